def matmul_kernel(
    a_ptr,
    b_ptr,
    c_ptr,
    M,
    N,
    K,
    stride_am,
    stride_ak,
    stride_bk,
    stride_bn,
    stride_cm,
    stride_cn,
    BLOCK_M: tl.constexpr,
    BLOCK_N: tl.constexpr,
    BLOCK_K: tl.constexpr,
    GROUP_M: tl.constexpr,
):
    pid = tl.program_id(axis=0)
    num_pid_m = tl.cdiv(M, BLOCK_M)
    num_pid_n = tl.cdiv(N, BLOCK_N)
    num_pid_in_group = GROUP_M * num_pid_n
    group_id = pid // num_pid_in_group
    first_pid_m = group_id * GROUP_M
    group_size_m = min(num_pid_m - first_pid_m, GROUP_M)
    pid_m = first_pid_m + ((pid % num_pid_in_group) % group_size_m)
    pid_n = (pid % num_pid_in_group) // group_size_m

    offs_am = (pid_m * BLOCK_M + tl.arange(0, BLOCK_M)) % M
    offs_bn = (pid_n * BLOCK_N + tl.arange(0, BLOCK_N)) % N
    offs_k = tl.arange(0, BLOCK_K)
    a_ptrs = a_ptr + offs_am[:, None] * stride_am + offs_k[None, :] * stride_ak
    b_ptrs = b_ptr + offs_k[:, None] * stride_bk + offs_bn[None, :] * stride_bn

    acc = tl.zeros((BLOCK_M, BLOCK_N), dtype=tl.float32)
    for kk in range(0, tl.cdiv(K, BLOCK_K)):
        a = tl.load(a_ptrs, mask=offs_k[None, :] < K - kk * BLOCK_K, other=0.0)
        b = tl.load(b_ptrs, mask=offs_k[:, None] < K - kk * BLOCK_K, other=0.0)
        acc = tl.dot(a, b, acc)
        a_ptrs += BLOCK_K * stride_ak
        b_ptrs += BLOCK_K * stride_bk

    c = acc.to(c_ptr.dtype.element_ty)
    offs_cm = pid_m * BLOCK_M + tl.arange(0, BLOCK_M)
    offs_cn = pid_n * BLOCK_N + tl.arange(0, BLOCK_N)
    c_ptrs = c_ptr + offs_cm[:, None] * stride_cm + offs_cn[None, :] * stride_cn
    mask = (offs_cm[:, None] < M) & (offs_cn[None, :] < N)
    tl.store(c_ptrs, c, mask=mask)

# config = {"BLOCK_K": 128, "BLOCK_M": 64, "BLOCK_N": 128, "GROUP_M": 4, "arch": "sm_100", "dtype": "fp16", "num_ctas": 1, "num_stages": 3, "num_warps": 4}
# arch = sm_100


// ===== COMPILED SASS (sm_100a) =====

	.target	sm_100a

	.elftype	@"ET_EXEC"


//--------------------- .note.nv.tkinfo           --------------------------
	.section	.note.nv.tkinfo,"",@"SHT_NOTE"
	.sectionflags	@"SHF_NOTE_NV_TKINFO"
	.tkinfo
        /*0018*/ 	.word	0x00000081
        /*0030*/ 	.string	""
        /*0030*/ 	.string	"ptxas-blackwell"
        /*0030*/ 	.string	"Cuda compilation tools, release 12.9, V12.9.86"
        /*0030*/ 	.string	"Build cuda_12.9.r12.9/compiler.36037853_0"
        /*0030*/ 	.string	"-v  -suppress-debug-info  -lineinfo  -arch sm_100a "



//--------------------- .note.nv.cuver            --------------------------
	.section	.note.nv.cuver,"",@"SHT_NOTE"
	.sectionflags	@"SHF_NOTE_NV_CUVER"
        /*0018*/ 	.short	0x0001
        /*001a*/ 	.short	0x0064
        /*001c*/ 	.short	0x0001
        /*001e*/ 	.short	0x0000
        /*0020*/ 	.short	0x0001
        /*0022*/ 	.short	0x0000


//--------------------- .nv.info                  --------------------------
	.section	.nv.info,"",@"SHT_CUDA_INFO"
	.align	4


	//----- nvinfo : EIATTR_REGCOUNT
	.align		4
        /*0000*/ 	.byte	0x04, 0x2f
        /*0002*/ 	.short	(.L_4 - .L_3)
	.align		4
.L_3:
        /*0004*/ 	.word	index@(matmul_kernel)
        /*0008*/ 	.word	0x00000060


	//----- nvinfo : EIATTR_FRAME_SIZE
	.align		4
.L_4:
        /*000c*/ 	.byte	0x04, 0x11
        /*000e*/ 	.short	(.L_6 - .L_5)
	.align		4
.L_5:
        /*0010*/ 	.word	index@($__internal_2_$__cuda_sm10x_tcgen05_guardrail_trap_unallocated_columns_being_dealloced)
        /*0014*/ 	.word	0x00000778


	//----- nvinfo : EIATTR_FRAME_SIZE
	.align		4
.L_6:
        /*0018*/ 	.byte	0x04, 0x11
        /*001a*/ 	.short	(.L_8 - .L_7)
	.align		4
.L_7:
        /*001c*/ 	.word	index@($__internal_1_$__cuda_sm10x_tcgen05_guardrail_trap_phase_invalid_during_alloc)
        /*0020*/ 	.word	0x00000778


	//----- nvinfo : EIATTR_FRAME_SIZE
	.align		4
.L_8:
        /*0024*/ 	.byte	0x04, 0x11
        /*0026*/ 	.short	(.L_10 - .L_9)
	.align		4
.L_9:
        /*0028*/ 	.word	index@($__internal_0_$__cuda_sm10x_tcgen05_guardrail_trap_col_being_dealloced_not_returned_by_alloc)
        /*002c*/ 	.word	0x00000778


	//----- nvinfo : EIATTR_FRAME_SIZE
	.align		4
.L_10:
        /*0030*/ 	.byte	0x04, 0x11
        /*0032*/ 	.short	(.L_12 - .L_11)
	.align		4
.L_11:
        /*0034*/ 	.word	index@(matmul_kernel)
        /*0038*/ 	.word	0x00000778


	//----- nvinfo : EIATTR_MIN_STACK_SIZE
	.align		4
.L_12:
        /*003c*/ 	.byte	0x04, 0x12
        /*003e*/ 	.short	(.L_14 - .L_13)
	.align		4
.L_13:
        /*0040*/ 	.word	index@(matmul_kernel)
        /*0044*/ 	.word	0x00000778
.L_14:


//--------------------- .nv.info.matmul_kernel    --------------------------
	.section	.nv.info.matmul_kernel,"",@"SHT_CUDA_INFO"
	.sectionflags	@""
	.align	4


	//----- nvinfo : EIATTR_CUDA_API_VERSION
	.align		4
        /*0000*/ 	.byte	0x04, 0x37
        /*0002*/ 	.short	(.L_16 - .L_15)
.L_15:
        /*0004*/ 	.word	0x00000081


	//----- nvinfo : EIATTR_KPARAM_INFO
	.align		4
.L_16:
        /*0008*/ 	.byte	0x04, 0x17
        /*000a*/ 	.short	(.L_18 - .L_17)
.L_17:
        /*000c*/ 	.word	0x00000000
        /*0010*/ 	.short	0x000d
        /*0012*/ 	.short	0x0048
        /*0014*/ 	.byte	0x00, 0xf4, 0x21, 0x00


	//----- nvinfo : EIATTR_KPARAM_INFO
	.align		4
.L_18:
        /*0018*/ 	.byte	0x04, 0x17
        /*001a*/ 	.short	(.L_20 - .L_19)
.L_19:
        /*001c*/ 	.word	0x00000000
        /*0020*/ 	.short	0x000c
        /*0022*/ 	.short	0x0040
        /*0024*/ 	.byte	0x00, 0xf4, 0x21, 0x00


	//----- nvinfo : EIATTR_KPARAM_INFO
	.align		4
.L_20:
        /*0028*/ 	.byte	0x04, 0x17
        /*002a*/ 	.short	(.L_22 - .L_21)
.L_21:
        /*002c*/ 	.word	0x00000000
        /*0030*/ 	.short	0x000b
        /*0032*/ 	.short	0x0038
        /*0034*/ 	.byte	0x00, 0xf0, 0x11, 0x00


	//----- nvinfo : EIATTR_KPARAM_INFO
	.align		4
.L_22:
        /*0038*/ 	.byte	0x04, 0x17
        /*003a*/ 	.short	(.L_24 - .L_23)
.L_23:
        /*003c*/ 	.word	0x00000000
        /*0040*/ 	.short	0x000a
        /*0042*/ 	.short	0x0034
        /*0044*/ 	.byte	0x00, 0xf0, 0x11, 0x00


	//----- nvinfo : EIATTR_KPARAM_INFO
	.align		4
.L_24:
        /*0048*/ 	.byte	0x04, 0x17
        /*004a*/ 	.short	(.L_26 - .L_25)
.L_25:
        /*004c*/ 	.word	0x00000000
        /*0050*/ 	.short	0x0009
        /*0052*/ 	.short	0x0030
        /*0054*/ 	.byte	0x00, 0xf0, 0x11, 0x00


	//----- nvinfo : EIATTR_KPARAM_INFO
	.align		4
.L_26:
        /*0058*/ 	.byte	0x04, 0x17
        /*005a*/ 	.short	(.L_28 - .L_27)
.L_27:
        /*005c*/ 	.word	0x00000000
        /*0060*/ 	.short	0x0008
        /*0062*/ 	.short	0x002c
        /*0064*/ 	.byte	0x00, 0xf0, 0x11, 0x00


	//----- nvinfo : EIATTR_KPARAM_INFO
	.align		4
.L_28:
        /*0068*/ 	.byte	0x04, 0x17
        /*006a*/ 	.short	(.L_30 - .L_29)
.L_29:
        /*006c*/ 	.word	0x00000000
        /*0070*/ 	.short	0x0007
        /*0072*/ 	.short	0x0028
        /*0074*/ 	.byte	0x00, 0xf0, 0x11, 0x00


	//----- nvinfo : EIATTR_KPARAM_INFO
	.align		4
.L_30:
        /*0078*/ 	.byte	0x04, 0x17
        /*007a*/ 	.short	(.L_32 - .L_31)
.L_31:
        /*007c*/ 	.word	0x00000000
        /*0080*/ 	.short	0x0006
        /*0082*/ 	.short	0x0024
        /*0084*/ 	.byte	0x00, 0xf0, 0x11, 0x00


	//----- nvinfo : EIATTR_KPARAM_INFO
	.align		4
.L_32:
        /*0088*/ 	.byte	0x04, 0x17
        /*008a*/ 	.short	(.L_34 - .L_33)
.L_33:
        /*008c*/ 	.word	0x00000000
        /*0090*/ 	.short	0x0005
        /*0092*/ 	.short	0x0020
        /*0094*/ 	.byte	0x00, 0xf0, 0x11, 0x00


	//----- nvinfo : EIATTR_KPARAM_INFO
	.align		4
.L_34:
        /*0098*/ 	.byte	0x04, 0x17
        /*009a*/ 	.short	(.L_36 - .L_35)
.L_35:
        /*009c*/ 	.word	0x00000000
        /*00a0*/ 	.short	0x0004
        /*00a2*/ 	.short	0x001c
        /*00a4*/ 	.byte	0x00, 0xf0, 0x11, 0x00


	//----- nvinfo : EIATTR_KPARAM_INFO
	.align		4
.L_36:
        /*00a8*/ 	.byte	0x04, 0x17
        /*00aa*/ 	.short	(.L_38 - .L_37)
.L_37:
        /*00ac*/ 	.word	0x00000000
        /*00b0*/ 	.short	0x0003
        /*00b2*/ 	.short	0x0018
        /*00b4*/ 	.byte	0x00, 0xf0, 0x11, 0x00


	//----- nvinfo : EIATTR_KPARAM_INFO
	.align		4
.L_38:
        /*00b8*/ 	.byte	0x04, 0x17
        /*00ba*/ 	.short	(.L_40 - .L_39)
.L_39:
        /*00bc*/ 	.word	0x00000000
        /*00c0*/ 	.short	0x0002
        /*00c2*/ 	.short	0x0010
        /*00c4*/ 	.byte	0x00, 0xf4, 0x21, 0x00


	//----- nvinfo : EIATTR_KPARAM_INFO
	.align		4
.L_40:
        /*00c8*/ 	.byte	0x04, 0x17
        /*00ca*/ 	.short	(.L_42 - .L_41)
.L_41:
        /*00cc*/ 	.word	0x00000000
        /*00d0*/ 	.short	0x0001
        /*00d2*/ 	.short	0x0008
        /*00d4*/ 	.byte	0x00, 0xf4, 0x21, 0x00


	//----- nvinfo : EIATTR_KPARAM_INFO
	.align		4
.L_42:
        /*00d8*/ 	.byte	0x04, 0x17
        /*00da*/ 	.short	(.L_44 - .L_43)
.L_43:
        /*00dc*/ 	.word	0x00000000
        /*00e0*/ 	.short	0x0000
        /*00e2*/ 	.short	0x0000
        /*00e4*/ 	.byte	0x00, 0xf4, 0x21, 0x00


	//----- nvinfo : EIATTR_AT_ENTRY_FRAGMENTS
	.align		4
.L_44:
        /*00e8*/ 	.byte	0x04, 0x4f
        /*00ea*/ 	.short	(.L_46 - .L_45)


	//   ....[0]....
.L_45:
        /*00ec*/ 	.word	0x00000004


	//----- nvinfo : EIATTR_RESERVED_SMEM_USED
	.align		4
.L_46:
        /*00f0*/ 	.byte	0x01, 0x41
	.zero		2


	//----- nvinfo : EIATTR_SPARSE_MMA_MASK
	.align		4
        /*00f4*/ 	.byte	0x03, 0x50
        /*00f6*/ 	.short	0x0000


	//----- nvinfo : EIATTR_TCGEN05_1CTA_USED
	.align		4
        /*00f8*/ 	.byte	0x01, 0x51
	.zero		2


	//----- nvinfo : EIATTR_MAXREG_COUNT
	.align		4
        /*00fc*/ 	.byte	0x03, 0x1b
        /*00fe*/ 	.short	0x00ff


	//----- nvinfo : EIATTR_NUM_BARRIERS
	.align		4
        /*0100*/ 	.byte	0x02, 0x4c
        /*0102*/ 	.byte	0x01
	.zero		1


	//----- nvinfo : EIATTR_ANNOTATIONS
	.align		4
        /*0104*/ 	.byte	0x04, 0x55
        /*0106*/ 	.short	(.L_48 - .L_47)


	//   ....[0]....
.L_47:
        /*0108*/ 	.word	0x00000001
        /*010c*/ 	.byte	0x10, 0x0b, 0x00, 0x00, 0x01, 0x00, 0x00, 0x00, 0x40, 0x0b, 0x00, 0x00, 0x01, 0x00, 0x00, 0x00
        /* <DEDUP_REMOVED lines=938> */
        /*3bbc*/ 	.byte	0x70, 0xc0, 0x01, 0x00, 0x01, 0x00, 0x00, 0x00, 0x40, 0xca, 0x01, 0x00


	//----- nvinfo : EIATTR_INT_WARP_WIDE_INSTR_OFFSETS
	.align		4
.L_48:
        /*3bc8*/ 	.byte	0x04, 0x31
        /*3bca*/ 	.short	(.L_50 - .L_49)


	//   ....[0]....
.L_49:
        /*3bcc*/ 	.word	0x00001010


	//   ....[1]....
        /*3bd0*/ 	.word	0x00001020


	//   ....[2]....
        /*3bd4*/ 	.word	0x0000c880


	//   ....[3]....
        /*3bd8*/ 	.word	0x0001eb20


	//   ....[4]....
        /*3bdc*/ 	.word	0x0001eb70


	//----- nvinfo : EIATTR_COOP_GROUP_MASK_REGIDS
	.align		4
.L_50:
        /*3be0*/ 	.byte	0x04, 0x29
        /*3be2*/ 	.short	(.L_52 - .L_51)


	//   ....[0]....
.L_51:
        /*3be4*/ 	.word	0xffffffff


	//   ....[1]....
        /*3be8*/ 	.word	0xffffffff


	//   ....[2]....
        /*3bec*/ 	.word	0xffffffff


	//   ....[3]....
        /*3bf0*/ 	.word	0xffffffff


	//----- nvinfo : EIATTR_COOP_GROUP_INSTR_OFFSETS
	.align		4
.L_52:
        /*3bf4*/ 	.byte	0x04, 0x28
        /*3bf6*/ 	.short	(.L_54 - .L_53)


	//   ....[0]....
.L_53:
        /*3bf8*/ 	.word	0x00000070


	//   ....[1]....
        /*3bfc*/ 	.word	0x00000330


	//   ....[2]....
        /*3c00*/ 	.word	0x0001e9b0


	//   ....[3]....
        /*3c04*/ 	.word	0x0001ec20


	//----- nvinfo : EIATTR_VRC_CTA_INIT_COUNT
	.align		4
.L_54:
        /*3c08*/ 	.byte	0x02, 0x4a
        /*3c0a*/ 	.byte	0x80
	.zero		1


	//----- nvinfo : EIATTR_MBARRIER_INSTR_OFFSETS
	.align		4
        /*3c0c*/ 	.byte	0x04, 0x39
        /*3c0e*/ 	.short	(.L_56 - .L_55)


	//   ....[0]....
.L_55:
        /*3c10*/ 	.word	0x00001200
        /*3c14*/ 	.word	0x000000ff
        /*3c18*/ 	.word	0x00000000
        /*3c1c*/ 	.short	0x0100
        /*3c1e*/ 	.byte	0x0b
	.zero		1


	//   ....[1]....
        /*3c20*/ 	.word	0x0000c8f0
        /*3c24*/ 	.word	0x000000ff
        /*3c28*/ 	.word	0x00018008
        /*3c2c*/ 	.short	0x0100
        /*3c2e*/ 	.byte	0x08
	.zero		1


	//   ....[2]....
        /*3c30*/ 	.word	0x00015be0
        /*3c34*/ 	.word	0x000000ff
        /*3c38*/ 	.word	0x00000000
        /*3c3c*/ 	.short	0x010a
        /*3c3e*/ 	.byte	0x0b
	.zero		1


	//   ....[3]....
        /*3c40*/ 	.word	0x0001ca20
        /*3c44*/ 	.word	0x000000ff
        /*3c48*/ 	.word	0x00000000
        /*3c4c*/ 	.short	0x010a
        /*3c4e*/ 	.byte	0x0b
	.zero		1


	//   ....[4]....
        /*3c50*/ 	.word	0x0001cab0
        /*3c54*/ 	.word	0x000000ff
        /*3c58*/ 	.word	0x00018000
        /*3c5c*/ 	.short	0x0108
        /*3c5e*/ 	.byte	0x08
	.zero		1


	//   ....[5]....
        /*3c60*/ 	.word	0x0001cb50
        /*3c64*/ 	.word	0x000000ff
        /*3c68*/ 	.word	0x00018008
        /*3c6c*/ 	.short	0x0108
        /*3c6e*/ 	.byte	0x08
	.zero		1


	//   ....[6]....
        /*3c70*/ 	.word	0x0001ec40
        /*3c74*/ 	.word	0x000000ff
        /*3c78*/ 	.word	0x00000000
        /*3c7c*/ 	.short	0x010a
        /*3c7e*/ 	.byte	0x0b
	.zero		1


	//   ....[7]....
        /*3c80*/ 	.word	0x0001ec70
        /*3c84*/ 	.word	0x000000ff
        /*3c88*/ 	.word	0x00000000
        /*3c8c*/ 	.short	0x010a
        /*3c8e*/ 	.byte	0x0b
	.zero		1


	//----- nvinfo : EIATTR_NUM_MBARRIERS
	.align		4
.L_56:
        /*3c90*/ 	.byte	0x03, 0x38
        /*3c92*/ 	.short	0x0002


	//----- nvinfo : EIATTR_EXIT_INSTR_OFFSETS
	.align		4
        /*3c94*/ 	.byte	0x04, 0x1c
        /*3c96*/ 	.short	(.L_58 - .L_57)


	//   ....[0]....
.L_57:
        /*3c98*/ 	.word	0x0001ec30


	//----- nvinfo : EIATTR_REQNTID
	.align		4
.L_58:
        /*3c9c*/ 	.byte	0x04, 0x10
        /*3c9e*/ 	.short	(.L_60 - .L_59)
.L_59:
        /*3ca0*/ 	.word	0x00000080
        /*3ca4*/ 	.word	0x00000001
        /*3ca8*/ 	.word	0x00000001


	//----- nvinfo : EIATTR_CRS_STACK_SIZE
	.align		4
.L_60:
        /*3cac*/ 	.byte	0x04, 0x1e
        /*3cae*/ 	.short	(.L_62 - .L_61)
.L_61:
        /*3cb0*/ 	.word	0x00000000


	//----- nvinfo : EIATTR_CBANK_PARAM_SIZE
	.align		4
.L_62:
        /*3cb4*/ 	.byte	0x03, 0x19
        /*3cb6*/ 	.short	0x0050


	//----- nvinfo : EIATTR_PARAM_CBANK
	.align		4
        /*3cb8*/ 	.byte	0x04, 0x0a
        /*3cba*/ 	.short	(.L_64 - .L_63)
	.align		4
.L_63:
        /*3cbc*/ 	.word	index@(.nv.constant0.matmul_kernel)
        /*3cc0*/ 	.short	0x0380
        /*3cc2*/ 	.short	0x0050


	//----- nvinfo : EIATTR_SW_WAR
	.align		4
.L_64:
        /*3cc4*/ 	.byte	0x04, 0x36
        /*3cc6*/ 	.short	(.L_66 - .L_65)
.L_65:
        /*3cc8*/ 	.word	0x00000008
.L_66:


//--------------------- .nv.compat                --------------------------
	.section	.nv.compat,"",@"SHT_CUDA_COMPAT_INFO"
	.align	4
        /*0000*/ 	.byte	0x02, 0x02, 0x02, 0x00, 0x02, 0x05, 0x05, 0x00, 0x02, 0x03, 0x00, 0x00, 0x02, 0x06, 0x01, 0x00


//--------------------- .nv.callgraph             --------------------------
	.section	.nv.callgraph,"",@"SHT_CUDA_CALLGRAPH"
	.align	4
	.sectionentsize	8
	.align		4
        /*0000*/ 	.word	0x00000000
	.align		4
        /*0004*/ 	.word	0xffffffff
	.align		4
        /*0008*/ 	.word	0x00000000
	.align		4
        /*000c*/ 	.word	0xfffffffe
	.align		4
        /*0010*/ 	.word	0x00000000
	.align		4
        /*0014*/ 	.word	0xfffffffd
	.align		4
        /*0018*/ 	.word	0x00000000
	.align		4
        /*001c*/ 	.word	0xfffffffc


//--------------------- .text.matmul_kernel       --------------------------
	.section	.text.matmul_kernel,"ax",@progbits
	.align	128
        .global         matmul_kernel
        .type           matmul_kernel,@function
        .size           matmul_kernel,(.L_x_20 - matmul_kernel)
        .other          matmul_kernel,@"STO_CUDA_ENTRY STV_DEFAULT"
matmul_kernel:
.text.matmul_kernel:
[----:B------:R-:W0:Y:S01]  /*0000*/  LDC R1, c[0x0][0x37c] ;  /* 0x0000df00ff017b82 */ /* 0x000e220000000800 */
[----:B------:R-:W1:Y:S01]  /*0010*/  S2R R0, SR_TID.X ;  /* 0x0000000000007919 */ /* 0x000e620000002100 */
[----:B0-----:R-:W-:Y:S01]  /*0020*/  VIADD R1, R1, 0xfffff888 ;  /* 0xfffff88801017836 */ /* 0x001fe20000000000 */
[----:B-1----:R-:W-:-:S13]  /*0030*/  ISETP.GE.U32.AND P0, PT, R0, 0x20, PT ;  /* 0x000000200000780c */ /* 0x002fda0003f06070 */
[----:B------:R-:W-:Y:S02]  /*0040*/  VOTEU.ANY UP0, P0 ;  /* 0x0000000000ff7886 */ /* 0x000fe40000000100 */
[----:B------:R-:W-:Y:S05]  /*0050*/  BRA.U UP0, `(.L_x_0) ;  /* 0x0000000100b87547 */ /* 0x000fea000b800000 */
[----:B------:R-:W0:Y:S01]  /*0060*/  S2UR UR6, SR_CgaCtaId ;  /* 0x00000000000679c3 */ /* 0x000e220000008800 */
[----:B------:R-:W-:Y:S01]  /*0070*/  NOP ;  /* 0x0000000000007918 */ /* 0x000fe20000000000 */
[----:B------:R-:W-:Y:S02]  /*0080*/  UMOV UR4, 0x40 ;  /* 0x0000004000047882 */ /* 0x000fe40000000000 */
[----:B0-----:R-:W-:-:S09]  /*0090*/  ULEA UR4, UR6, UR4, 0x18 ;  /* 0x0000000406047291 */ /* 0x001fd2000f8ec0ff */
[----:B------:R-:W0:Y:S01]  /*00a0*/  LDS.U8 R0, [UR4] ;  /* 0x00000004ff007984 */ /* 0x000e220008000000 */
[----:B------:R-:W-:Y:S02]  /*00b0*/  UMOV UR4, 0x400 ;  /* 0x0000040000047882 */ /* 0x000fe40000000000 */
[----:B------:R-:W-:Y:S01]  /*00c0*/  ULEA UR4, UR6, UR4, 0x18 ;  /* 0x0000000406047291 */ /* 0x000fe2000f8ec0ff */
[----:B0-----:R-:W-:-:S13]  /*00d0*/  ISETP.NE.AND P0, PT, R0, RZ, PT ;  /* 0x000000ff0000720c */ /* 0x001fda0003f05270 */
[----:B------:R-:W-:Y:S05]  /*00e0*/  @P0 BRA `(.L_x_1) ;  /* 0x00000000007c0947 */ /* 0x000fea0003800000 */
[----:B------:R-:W-:-:S13]  /*00f0*/  ELECT P0, URZ, PT ;  /* 0x0000000000ff782f */ /* 0x000fda0003800000 */
[----:B------:R-:W-:Y:S05]  /*0100*/  @!P0 BRA `(.L_x_2) ;  /* 0x0000000000848947 */ /* 0x000fea0003800000 */
[----:B------:R-:W-:Y:S01]  /*0110*/  UMOV UR5, 0x4 ;  /* 0x0000000400057882 */ /* 0x000fe20000000000 */
[----:B------:R-:W-:Y:S02]  /*0120*/  IMAD.MOV.U32 R4, RZ, RZ, 0x1 ;  /* 0x00000001ff047424 */ /* 0x000fe400078e00ff */
[----:B------:R-:W-:Y:S02]  /*0130*/  IMAD.MOV.U32 R5, RZ, RZ, 0xf ;  /* 0x0000000fff057424 */ /* 0x000fe400078e00ff */
[----:B------:R-:W-:Y:S04]  /*0140*/  DEPBAR.LE SB0, 0x36 ;  /* 0x00008d800000791a */ /* 0x000fe80000000000 */
[----:B------:R-:W0:Y:S02]  /*0150*/  UTCATOMSWS.FIND_AND_SET.ALIGN UP1, UR5, UR5 ;  /* 0x00000005000575e3 */ /* 0x000e240008020800 */
[----:B0-----:R-:W-:-:S04]  /*0160*/  PLOP3.LUT P0, PT, PT, PT, UP1, 0x80, 0x8 ;  /* 0x000000000008781c */ /* 0x001fc80003f0f018 */
[----:B------:R-:W-:-:S04]  /*0170*/  SEL R0, RZ, 0xffffffff, !P0 ;  /* 0xffffffffff007807 */ /* 0x000fc80004000000 */
[----:B------:R-:W-:Y:S01]  /*0180*/  ISETP.NE.AND P0, PT, R0, RZ, PT ;  /* 0x000000ff0000720c */ /* 0x000fe20003f05270 */
[----:B------:R-:W-:-:S12]  /*0190*/  IMAD.U32 R0, RZ, RZ, UR5 ;  /* 0x00000005ff007e24 */ /* 0x000fd8000f8e00ff */
[----:B------:R-:W-:Y:S05]  /*01a0*/  @P0 BRA `(.L_x_3) ;  /* 0x0000000000240947 */ /* 0x000fea0003800000 */
.L_x_4:
[----:B------:R-:W-:Y:S05]  /*01b0*/  NANOSLEEP 0x64 ;  /* 0x000000640000795d */ /* 0x000fea0003800000 */
[----:B------:R-:W-:-:S05]  /*01c0*/  UMOV UR5, 0x4 ;  /* 0x0000000400057882 */ /* 0x000fca0000000000 */
[----:B------:R-:W-:Y:S04]  /*01d0*/  DEPBAR.LE SB0, 0x36 ;  /* 0x00008d800000791a */ /* 0x000fe80000000000 */
[----:B------:R-:W0:Y:S02]  /*01e0*/  UTCATOMSWS.FIND_AND_SET.ALIGN UP1, UR5, UR5 ;  /* 0x00000005000575e3 */ /* 0x000e240008020800 */
[----:B0-----:R-:W-:-:S04]  /*01f0*/  PLOP3.LUT P0, PT, PT, PT, UP1, 0x80, 0x8 ;  /* 0x000000000008781c */ /* 0x001fc80003f0f018 */
[----:B------:R-:W-:-:S04]  /*0200*/  SEL R0, RZ, 0xffffffff, !P0 ;  /* 0xffffffffff007807 */ /* 0x000fc80004000000 */
[----:B------:R-:W-:Y:S01]  /*0210*/  ISETP.NE.AND P0, PT, R0, RZ, PT ;  /* 0x000000ff0000720c */ /* 0x000fe20003f05270 */
[----:B------:R-:W-:-:S12]  /*0220*/  IMAD.U32 R0, RZ, RZ, UR5 ;  /* 0x00000005ff007e24 */ /* 0x000fd8000f8e00ff */
[----:B------:R-:W-:Y:S05]  /*0230*/  @!P0 BRA `(.L_x_4) ;  /* 0xfffffffc00dc8947 */ /* 0x000fea000383ffff */
.L_x_3:
[C---:B------:R-:W-:Y:S01]  /*0240*/  VIADD R3, R0.reuse, 0x10 ;  /* 0x0000001000037836 */ /* 0x040fe20000000000 */
[----:B------:R-:W-:Y:S01]  /*0250*/  UMOV UR5, 0x50 ;  /* 0x0000005000057882 */ /* 0x000fe20000000000 */
[----:B------:R-:W-:Y:S01]  /*0260*/  SHF.L.U32 R2, R5, R0, RZ ;  /* 0x0000000005027219 */ /* 0x000fe200000006ff */
[----:B------:R-:W-:Y:S01]  /*0270*/  ULEA UR5, UR6, UR5, 0x18 ;  /* 0x0000000506057291 */ /* 0x000fe2000f8ec0ff */
[----:B------:R-:W-:Y:S01]  /*0280*/  IMAD.SHL.U32 R0, R0, 0x20, RZ ;  /* 0x0000002000007824 */ /* 0x000fe200078e00ff */
[----:B------:R-:W-:-:S04]  /*0290*/  SHF.L.U32 R3, R4, R3, RZ ;  /* 0x0000000304037219 */ /* 0x000fc800000006ff */
[----:B------:R-:W-:-:S05]  /*02a0*/  LOP3.LUT R2, R3, R2, RZ, 0xfc, !PT ;  /* 0x0000000203027212 */ /* 0x000fca00078efcff */
[----:B------:R0:W-:Y:S04]  /*02b0*/  ATOMS.OR RZ, [UR5], R2 ;  /* 0x00000002ffff798c */ /* 0x0001e8000b000005 */
[----:B------:R0:W-:Y:S01]  /*02c0*/  STS [UR4], R0 ;  /* 0x00000000ff007988 */ /* 0x0001e20008000804 */
[----:B------:R-:W-:Y:S05]  /*02d0*/  BRA `(.L_x_2) ;  /* 0x0000000000107947 */ /* 0x000fea0003800000 */
.L_x_1:
[----:B------:R-:W-:Y:S01]  /*02e0*/  IMAD.MOV.U32 R0, RZ, RZ, -0x1 ;  /* 0xffffffffff007424 */ /* 0x000fe200078e00ff */
[----:B------:R-:W-:-:S04]  /*02f0*/  MOV R2, 0x320 ;  /* 0x0000032000027802 */ /* 0x000fc80000000f00 */
[----:B------:R0:W-:Y:S03]  /*0300*/  STS [UR4], R0 ;  /* 0x00000000ff007988 */ /* 0x0001e60008000804 */
[----:B0-----:R-:W-:Y:S05]  /*0310*/  CALL.REL.NOINC `($__internal_1_$__cuda_sm10x_tcgen05_guardrail_trap_phase_invalid_during_alloc) ;  /* 0x000001e8006c7944 */ /* 0x001fea0003c00000 */
.L_x_2:
[----:B------:R-:W-:Y:S05]  /*0320*/  WARPSYNC.ALL ;  /* 0x0000000000007948 */ /* 0x000fea0003800000 */
[----:B------:R-:W-:Y:S01]  /*0330*/  NOP ;  /* 0x0000000000007918 */ /* 0x000fe20000000000 */
.L_x_0:
[----:B------:R-:W1:Y:S01]  /*0340*/  LDC.64 R6, c[0x0][0x398] ;  /* 0x0000e600ff067b82 */ /* 0x000e620000000a00 */
[----:B------:R-:W2:Y:S01]  /*0350*/  S2R R5, SR_CTAID.X ;  /* 0x0000000000057919 */ /* 0x000ea20000002500 */
[----:B------:R-:W-:Y:S01]  /*0360*/  UMOV UR8, 0x400 ;  /* 0x0000040000087882 */ /* 0x000fe20000000000 */
[----:B------:R-:W3:Y:S01]  /*0370*/  LDCU.128 UR12, c[0x0][0x3a0] ;  /* 0x00007400ff0c77ac */ /* 0x000ee20008000c00 */
[----:B------:R-:W-:Y:S01]  /*0380*/  PRMT R24, RZ, 0x7610, R24 ;  /* 0x00007610ff187816 */ /* 0x000fe20000000018 */
[----:B------:R-:W4:Y:S01]  /*0390*/  S2R R20, SR_TID.X ;  /* 0x0000000000147919 */ /* 0x000f220000002100 */
[----:B------:R-:W-:Y:S01]  /*03a0*/  PRMT R21, RZ, 0x7610, R21 ;  /* 0x00007610ff157816 */ /* 0x000fe20000000015 */
[----:B------:R-:W-:Y:S01]  /*03b0*/  UMOV UR6, 0x1 ;  /* 0x0000000100067882 */ /* 0x000fe20000000000 */
[----:B------:R-:W5:Y:S01]  /*03c0*/  S2UR UR5, SR_CgaCtaId ;  /* 0x00000000000579c3 */ /* 0x000f620000008800 */
[----:B------:R-:W0:Y:S01]  /*03d0*/  LDCU.64 UR24, c[0x0][0x358] ;  /* 0x00006b00ff1877ac */ /* 0x000e220008000a00 */
[----:B------:R-:W0:Y:S01]  /*03e0*/  LDCU.128 UR20, c[0x0][0x380] ;  /* 0x00007000ff1477ac */ /* 0x000e220008000c00 */
[----:B---3--:R-:W-:Y:S01]  /*03f0*/  UIADD3 UR26, UPT, UPT, UR12, 0x7f, URZ ;  /* 0x0000007f0c1a7890 */ /* 0x008fe2000fffe0ff */
[----:B------:R-:W-:-:S02]  /*0400*/  IMAD.U32 R45, RZ, RZ, UR14 ;  /* 0x0000000eff2d7e24 */ /* 0x000fc4000f8e00ff */
[----:B01----:R-:W-:Y:S01]  /*0410*/  VIADD R0, R7, 0x7f ;  /* 0x0000007f07007836 */ /* 0x003fe20000000000 */
[----:B------:R-:W-:Y:S01]  /*0420*/  IABS R13, R6 ;  /* 0x00000006000d7213 */ /* 0x000fe20000000000 */
[----:B------:R-:W-:Y:S01]  /*0430*/  UISETP.GT.AND UP1, UPT, UR26, 0x7f, UPT ;  /* 0x0000007f1a00788c */ /* 0x000fe2000bf24270 */
[----:B------:R-:W-:Y:S02]  /*0440*/  IMAD.U32 R48, RZ, RZ, UR14 ;  /* 0x0000000eff307e24 */ /* 0x000fe4000f8e00ff */
[----:B------:R-:W-:Y:S01]  /*0450*/  SHF.R.S32.HI R3, RZ, 0x1f, R0 ;  /* 0x0000001fff037819 */ /* 0x000fe20000011400 */
[----:B------:R-:W-:Y:S01]  /*0460*/  IMAD.U32 R44, RZ, RZ, UR14 ;  /* 0x0000000eff2c7e24 */ /* 0x000fe2000f8e00ff */
[----:B-----5:R-:W-:Y:S02]  /*0470*/  ULEA UR8, UR5, UR8, 0x18 ;  /* 0x0000000805087291 */ /* 0x020fe4000f8ec0ff */
[----:B------:R-:W-:Y:S01]  /*0480*/  LEA.HI R3, R3, R0, RZ, 0x7 ;  /* 0x0000000003037211 */ /* 0x000fe200078f38ff */
[----:B------:R-:W-:Y:S01]  /*0490*/  IMAD.U32 R49, RZ, RZ, UR14 ;  /* 0x0000000eff317e24 */ /* 0x000fe2000f8e00ff */
[----:B--2---:R-:W-:Y:S01]  /*04a0*/  IABS R10, R5 ;  /* 0x00000005000a7213 */ /* 0x004fe20000000000 */
[----:B------:R-:W-:Y:S01]  /*04b0*/  IMAD.U32 R43, RZ, RZ, UR14 ;  /* 0x0000000eff2b7e24 */ /* 0x000fe2000f8e00ff */
[----:B------:R-:W-:Y:S01]  /*04c0*/  SHF.R.S32.HI R3, RZ, 0x7, R3 ;  /* 0x00000007ff037819 */ /* 0x000fe20000011403 */
[----:B------:R-:W-:Y:S01]  /*04d0*/  IMAD.U32 R50, RZ, RZ, UR14 ;  /* 0x0000000eff327e24 */ /* 0x000fe2000f8e00ff */
[----:B----4-:R-:W-:Y:S01]  /*04e0*/  LOP3.LUT R14, R20, 0x3f, RZ, 0xc0, !PT ;  /* 0x0000003f140e7812 */ /* 0x010fe200078ec0ff */
[----:B------:R-:W-:Y:S01]  /*04f0*/  IMAD.U32 R42, RZ, RZ, UR14 ;  /* 0x0000000eff2a7e24 */ /* 0x000fe2000f8e00ff */
[----:B------:R-:W-:Y:S01]  /*0500*/  SHF.R.U32.HI R19, RZ, 0x6, R20 ;  /* 0x00000006ff137819 */ /* 0x000fe20000011614 */
[----:B------:R-:W-:Y:S01]  /*0510*/  IMAD.SHL.U32 R4, R3, 0x4, RZ ;  /* 0x0000000403047824 */ /* 0x000fe200078e00ff */
[----:B------:R-:W-:Y:S01]  /*0520*/  UIADD3 UR11, UPT, UPT, UR8, 0x18000, URZ ;  /* 0x00018000080b7890 */ /* 0x000fe2000fffe0ff */
[----:B------:R-:W-:-:S03]  /*0530*/  IMAD.U32 R51, RZ, RZ, UR14 ;  /* 0x0000000eff337e24 */ /* 0x000fc6000f8e00ff */
[-C--:B------:R-:W-:Y:S02]  /*0540*/  IABS R9, R4.reuse ;  /* 0x0000000400097213 */ /* 0x080fe40000000000 */
[----:B------:R-:W-:Y:S02]  /*0550*/  IABS R12, R4 ;  /* 0x00000004000c7213 */ /* 0x000fe40000000000 */
[----:B------:R-:W0:Y:S08]  /*0560*/  I2F.RP R0, R9 ;  /* 0x0000000900007306 */ /* 0x000e300000209400 */
[----:B0-----:R-:W0:Y:S02]  /*0570*/  MUFU.RCP R0, R0 ;  /* 0x0000000000007308 */ /* 0x001e240000001000 */
[----:B0-----:R-:W-:-:S02]  /*0580*/  VIADD R2, R0, 0xffffffe ;  /* 0x0ffffffe00027836 */ /* 0x001fc40000000000 */
[----:B------:R-:W-:-:S04]  /*0590*/  IMAD.MOV R0, RZ, RZ, -R12 ;  /* 0x000000ffff007224 */ /* 0x000fc800078e0a0c */
[----:B------:R0:W1:Y:S02]  /*05a0*/  F2I.FTZ.U32.TRUNC.NTZ R3, R2 ;  /* 0x0000000200037305 */ /* 0x000064000021f000 */
[----:B0-----:R-:W-:Y:S02]  /*05b0*/  IMAD.MOV.U32 R2, RZ, RZ, RZ ;  /* 0x000000ffff027224 */ /* 0x001fe400078e00ff */
[----:B-1----:R-:W-:-:S04]  /*05c0*/  IMAD.MOV R8, RZ, RZ, -R3 ;  /* 0x000000ffff087224 */ /* 0x002fc800078e0a03 */
[----:B------:R-:W-:Y:S02]  /*05d0*/  IMAD R11, R8, R9, RZ ;  /* 0x00000009080b7224 */ /* 0x000fe400078e02ff */
[----:B------:R-:W-:Y:S02]  /*05e0*/  IMAD.MOV.U32 R8, RZ, RZ, R10 ;  /* 0x000000ffff087224 */ /* 0x000fe400078e000a */
[----:B------:R-:W-:-:S06]  /*05f0*/  IMAD.HI.U32 R3, R3, R11, R2 ;  /* 0x0000000b03037227 */ /* 0x000fcc00078e0002 */
[----:B------:R-:W-:-:S04]  /*0600*/  IMAD.HI.U32 R3, R3, R8, RZ ;  /* 0x0000000803037227 */ /* 0x000fc800078e00ff */
[----:B------:R-:W-:Y:S01]  /*0610*/  IMAD R0, R3, R0, R8 ;  /* 0x0000000003007224 */ /* 0x000fe200078e0208 */
[----:B------:R-:W-:Y:S04]  /*0620*/  BAR.SYNC.DEFER_BLOCKING 0x0 ;  /* 0x0000000000007b1d */ /* 0x000fe80000010000 */
[----:B------:R-:W-:-:S13]  /*0630*/  ISETP.GT.U32.AND P1, PT, R9, R0, PT ;  /* 0x000000000900720c */ /* 0x000fda0003f24070 */
[----:B------:R-:W-:Y:S02]  /*0640*/  @!P1 IMAD.IADD R0, R0, 0x1, -R9 ;  /* 0x0000000100009824 */ /* 0x000fe400078e0a09 */
[----:B------:R-:W-:Y:S01]  /*0650*/  @!P1 VIADD R3, R3, 0x1 ;  /* 0x0000000103039836 */ /* 0x000fe20000000000 */
[----:B------:R-:W-:Y:S02]  /*0660*/  ISETP.NE.AND P1, PT, R4, RZ, PT ;  /* 0x000000ff0400720c */ /* 0x000fe40003f25270 */
[----:B------:R-:W-:Y:S02]  /*0670*/  ISETP.GE.U32.AND P0, PT, R0, R9, PT ;  /* 0x000000090000720c */ /* 0x000fe40003f06070 */
[----:B------:R-:W-:-:S04]  /*0680*/  LOP3.LUT R0, R5, R4, RZ, 0x3c, !PT ;  /* 0x0000000405007212 */ /* 0x000fc800078e3cff */
[----:B------:R-:W-:Y:S01]  /*0690*/  ISETP.GE.AND P2, PT, R0, RZ, PT ;  /* 0x000000ff0000720c */ /* 0x000fe20003f46270 */
[----:B------:R-:W-:-:S06]  /*06a0*/  VIADD R0, R6, 0x3f ;  /* 0x0000003f06007836 */ /* 0x000fcc0000000000 */
[----:B------:R-:W-:-:S04]  /*06b0*/  @P0 VIADD R3, R3, 0x1 ;  /* 0x0000000103030836 */ /* 0x000fc80000000000 */
[----:B------:R-:W-:Y:S01]  /*06c0*/  IMAD.MOV.U32 R2, RZ, RZ, R3 ;  /* 0x000000ffff027224 */ /* 0x000fe200078e0003 */
[----:B------:R-:W-:-:S03]  /*06d0*/  SHF.R.S32.HI R3, RZ, 0x1f, R0 ;  /* 0x0000001fff037819 */ /* 0x000fc60000011400 */
[----:B------:R-:W-:Y:S01]  /*06e0*/  @!P2 IMAD.MOV R2, RZ, RZ, -R2 ;  /* 0x000000ffff02a224 */ /* 0x000fe200078e0a02 */
[----:B------:R-:W-:Y:S02]  /*06f0*/  @!P1 LOP3.LUT R2, RZ, R4, RZ, 0x33, !PT ;  /* 0x00000004ff029212 */ /* 0x000fe400078e33ff */
[----:B------:R-:W-:-:S03]  /*0700*/  LEA.HI R3, R3, R0, RZ, 0x6 ;  /* 0x0000000003037211 */ /* 0x000fc600078f30ff */
[----:B------:R-:W-:Y:S02]  /*0710*/  IMAD.SHL.U32 R11, R2, 0x4, RZ ;  /* 0x00000004020b7824 */ /* 0x000fe400078e00ff */
[----:B------:R-:W-:-:S03]  /*0720*/  IMAD.MOV R2, RZ, RZ, -R2 ;  /* 0x000000ffff027224 */ /* 0x000fc600078e0a02 */
[----:B------:R-:W-:Y:S01]  /*0730*/  LEA.HI.SX32 R3, R3, -R11, 0x1a ;  /* 0x8000000b03037211 */ /* 0x000fe200078fd2ff */
[----:B------:R-:W-:Y:S02]  /*0740*/  IMAD R12, R4, R2, R5 ;  /* 0x00000002040c7224 */ /* 0x000fe400078e0205 */
[----:B------:R-:W-:Y:S01]  /*0750*/  IMAD.MOV.U32 R2, RZ, RZ, RZ ;  /* 0x000000ffff027224 */ /* 0x000fe200078e00ff */
[----:B------:R-:W-:Y:S02]  /*0760*/  VIMNMX R15, PT, PT, R3, 0x4, PT ;  /* 0x00000004030f7848 */ /* 0x000fe40003fe0100 */
[----:B------:R-:W-:Y:S02]  /*0770*/  IABS R9, R12 ;  /* 0x0000000c00097213 */ /* 0x000fe40000000000 */
[-C--:B------:R-:W-:Y:S02]  /*0780*/  IABS R10, R15.reuse ;  /* 0x0000000f000a7213 */ /* 0x080fe40000000000 */
[----:B------:R-:W-:-:S02]  /*0790*/  IABS R4, R15 ;  /* 0x0000000f00047213 */ /* 0x000fc40000000000 */
[----:B------:R-:W0:Y:S08]  /*07a0*/  I2F.RP R0, R10 ;  /* 0x0000000a00007306 */ /* 0x000e300000209400 */
[----:B0-----:R-:W0:Y:S02]  /*07b0*/  MUFU.RCP R0, R0 ;  /* 0x0000000000007308 */ /* 0x001e240000001000 */
[----:B0-----:R-:W-:-:S06]  /*07c0*/  VIADD R3, R0, 0xffffffe ;  /* 0x0ffffffe00037836 */ /* 0x001fcc0000000000 */
[----:B------:R-:W0:Y:S02]  /*07d0*/  F2I.FTZ.U32.TRUNC.NTZ R3, R3 ;  /* 0x0000000300037305 */ /* 0x000e24000021f000 */
[----:B0-----:R-:W-:-:S04]  /*07e0*/  IMAD.MOV R8, RZ, RZ, -R3 ;  /* 0x000000ffff087224 */ /* 0x001fc800078e0a03 */
[----:B------:R-:W-:-:S04]  /*07f0*/  IMAD.MOV.U32 R5, RZ, RZ, R8 ;  /* 0x000000ffff057224 */ /* 0x000fc800078e0008 */
[----:B------:R-:W-:-:S04]  /*0800*/  IMAD R5, R5, R10, RZ ;  /* 0x0000000a05057224 */ /* 0x000fc800078e02ff */
[----:B------:R-:W-:-:S04]  /*0810*/  IMAD.HI.U32 R2, R3, R5, R2 ;  /* 0x0000000503027227 */ /* 0x000fc800078e0002 */
[----:B------:R-:W-:Y:S02]  /*0820*/  IMAD.MOV R3, RZ, RZ, -R4 ;  /* 0x000000ffff037224 */ /* 0x000fe400078e0a04 */
[----:B------:R-:W-:Y:S01]  /*0830*/  IMAD.HI.U32 R0, R2, R9, RZ ;  /* 0x0000000902007227 */ /* 0x000fe200078e00ff */
[----:B------:R-:W0:Y:S01]  /*0840*/  I2F.RP R4, R13 ;  /* 0x0000000d00047306 */ /* 0x000e220000209400 */
[----:B------:R-:W-:Y:S02]  /*0850*/  IABS R2, R7 ;  /* 0x0000000700027213 */ /* 0x000fe40000000000 */
[----:B------:R-:W-:-:S05]  /*0860*/  IMAD R3, R0, R3, R9 ;  /* 0x0000000300037224 */ /* 0x000fca00078e0209 */
[----:B------:R-:W-:Y:S01]  /*0870*/  ISETP.GT.U32.AND P1, PT, R10, R3, PT ;  /* 0x000000030a00720c */ /* 0x000fe20003f24070 */
[----:B------:R-:W1:Y:S08]  /*0880*/  I2F.RP R8, R2 ;  /* 0x0000000200087306 */ /* 0x000e700000209400 */
[----:B0-----:R-:W0:Y:S04]  /*0890*/  MUFU.RCP R4, R4 ;  /* 0x0000000400047308 */ /* 0x001e280000001000 */
[----:B------:R-:W-:-:S02]  /*08a0*/  @!P1 IMAD.IADD R3, R3, 0x1, -R10 ;  /* 0x0000000103039824 */ /* 0x000fc400078e0a0a */
[----:B------:R-:W-:Y:S01]  /*08b0*/  @!P1 VIADD R0, R0, 0x1 ;  /* 0x0000000100009836 */ /* 0x000fe20000000000 */
[----:B------:R-:W-:Y:S01]  /*08c0*/  ISETP.NE.AND P1, PT, R15, RZ, PT ;  /* 0x000000ff0f00720c */ /* 0x000fe20003f25270 */
[----:B-1----:R-:W1:Y:S01]  /*08d0*/  MUFU.RCP R8, R8 ;  /* 0x0000000800087308 */ /* 0x002e620000001000 */
[----:B------:R-:W-:Y:S02]  /*08e0*/  ISETP.GE.U32.AND P0, PT, R3, R10, PT ;  /* 0x0000000a0300720c */ /* 0x000fe40003f06070 */
[----:B------:R-:W-:-:S04]  /*08f0*/  LOP3.LUT R3, R12, R15, RZ, 0x3c, !PT ;  /* 0x0000000f0c037212 */ /* 0x000fc800078e3cff */
[----:B------:R-:W-:Y:S01]  /*0900*/  ISETP.GE.AND P2, PT, R3, RZ, PT ;  /* 0x000000ff0300720c */ /* 0x000fe20003f46270 */
[----:B0-----:R-:W-:-:S06]  /*0910*/  VIADD R5, R4, 0xffffffe ;  /* 0x0ffffffe04057836 */ /* 0x001fcc0000000000 */
[----:B------:R-:W-:Y:S01]  /*0920*/  @P0 VIADD R0, R0, 0x1 ;  /* 0x0000000100000836 */ /* 0x000fe20000000000 */
[----:B------:R-:W0:Y:S01]  /*0930*/  F2I.FTZ.U32.TRUNC.NTZ R5, R5 ;  /* 0x0000000500057305 */ /* 0x000e22000021f000 */
[----:B------:R-:W-:Y:S01]  /*0940*/  PLOP3.LUT P0, PT, PT, PT, UP1, 0x80, 0x8 ;  /* 0x000000000008781c */ /* 0x000fe20003f0f018 */
[----:B-1----:R-:W-:Y:S01]  /*0950*/  VIADD R9, R8, 0xffffffe ;  /* 0x0ffffffe08097836 */ /* 0x002fe20000000000 */
[----:B------:R-:W-:Y:S01]  /*0960*/  SHF.R.U32.HI R8, RZ, 0x5, R20 ;  /* 0x00000005ff087819 */ /* 0x000fe20000011614 */
[----:B------:R-:W-:-:S03]  /*0970*/  IMAD.MOV.U32 R10, RZ, RZ, R0 ;  /* 0x000000ffff0a7224 */ /* 0x000fc600078e0000 */
[----:B------:R-:W-:Y:S01]  /*0980*/  R2UR UR16, R8 ;  /* 0x00000000081072ca */ /* 0x000fe200000e0000 */
[----:B------:R-:W-:Y:S01]  /*0990*/  @!P2 IMAD.MOV R10, RZ, RZ, -R10 ;  /* 0x000000ffff0aa224 */ /* 0x000fe200078e0a0a */
[----:B------:R-:W-:Y:S01]  /*09a0*/  @!P1 LOP3.LUT R10, RZ, R15, RZ, 0x33, !PT ;  /* 0x0000000fff0a9212 */ /* 0x000fe200078e33ff */
[----:B------:R-:W1:Y:S01]  /*09b0*/  F2I.FTZ.U32.TRUNC.NTZ R9, R9 ;  /* 0x0000000900097305 */ /* 0x000e62000021f000 */
[----:B------:R-:W-:-:S03]  /*09c0*/  IMAD.MOV.U32 R8, RZ, RZ, RZ ;  /* 0x000000ffff087224 */ /* 0x000fc600078e00ff */
[----:B------:R-:W-:Y:S02]  /*09d0*/  IMAD.MOV R0, RZ, RZ, -R10 ;  /* 0x000000ffff007224 */ /* 0x000fe400078e0a0a */
[----:B0-----:R-:W-:Y:S02]  /*09e0*/  IMAD.MOV R4, RZ, RZ, -R5 ;  /* 0x000000ffff047224 */ /* 0x001fe400078e0a05 */
[----:B------:R-:W-:Y:S02]  /*09f0*/  IMAD R0, R15, R0, R12 ;  /* 0x000000000f007224 */ /* 0x000fe400078e020c */
[----:B------:R-:W-:Y:S01]  /*0a00*/  IMAD R3, R4, R13, RZ ;  /* 0x0000000d04037224 */ /* 0x000fe200078e02ff */
[----:B------:R-:W0:Y:S01]  /*0a10*/  LDS R12, [UR8] ;  /* 0x00000008ff0c7984 */ /* 0x000e220008000800 */
[----:B------:R-:W-:Y:S01]  /*0a20*/  IMAD.IADD R0, R11, 0x1, R0 ;  /* 0x000000010b007824 */ /* 0x000fe200078e0200 */
[----:B------:R-:W-:Y:S01]  /*0a30*/  USHF.L.U32 UR4, UR16, 0x15, URZ ;  /* 0x0000001510047899 */ /* 0x000fe200080006ff */
[----:B------:R-:W-:-:S02]  /*0a40*/  IMAD.MOV.U32 R4, RZ, RZ, RZ ;  /* 0x000000ffff047224 */ /* 0x000fc400078e00ff */
[----:B------:R-:W-:Y:S01]  /*0a50*/  IMAD R17, R0, 0x40, R14 ;  /* 0x0000004000117824 */ /* 0x000fe200078e020e */
[----:B------:R-:W-:Y:S01]  /*0a60*/  ULOP3.LUT UR4, UR4, 0x600000, URZ, 0xc0, !UPT ;  /* 0x0060000004047892 */ /* 0x000fe2000f8ec0ff */
[----:B------:R-:W-:-:S03]  /*0a70*/  IMAD.HI.U32 R4, R5, R3, R4 ;  /* 0x0000000305047227 */ /* 0x000fc600078e0004 */
[----:B------:R-:W-:Y:S01]  /*0a80*/  IABS R5, R17 ;  /* 0x0000001100057213 */ /* 0x000fe20000000000 */
[----:B-1----:R-:W-:Y:S01]  /*0a90*/  IMAD.MOV R3, RZ, RZ, -R9 ;  /* 0x000000ffff037224 */ /* 0x002fe200078e0a09 */
[----:B------:R-:W-:Y:S01]  /*0aa0*/  BAR.SYNC.DEFER_BLOCKING 0x0 ;  /* 0x0000000000007b1d */ /* 0x000fe20000010000 */
[----:B------:R-:W-:Y:S01]  /*0ab0*/  IMAD.SHL.U32 R0, R10, 0x80, RZ ;  /* 0x000000800a007824 */ /* 0x000fe200078e00ff */
[----:B------:R-:W-:Y:S01]  /*0ac0*/  SHF.R.U32.HI R10, RZ, 0x6, R20 ;  /* 0x00000006ff0a7819 */ /* 0x000fe20000011614 */
[----:B------:R-:W-:Y:S01]  /*0ad0*/  IMAD.HI.U32 R4, R4, R5, RZ ;  /* 0x0000000504047227 */ /* 0x000fe200078e00ff */
[----:B------:R-:W-:Y:S02]  /*0ae0*/  ISETP.GE.AND P2, PT, R17, RZ, PT ;  /* 0x000000ff1100720c */ /* 0x000fe40003f46270 */
[----:B------:R-:W-:Y:S01]  /*0af0*/  LOP3.LUT R20, R20, 0x7f, RZ, 0xc0, !PT ;  /* 0x0000007f14147812 */ /* 0x000fe200078ec0ff */
[----:B------:R-:W-:Y:S01]  /*0b00*/  IMAD.MOV R4, RZ, RZ, -R4 ;  /* 0x000000ffff047224 */ /* 0x000fe200078e0a04 */
[----:B------:R1:W-:Y:S01]  /*0b10*/  STL [R1+0x748], R17 ;  /* 0x0007481101007387 */ /* 0x0003e20000100800 */
[----:B------:R-:W-:-:S02]  /*0b20*/  VIADD R14, R0, 0x7f ;  /* 0x0000007f000e7836 */ /* 0x000fc40000000000 */
[----:B------:R-:W-:Y:S01]  /*0b30*/  IMAD R4, R13, R4, R5 ;  /* 0x000000040d047224 */ /* 0x000fe200078e0205 */
[----:B------:R2:W-:Y:S01]  /*0b40*/  STL.S16 [R1+0x210], R24 ;  /* 0x0002101801007387 */ /* 0x0005e20000100600 */
[----:B------:R-:W-:Y:S01]  /*0b50*/  IMAD R3, R3, R2, RZ ;  /* 0x0000000203037224 */ /* 0x000fe200078e02ff */
[----:B------:R-:W-:Y:S01]  /*0b60*/  IABS R11, R14 ;  /* 0x0000000e000b7213 */ /* 0x000fe20000000000 */
[----:B------:R-:W-:Y:S01]  /*0b70*/  VIADD R63, R0, 0x1 ;  /* 0x00000001003f7836 */ /* 0x000fe20000000000 */
[----:B------:R-:W-:Y:S01]  /*0b80*/  ISETP.GT.U32.AND P1, PT, R13, R4, PT ;  /* 0x000000040d00720c */ /* 0x000fe20003f24070 */
[----:B------:R-:W-:Y:S01]  /*0b90*/  IMAD.HI.U32 R3, R9, R3, R8 ;  /* 0x0000000309037227 */ /* 0x000fe200078e0008 */
[----:B------:R-:W-:Y:S01]  /*0ba0*/  SGXT.U32 R8, R10, 0x1 ;  /* 0x000000010a08781a */ /* 0x000fe20000000000 */
[----:B------:R2:W-:Y:S01]  /*0bb0*/  STL.S16 [R1+0x20c], R21 ;  /* 0x00020c1501007387 */ /* 0x0005e20000100600 */
[----:B------:R-:W-:Y:S01]  /*0bc0*/  IABS R10, R63 ;  /* 0x0000003f000a7213 */ /* 0x000fe20000000000 */
[----:B------:R-:W-:Y:S01]  /*0bd0*/  VIADD R64, R0, 0x2 ;  /* 0x0000000200407836 */ /* 0x000fe20000000000 */
[----:B------:R-:W-:Y:S01]  /*0be0*/  ISETP.LT.AND P0, PT, R8, UR12, P0 ;  /* 0x0000000c08007c0c */ /* 0x000fe20008701270 */
[----:B------:R-:W-:Y:S01]  /*0bf0*/  IMAD.HI.U32 R5, R3, R11, RZ ;  /* 0x0000000b03057227 */ /* 0x000fe200078e00ff */
[----:B------:R-:W-:-:S02]  /*0c00*/  ISETP.GE.AND P4, PT, R14, RZ, PT ;  /* 0x000000ff0e00720c */ /* 0x000fc40003f86270 */
[----:B------:R-:W-:Y:S01]  /*0c10*/  IABS R9, R64 ;  /* 0x0000004000097213 */ /* 0x000fe20000000000 */
[----:B------:R-:W-:Y:S01]  /*0c20*/  IMAD.MOV R5, RZ, RZ, -R5 ;  /* 0x000000ffff057224 */ /* 0x000fe200078e0a05 */
[----:B0-----:R-:W-:Y:S01]  /*0c30*/  R2UR UR9, R12 ;  /* 0x000000000c0972ca */ /* 0x001fe200000e0000 */
[----:B------:R-:W-:Y:S02]  /*0c40*/  @!P1 IMAD.IADD R4, R4, 0x1, -R13 ;  /* 0x0000000104049824 */ /* 0x000fe400078e0a0d */
[----:B------:R-:W-:Y:S02]  /*0c50*/  VIADD R67, R0, 0x5 ;  /* 0x0000000500437836 */ /* 0x000fe40000000000 */
[----:B------:R-:W-:Y:S01]  /*0c60*/  IMAD R11, R2, R5, R11 ;  /* 0x00000005020b7224 */ /* 0x000fe200078e020b */
[----:B------:R-:W-:Y:S01]  /*0c70*/  ISETP.GT.U32.AND P1, PT, R13, R4, PT ;  /* 0x000000040d00720c */ /* 0x000fe20003f24070 */
[----:B------:R-:W-:Y:S01]  /*0c80*/  VIADD R65, R0, 0x3 ;  /* 0x0000000300417836 */ /* 0x000fe20000000000 */
[----:B------:R-:W-:Y:S01]  /*0c90*/  IABS R16, R67 ;  /* 0x0000004300107213 */ /* 0x000fe20000000000 */
[----:B------:R-:W-:-:S03]  /*0ca0*/  IMAD.HI.U32 R5, R3, R10, RZ ;  /* 0x0000000a03057227 */ /* 0x000fc600078e00ff */
[----:B------:R-:W-:Y:S01]  /*0cb0*/  IABS R14, R65 ;  /* 0x00000041000e7213 */ /* 0x000fe20000000000 */
[----:B------:R-:W-:Y:S01]  /*0cc0*/  VIADD R66, R0, 0x4 ;  /* 0x0000000400427836 */ /* 0x000fe20000000000 */
[----:B------:R-:W-:Y:S01]  /*0cd0*/  UIADD3 UR10, UPT, UPT, UR9, UR4, URZ ;  /* 0x00000004090a7290 */ /* 0x000fe2000fffe0ff */
[----:B------:R-:W-:-:S03]  /*0ce0*/  IMAD.HI.U32 R8, R3, R9, RZ ;  /* 0x0000000903087227 */ /* 0x000fc600078e00ff */
[----:B------:R-:W-:Y:S01]  /*0cf0*/  IABS R15, R66 ;  /* 0x00000042000f7213 */ /* 0x000fe20000000000 */
[----:B------:R-:W-:Y:S02]  /*0d00*/  IMAD.MOV R5, RZ, RZ, -R5 ;  /* 0x000000ffff057224 */ /* 0x000fe400078e0a05 */
[----:B------:R-:W-:Y:S02]  /*0d10*/  IMAD.MOV R8, RZ, RZ, -R8 ;  /* 0x000000ffff087224 */ /* 0x000fe400078e0a08 */
[----:B------:R-:W-:Y:S01]  /*0d20*/  @!P1 IMAD.IADD R4, R4, 0x1, -R13 ;  /* 0x0000000104049824 */ /* 0x000fe200078e0a0d */
[----:B------:R-:W-:Y:S01]  /*0d30*/  ISETP.NE.AND P1, PT, R6, RZ, PT ;  /* 0x000000ff0600720c */ /* 0x000fe20003f25270 */
[----:B------:R-:W-:Y:S02]  /*0d40*/  IMAD R10, R2, R5, R10 ;  /* 0x00000005020a7224 */ /* 0x000fe400078e020a */
[----:B------:R-:W-:-:S04]  /*0d50*/  IMAD.HI.U32 R12, R3, R16, RZ ;  /* 0x00000010030c7227 */ /* 0x000fc800078e00ff */
[----:B------:R-:W-:-:S04]  /*0d60*/  IMAD.HI.U32 R5, R3, R14, RZ ;  /* 0x0000000e03057227 */ /* 0x000fc800078e00ff */
[----:B------:R-:W-:Y:S02]  /*0d70*/  IMAD R9, R2, R8, R9 ;  /* 0x0000000802097224 */ /* 0x000fe400078e0209 */
[----:B------:R-:W-:-:S04]  /*0d80*/  IMAD.HI.U32 R8, R3, R15, RZ ;  /* 0x0000000f03087227 */ /* 0x000fc800078e00ff */
[----:B-1----:R-:W-:Y:S01]  /*0d90*/  IMAD.MOV R17, RZ, RZ, -R12 ;  /* 0x000000ffff117224 */ /* 0x002fe200078e0a0c */
[----:B------:R-:W-:Y:S01]  /*0da0*/  SGXT.U32 R12, R19, 0x1 ;  /* 0x00000001130c781a */ /* 0x000fe20000000000 */
[----:B------:R-:W-:Y:S02]  /*0db0*/  IMAD.MOV R5, RZ, RZ, -R5 ;  /* 0x000000ffff057224 */ /* 0x000fe400078e0a05 */
[----:B------:R-:W-:Y:S01]  /*0dc0*/  IMAD.MOV R13, RZ, RZ, -R8 ;  /* 0x000000ffff0d7224 */ /* 0x000fe200078e0a08 */
[----:B------:R-:W-:Y:S01]  /*0dd0*/  LOP3.LUT R25, R12, 0x8, RZ, 0xfc, !PT ;  /* 0x000000080c197812 */ /* 0x000fe200078efcff */
[----:B------:R-:W-:Y:S02]  /*0de0*/  IMAD.MOV.U32 R18, RZ, RZ, R4 ;  /* 0x000000ffff127224 */ /* 0x000fe400078e0004 */
[----:B------:R-:W-:Y:S02]  /*0df0*/  IMAD R8, R2, R5, R14 ;  /* 0x0000000502087224 */ /* 0x000fe400078e020e */
[----:B------:R-:W-:-:S02]  /*0e00*/  IMAD R14, R12, UR14, RZ ;  /* 0x0000000e0c0e7c24 */ /* 0x000fc4000f8e02ff */
[----:B------:R-:W-:Y:S01]  /*0e10*/  @!P2 IMAD.MOV R18, RZ, RZ, -R18 ;  /* 0x000000ffff12a224 */ /* 0x000fe200078e0a12 */
[----:B------:R-:W-:Y:S01]  /*0e20*/  @!P1 LOP3.LUT R18, RZ, R6, RZ, 0x33, !PT ;  /* 0x00000006ff129212 */ /* 0x000fe200078e33ff */
[----:B------:R-:W-:Y:S01]  /*0e30*/  IMAD.U32 R6, RZ, RZ, UR14 ;  /* 0x0000000eff067e24 */ /* 0x000fe2000f8e00ff */
[----:B------:R-:W-:Y:S01]  /*0e40*/  ISETP.NE.U32.AND P2, PT, R20, RZ, PT ;  /* 0x000000ff1400720c */ /* 0x000fe20003f45070 */
[----:B------:R-:W-:Y:S01]  /*0e50*/  IMAD R45, R45, 0x2, R14 ;  /* 0x000000022d2d7824 */ /* 0x000fe200078e020e */
[----:B------:R-:W-:Y:S01]  /*0e60*/  PLOP3.LUT P1, PT, PT, PT, UP1, 0x80, 0x8 ;  /* 0x000000000008781c */ /* 0x000fe20003f2f018 */
[----:B------:R-:W-:Y:S02]  /*0e70*/  IMAD R5, R2, R13, R15 ;  /* 0x0000000d02057224 */ /* 0x000fe400078e020f */
[----:B------:R-:W-:Y:S02]  /*0e80*/  IMAD R23, R6, 0x2, R45 ;  /* 0x0000000206177824 */ /* 0x000fe400078e022d */
[----:B------:R-:W-:-:S02]  /*0e90*/  IMAD.U32 R15, RZ, RZ, UR14 ;  /* 0x0000000eff0f7e24 */ /* 0x000fc4000f8e00ff */
[----:B------:R-:W-:Y:S02]  /*0ea0*/  IMAD R48, R48, 0x2, R23 ;  /* 0x0000000230307824 */ /* 0x000fe400078e0217 */
[----:B------:R-:W-:Y:S02]  /*0eb0*/  IMAD.U32 R13, RZ, RZ, UR14 ;  /* 0x0000000eff0d7e24 */ /* 0x000fe4000f8e00ff */
[----:B------:R-:W-:Y:S02]  /*0ec0*/  IMAD R15, R15, 0x2, R48 ;  /* 0x000000020f0f7824 */ /* 0x000fe400078e0230 */
[----:B------:R-:W-:Y:S02]  /*0ed0*/  IMAD R4, R2, R17, R16 ;  /* 0x0000001102047224 */ /* 0x000fe400078e0210 */
[----:B------:R-:W-:Y:S02]  /*0ee0*/  IMAD R44, R44, 0x2, R15 ;  /* 0x000000022c2c7824 */ /* 0x000fe400078e020f */
[----:B------:R-:W-:-:S02]  /*0ef0*/  IMAD.U32 R16, RZ, RZ, UR14 ;  /* 0x0000000eff107e24 */ /* 0x000fc4000f8e00ff */
[----:B------:R-:W-:Y:S02]  /*0f00*/  IMAD R22, R13, 0x2, R44 ;  /* 0x000000020d167824 */ /* 0x000fe400078e022c */
[----:B------:R-:W-:Y:S02]  /*0f10*/  IMAD.U32 R20, RZ, RZ, UR14 ;  /* 0x0000000eff147e24 */ /* 0x000fe4000f8e00ff */
[----:B------:R-:W-:Y:S02]  /*0f20*/  IMAD R49, R49, 0x2, R22 ;  /* 0x0000000231317824 */ /* 0x000fe400078e0216 */
[----:B------:R-:W-:Y:S02]  /*0f30*/  IMAD.U32 R17, RZ, RZ, UR14 ;  /* 0x0000000eff117e24 */ /* 0x000fe4000f8e00ff */
[----:B------:R-:W-:Y:S02]  /*0f40*/  IMAD R16, R16, 0x2, R49 ;  /* 0x0000000210107824 */ /* 0x000fe400078e0231 */
[----:B------:R-:W-:-:S02]  /*0f50*/  IMAD.U32 R19, RZ, RZ, UR14 ;  /* 0x0000000eff137e24 */ /* 0x000fc4000f8e00ff */
[----:B------:R-:W-:Y:S01]  /*0f60*/  IMAD R43, R43, 0x2, R16 ;  /* 0x000000022b2b7824 */ /* 0x000fe200078e0210 */
[----:B--2---:R-:W-:Y:S06]  /*0f70*/  BRA.U UP0, `(.L_x_5) ;  /* 0x0000000100187547 */ /* 0x004fec000b800000 */
[----:B------:R-:W-:Y:S01]  /*0f80*/  ELECT P3, URZ, PT ;  /* 0x0000000000ff782f */ /* 0x000fe20003860000 */
[----:B------:R-:W-:Y:S01]  /*0f90*/  IMAD.MOV.U32 R6, RZ, RZ, 0x1 ;  /* 0x00000001ff067424 */ /* 0x000fe200078e00ff */
[----:B------:R-:W-:Y:S01]  /*0fa0*/  UMOV UR4, 0x40 ;  /* 0x0000004000047882 */ /* 0x000fe20000000000 */
[----:B------:R-:W-:Y:S01]  /*0fb0*/  UVIRTCOUNT.DEALLOC.SMPOOL 0x80 ;  /* 0x000000800000784c */ /* 0x000fe20000000000 */
[----:B------:R-:W-:-:S09]  /*0fc0*/  ULEA UR4, UR5, UR4, 0x18 ;  /* 0x0000000405047291 */ /* 0x000fd2000f8ec0ff */
[----:B------:R0:W-:Y:S03]  /*0fd0*/  @P3 STS.U8 [UR4], R6 ;  /* 0x00000006ff003988 */ /* 0x0001e60008000004 */
.L_x_5:
[----:B------:R-:W-:Y:S01]  /*0fe0*/  STTM.16dp32bit_t0_t15.x64 tmem[UR10], RZ ;  /* 0x000000ff000079ed */ /* 0x000fe20008b0000a */
[----:B------:R-:W-:Y:S01]  /*0ff0*/  STTM.16dp32bit_t16_t31.x64 tmem[UR10+0x40], RZ ;  /* 0x000040ff000079ed */ /* 0x000fe20008b2000a */
[----:B------:R-:W1:Y:S02]  /*1000*/  FENCE.VIEW.ASYNC.T ;  /* 0x00000000000073c6 */ /* 0x000e640000000200 */
[----:B-1----:R-:W-:Y:S01]  /*1010*/  VOTEU.ALL UP2, P2 ;  /* 0x0000000000ff7886 */ /* 0x002fe20001040000 */
[----:B------:R-:W-:Y:S01]  /*1020*/  VOTEU.ALL UP3, P2 ;  /* 0x0000000000ff7886 */ /* 0x000fe20001060000 */
[----:B0-----:R-:W-:Y:S01]  /*1030*/  IMAD R6, R18, UR13, RZ ;  /* 0x0000000d12067c24 */ /* 0x001fe2000f8e02ff */
[----:B------:R-:W-:Y:S01]  /*1040*/  ISETP.LT.AND P1, PT, R25, UR12, P1 ;  /* 0x0000000c19007c0c */ /* 0x000fe20008f21270 */
[----:B------:R-:W-:Y:S01]  /*1050*/  IMAD.MOV.U32 R30, RZ, RZ, R24 ;  /* 0x000000ffff1e7224 */ /* 0x000fe200078e0018 */
[----:B------:R-:W-:-:S04]  /*1060*/  @!UP2 UIADD3 UR4, UPT, UPT, -UR6, 0x100000, URZ ;  /* 0x001000000604a890 */ /* 0x000fc8000fffe1ff */
[----:B------:R-:W-:Y:S02]  /*1070*/  @!UP2 USHF.L.U32 UR5, UR4, 0xb, URZ ;  /* 0x0000000b0405a899 */ /* 0x000fe400080006ff */
[----:B------:R-:W-:Y:S01]  /*1080*/  @!UP2 USHF.L.U32 UR4, UR4, 0x1, URZ ;  /* 0x000000010404a899 */ /* 0x000fe200080006ff */
[----:B------:R-:W-:Y:S01]  /*1090*/  BAR.SYNC.DEFER_BLOCKING 0x0 ;  /* 0x0000000000007b1d */ /* 0x000fe20000010000 */
[----:B------:R-:W-:Y:S01]  /*10a0*/  LEA R13, P3, R6, UR20, 0x1 ;  /* 0x00000014060d7c11 */ /* 0x000fe2000f8608ff */
[----:B------:R-:W-:Y:S02]  /*10b0*/  IMAD.MOV.U32 R24, RZ, RZ, R21 ;  /* 0x000000ffff187224 */ /* 0x000fe400078e0015 */
[----:B------:R-:W-:Y:S01]  /*10c0*/  IMAD R21, R20, 0x2, R43 ;  /* 0x0000000214157824 */ /* 0x000fe200078e022b */
[----:B------:R-:W-:Y:S01]  /*10d0*/  LEA.HI.X.SX32 R6, R6, UR21, 0x1, P3 ;  /* 0x0000001506067c11 */ /* 0x000fe200098f0eff */
[----:B------:R-:W-:Y:S01]  /*10e0*/  IMAD.U32 R41, RZ, RZ, UR14 ;  /* 0x0000000eff297e24 */ /* 0x000fe2000f8e00ff */
[-C--:B------:R-:W-:Y:S01]  /*10f0*/  LEA R18, P3, R14, R13.reuse, 0x1 ;  /* 0x0000000d0e127211 */ /* 0x080fe200078608ff */
[----:B------:R-:W-:Y:S01]  /*1100*/  IMAD R50, R50, 0x2, R21 ;  /* 0x0000000232327824 */ /* 0x000fe200078e0215 */
[C---:B------:R-:W-:Y:S01]  /*1110*/  LEA R25, P5, R15.reuse, R13, 0x1 ;  /* 0x0000000d0f197211 */ /* 0x040fe200078a08ff */
[----:B------:R-:W-:Y:S01]  /*1120*/  IMAD.U32 R52, RZ, RZ, UR14 ;  /* 0x0000000eff347e24 */ /* 0x000fe2000f8e00ff */
[-C--:B------:R-:W-:Y:S01]  /*1130*/  LEA.HI.X.SX32 R32, R14, R6.reuse, 0x1, P3 ;  /* 0x000000060e207211 */ /* 0x080fe200018f0eff */
[----:B------:R-:W-:Y:S01]  /*1140*/  @P0 IMAD.MOV.U32 R14, RZ, RZ, R18 ;  /* 0x000000ffff0e0224 */ /* 0x000fe200078e0012 */
[----:B------:R-:W-:Y:S01]  /*1150*/  LEA.HI.X.SX32 R27, R15, R6, 0x1, P5 ;  /* 0x000000060f1b7211 */ /* 0x000fe200028f0eff */
[----:B------:R-:W-:Y:S01]  /*1160*/  IMAD R17, R17, 0x2, R50 ;  /* 0x0000000211117824 */ /* 0x000fe200078e0232 */
[----:B------:R0:W-:Y:S01]  /*1170*/  STL [R1+0x18], R18 ;  /* 0x0000181201007387 */ /* 0x0001e20000100800 */
[----:B------:R-:W-:Y:S01]  /*1180*/  @P0 IMAD.MOV.U32 R15, RZ, RZ, R32 ;  /* 0x000000ffff0f0224 */ /* 0x000fe200078e0020 */
[----:B------:R-:W-:Y:S01]  /*1190*/  PRMT R26, RZ, 0x7610, R26 ;  /* 0x00007610ff1a7816 */ /* 0x000fe2000000001a */
[----:B------:R-:W-:Y:S01]  /*11a0*/  IMAD R42, R42, 0x2, R17 ;  /* 0x000000022a2a7824 */ /* 0x000fe200078e0211 */
[----:B------:R-:W-:Y:S01]  /*11b0*/  STL [R1+0x38], R25 ;  /* 0x0000381901007387 */ /* 0x000fe20000100800 */
[----:B------:R-:W-:-:S02]  /*11c0*/  PRMT R28, RZ, 0x7610, R28 ;  /* 0x00007610ff1c7816 */ /* 0x000fc4000000001c */
[----:B------:R-:W-:Y:S01]  /*11d0*/  PRMT R29, RZ, 0x7610, R29 ;  /* 0x00007610ff1d7816 */ /* 0x000fe2000000001d */
[----:B------:R-:W-:Y:S01]  /*11e0*/  IMAD R20, R19, 0x2, R42 ;  /* 0x0000000213147824 */ /* 0x000fe200078e022a */
[----:B------:R-:W1:Y:S02]  /*11f0*/  FENCE.VIEW.ASYNC.S ;  /* 0x00000000000073c6 */ /* 0x000e640000000000 */
[----:B-1----:R1:W2:Y:S02]  /*1200*/  @!UP3 SYNCS.EXCH.64 URZ, [UR11], UR4 ;  /* 0x000000040bffb5b2 */ /* 0x0022a40008000100 */
[----:B--2---:R-:W-:Y:S01]  /*1210*/  BAR.SYNC.DEFER_BLOCKING 0x0 ;  /* 0x0000000000007b1d */ /* 0x004fe20000010000 */
[----:B0-----:R-:W-:Y:S02]  /*1220*/  IMAD.U32 R18, RZ, RZ, UR14 ;  /* 0x0000000eff127e24 */ /* 0x001fe4000f8e00ff */
[----:B------:R-:W-:Y:S01]  /*1230*/  IMAD.U32 R55, RZ, RZ, UR14 ;  /* 0x0000000eff377e24 */ /* 0x000fe2000f8e00ff */
[----:B------:R-:W-:Y:S01]  /*1240*/  PRMT R33, RZ, 0x7610, R33 ;  /* 0x00007610ff217816 */ /* 0x000fe20000000021 */
[----:B------:R-:W-:-:S02]  /*1250*/  IMAD.U32 R57, RZ, RZ, UR14 ;  /* 0x0000000eff397e24 */ /* 0x000fc4000f8e00ff */
[----:B------:R-:W-:Y:S01]  /*1260*/  IMAD.U32 R37, RZ, RZ, UR14 ;  /* 0x0000000eff257e24 */ /* 0x000fe2000f8e00ff */
[----:B------:R-:W-:Y:S01]  /*1270*/  STL [R1+0x14], R32 ;  /* 0x0000142001007387 */ /* 0x000fe20000100800 */
[----:B------:R-:W-:Y:S01]  /*1280*/  IMAD.U32 R58, RZ, RZ, UR14 ;  /* 0x0000000eff3a7e24 */ /* 0x000fe2000f8e00ff */
[----:B------:R-:W-:Y:S01]  /*1290*/  PRMT R31, RZ, 0x7610, R31 ;  /* 0x00007610ff1f7816 */ /* 0x000fe2000000001f */
[----:B------:R-:W-:Y:S02]  /*12a0*/  IMAD.U32 R38, RZ, RZ, UR14 ;  /* 0x0000000eff267e24 */ /* 0x000fe4000f8e00ff */
[----:B------:R-:W-:Y:S01]  /*12b0*/  IMAD.U32 R56, RZ, RZ, UR14 ;  /* 0x0000000eff387e24 */ /* 0x000fe2000f8e00ff */
[----:B------:R-:W-:Y:S01]  /*12c0*/  PRMT R47, RZ, 0x7610, R47 ;  /* 0x00007610ff2f7816 */ /* 0x000fe2000000002f */
[----:B------:R-:W-:Y:S02]  /*12d0*/  IMAD.U32 R59, RZ, RZ, UR14 ;  /* 0x0000000eff3b7e24 */ /* 0x000fe4000f8e00ff */
[----:B------:R-:W-:-:S02]  /*12e0*/  IMAD.U32 R61, RZ, RZ, UR14 ;  /* 0x0000000eff3d7e24 */ /* 0x000fc4000f8e00ff */
[----:B------:R-:W-:Y:S01]  /*12f0*/  IMAD.U32 R62, RZ, RZ, UR14 ;  /* 0x0000000eff3e7e24 */ /* 0x000fe2000f8e00ff */
[----:B------:R-:W-:Y:S01]  /*1300*/  PRMT R86, RZ, 0x7610, R86 ;  /* 0x00007610ff567816 */ /* 0x000fe20000000056 */
[----:B------:R-:W0:Y:S01]  /*1310*/  LDCU UR7, c[0x0][0x3b0] ;  /* 0x00007600ff0777ac */ /* 0x000e220008000800 */
[----:B------:R2:W3:Y:S01]  /*1320*/  @P0 LDG.E.U16 R30, desc[UR24][R14.64] ;  /* 0x000000180e1e0981 */ /* 0x0004e2000c1e1500 */
[----:B------:R-:W-:-:S03]  /*1330*/  IMAD R51, R51, 0x2, R20 ;  /* 0x0000000233337824 */ /* 0x000fc600078e0214 */
[----:B------:R4:W-:Y:S01]  /*1340*/  STL [R1+0x34], R27 ;  /* 0x0000341b01007387 */ /* 0x0009e20000100800 */
[----:B--2---:R-:W-:Y:S02]  /*1350*/  @P1 IMAD.MOV.U32 R14, RZ, RZ, R25 ;  /* 0x000000ffff0e1224 */ /* 0x004fe400078e0019 */
[----:B------:R-:W-:-:S05]  /*1360*/  @P1 IMAD.MOV.U32 R15, RZ, RZ, R27 ;  /* 0x000000ffff0f1224 */ /* 0x000fca00078e001b */
[----:B------:R2:W3:Y:S01]  /*1370*/  @P1 LDG.E.U16 R24, desc[UR24][R14.64] ;  /* 0x000000180e181981 */ /* 0x0004e2000c1e1500 */
[----:B------:R-:W-:Y:S01]  /*1380*/  IMAD R18, R18, 0x2, R51 ;  /* 0x0000000212127824 */ /* 0x000fe200078e0233 */
[C---:B----4-:R-:W-:Y:S02]  /*1390*/  LOP3.LUT R27, R12.reuse, 0x10, RZ, 0xfc, !PT ;  /* 0x000000100c1b7812 */ /* 0x050fe400078efcff */
[----:B------:R-:W-:Y:S01]  /*13a0*/  LOP3.LUT R25, R12, 0x18, RZ, 0xfc, !PT ;  /* 0x000000180c197812 */ /* 0x000fe200078efcff */
[----:B------:R-:W-:Y:S01]  /*13b0*/  IMAD R41, R41, 0x2, R18 ;  /* 0x0000000229297824 */ /* 0x000fe200078e0212 */
[----:B--2---:R-:W-:Y:S01]  /*13c0*/  LEA R14, P3, R16, R13, 0x1 ;  /* 0x0000000d100e7211 */ /* 0x004fe200078608ff */
[----:B------:R-:W-:-:S03]  /*13d0*/  IMAD.U32 R15, RZ, RZ, UR14 ;  /* 0x0000000eff0f7e24 */ /* 0x000fc6000f8e00ff */
[----:B------:R-:W-:Y:S01]  /*13e0*/  LEA.HI.X.SX32 R34, R16, R6, 0x1, P3 ;  /* 0x0000000610227211 */ /* 0x000fe200018f0eff */
[----:B---3--:R2:W-:Y:S01]  /*13f0*/  @P1 STL [R1+0x20c], R24 ;  /* 0x00020c1801001387 */ /* 0x0085e20000100800 */
[----:B------:R-:W-:-:S03]  /*1400*/  PLOP3.LUT P1, PT, PT, PT, UP1, 0x80, 0x8 ;  /* 0x000000000008781c */ /* 0x000fc60003f2f018 */
[----:B------:R3:W-:Y:S01]  /*1410*/  @P0 STL [R1+0x210], R30 ;  /* 0x0002101e01000387 */ /* 0x0007e20000100800 */
[----:B------:R-:W-:Y:S02]  /*1420*/  PLOP3.LUT P0, PT, PT, PT, UP1, 0x80, 0x8 ;  /* 0x000000000008781c */ /* 0x000fe40003f0f018 */
[----:B------:R-:W-:Y:S01]  /*1430*/  ISETP.LT.AND P1, PT, R25, UR12, P1 ;  /* 0x0000000c19007c0c */ /* 0x000fe20008f21270 */
[----:B------:R-:W-:Y:S01]  /*1440*/  IMAD.U32 R25, RZ, RZ, UR14 ;  /* 0x0000000eff197e24 */ /* 0x000fe2000f8e00ff */
[----:B------:R-:W-:Y:S01]  /*1450*/  ISETP.LT.AND P0, PT, R27, UR12, P0 ;  /* 0x0000000c1b007c0c */ /* 0x000fe20008701270 */
[----:B--2---:R-:W-:Y:S01]  /*1460*/  IMAD.U32 R24, RZ, RZ, UR14 ;  /* 0x0000000eff187e24 */ /* 0x004fe2000f8e00ff */
[----:B------:R2:W-:Y:S01]  /*1470*/  STL [R1+0x58], R14 ;  /* 0x0000580e01007387 */ /* 0x0005e20000100800 */
[----:B------:R-:W-:Y:S02]  /*1480*/  IMAD.U32 R27, RZ, RZ, UR14 ;  /* 0x0000000eff1b7e24 */ /* 0x000fe4000f8e00ff */
[----:B------:R-:W-:Y:S01]  /*1490*/  IMAD R19, R24, 0x2, R41 ;  /* 0x0000000218137824 */ /* 0x000fe200078e0229 */
[----:B---3--:R-:W-:-:S03]  /*14a0*/  LEA R30, P5, R17, R13, 0x1 ;  /* 0x0000000d111e7211 */ /* 0x008fc600078a08ff */
[----:B------:R-:W-:Y:S01]  /*14b0*/  IMAD R52, R52, 0x2, R19 ;  /* 0x0000000234347824 */ /* 0x000fe200078e0213 */
[----:B------:R-:W-:Y:S01]  /*14c0*/  LEA.HI.X.SX32 R32, R17, R6, 0x1, P5 ;  /* 0x0000000611207211 */ /* 0x000fe200028f0eff */
[----:B------:R-:W-:Y:S01]  /*14d0*/  @P1 IMAD.MOV.U32 R16, RZ, RZ, R30 ;  /* 0x000000ffff101224 */ /* 0x000fe200078e001e */
[----:B------:R3:W-:Y:S01]  /*14e0*/  STL [R1+0x78], R30 ;  /* 0x0000781e01007387 */ /* 0x0007e20000100800 */
[----:B------:R-:W-:Y:S02]  /*14f0*/  IMAD R24, R15, 0x2, R52 ;  /* 0x000000020f187824 */ /* 0x000fe400078e0234 */
[----:B------:R-:W-:Y:S01]  /*1500*/  @P0 IMAD.MOV.U32 R15, RZ, RZ, R34 ;  /* 0x000000ffff0f0224 */ /* 0x000fe200078e0022 */
[----:B------:R-:W-:Y:S01]  /*1510*/  STL [R1+0x54], R34 ;  /* 0x0000542201007387 */ /* 0x000fe20000100800 */
[----:B------:R-:W-:Y:S02]  /*1520*/  @P1 IMAD.MOV.U32 R17, RZ, RZ, R32 ;  /* 0x000000ffff111224 */ /* 0x000fe400078e0020 */
[----:B------:R-:W-:Y:S01]  /*1530*/  IMAD R40, R25, 0x2, R24 ;  /* 0x0000000219287824 */ /* 0x000fe200078e0218 */
[----:B------:R4:W3:Y:S04]  /*1540*/  @P0 LDG.E.U16 R26, desc[UR24][R14.64] ;  /* 0x000000180e1a0981 */ /* 0x0008e8000c1e1500 */
[----:B------:R0:W3:Y:S01]  /*1550*/  @P1 LDG.E.U16 R28, desc[UR24][R16.64] ;  /* 0x00000018101c1981 */ /* 0x0000e2000c1e1500 */
[----:B------:R-:W-:Y:S01]  /*1560*/  PLOP3.LUT P0, PT, PT, PT, UP1, 0x80, 0x8 ;  /* 0x000000000008781c */ /* 0x000fe20003f0f018 */
[----:B----4-:R-:W-:Y:S01]  /*1570*/  IMAD R15, R27, 0x2, R40 ;  /* 0x000000021b0f7824 */ /* 0x010fe200078e0228 */
[----:B--2---:R-:W-:-:S02]  /*1580*/  LOP3.LUT R14, R12, 0x20, RZ, 0xfc, !PT ;  /* 0x000000200c0e7812 */ /* 0x004fc400078efcff */
[----:B------:R-:W-:Y:S02]  /*1590*/  LOP3.LUT R27, R12, 0x28, RZ, 0xfc, !PT ;  /* 0x000000280c1b7812 */ /* 0x000fe400078efcff */
[----:B------:R-:W-:Y:S02]  /*15a0*/  ISETP.LT.AND P0, PT, R14, UR12, P0 ;  /* 0x0000000c0e007c0c */ /* 0x000fe40008701270 */
[----:B------:R-:W-:Y:S01]  /*15b0*/  PLOP3.LUT P1, PT, PT, PT, UP1, 0x80, 0x8 ;  /* 0x000000000008781c */ /* 0x000fe20003f2f018 */
[----:B---3--:R-:W-:Y:S01]  /*15c0*/  IMAD.U32 R30, RZ, RZ, UR14 ;  /* 0x0000000eff1e7e24 */ /* 0x008fe2000f8e00ff */
[C---:B0-----:R-:W-:Y:S02]  /*15d0*/  LEA R16, P3, R18.reuse, R13, 0x1 ;  /* 0x0000000d12107211 */ /* 0x041fe400078608ff */
[----:B------:R-:W-:Y:S02]  /*15e0*/  ISETP.LT.AND P1, PT, R27, UR12, P1 ;  /* 0x0000000c1b007c0c */ /* 0x000fe40008f21270 */
[----:B------:R-:W-:-:S05]  /*15f0*/  LEA.HI.X.SX32 R17, R18, R6, 0x1, P3 ;  /* 0x0000000612117211 */ /* 0x000fca00018f0eff */
[----:B------:R0:W2:Y:S04]  /*1600*/  @P0 LDG.E.U16 R29, desc[UR24][R16.64] ;  /* 0x00000018101d0981 */ /* 0x0000a8000c1e1500 */
[----:B------:R3:W-:Y:S04]  /*1610*/  STL [R1+0x250], R26 ;  /* 0x0002501a01007387 */ /* 0x0007e80000100800 */
[----:B------:R-:W-:Y:S01]  /*1620*/  STL [R1+0x74], R32 ;  /* 0x0000742001007387 */ /* 0x000fe20000100800 */
[----:B---3--:R-:W-:-:S03]  /*1630*/  IMAD.U32 R26, RZ, RZ, UR14 ;  /* 0x0000000eff1a7e24 */ /* 0x008fc6000f8e00ff */
[----:B------:R3:W-:Y:S01]  /*1640*/  STL [R1+0x24c], R28 ;  /* 0x00024c1c01007387 */ /* 0x0007e20000100800 */
[----:B------:R-:W-:Y:S02]  /*1650*/  IMAD R53, R26, 0x2, R15 ;  /* 0x000000021a357824 */ /* 0x000fe400078e020f */
[----:B---3--:R-:W-:-:S04]  /*1660*/  IMAD.U32 R28, RZ, RZ, UR14 ;  /* 0x0000000eff1c7e24 */ /* 0x008fc8000f8e00ff */
[----:B------:R-:W-:-:S04]  /*1670*/  IMAD R25, R28, 0x2, R53 ;  /* 0x000000021c197824 */ /* 0x000fc800078e0235 */
[----:B------:R-:W-:-:S04]  /*1680*/  IMAD R39, R26, 0x2, R25 ;  /* 0x000000021a277824 */ /* 0x000fc800078e0219 */
[----:B------:R-:W-:Y:S01]  /*1690*/  IMAD R14, R30, 0x2, R39 ;  /* 0x000000021e0e7824 */ /* 0x000fe200078e0227 */
[C---:B------:R-:W-:Y:S01]  /*16a0*/  LEA R30, P5, R24.reuse, R13, 0x1 ;  /* 0x0000000d181e7211 */ /* 0x040fe200078a08ff */
[----:B------:R0:W-:Y:S03]  /*16b0*/  STL [R1+0x98], R16 ;  /* 0x0000981001007387 */ /* 0x0001e60000100800 */
[----:B------:R-:W-:Y:S01]  /*16c0*/  LEA.HI.X.SX32 R32, R24, R6, 0x1, P5 ;  /* 0x0000000618207211 */ /* 0x000fe200028f0eff */
[----:B------:R-:W-:Y:S01]  /*16d0*/  STL [R1+0x4b8], R30 ;  /* 0x0004b81e01007387 */ /* 0x000fe20000100800 */
[----:B------:R-:W-:-:S03]  /*16e0*/  PRMT R28, RZ, 0x7610, R28 ;  /* 0x00007610ff1c7816 */ /* 0x000fc6000000001c */
[----:B------:R3:W-:Y:S01]  /*16f0*/  STL [R1+0x94], R17 ;  /* 0x0000941101007387 */ /* 0x0007e20000100800 */
[----:B0-----:R-:W-:Y:S02]  /*1700*/  @P1 IMAD.MOV.U32 R16, RZ, RZ, R30 ;  /* 0x000000ffff101224 */ /* 0x001fe400078e001e */
[----:B---3--:R-:W-:-:S05]  /*1710*/  @P1 IMAD.MOV.U32 R17, RZ, RZ, R32 ;  /* 0x000000ffff111224 */ /* 0x008fca00078e0020 */
[----:B------:R0:W3:Y:S01]  /*1720*/  @P1 LDG.E.U16 R28, desc[UR24][R16.64] ;  /* 0x00000018101c1981 */ /* 0x0000e2000c1e1500 */
[----:B------:R-:W-:Y:S02]  /*1730*/  IMAD R55, R55, 0x2, R14 ;  /* 0x0000000237377824 */ /* 0x000fe400078e020e */
[----:B------:R-:W-:Y:S02]  /*1740*/  IMAD.U32 R27, RZ, RZ, UR14 ;  /* 0x0000000eff1b7e24 */ /* 0x000fe4000f8e00ff */
[----:B------:R-:W-:Y:S01]  /*1750*/  IMAD R26, R26, 0x2, R55 ;  /* 0x000000021a1a7824 */ /* 0x000fe200078e0237 */
[----:B--2---:R2:W-:Y:S03]  /*1760*/  STL [R1+0x290], R29 ;  /* 0x0002901d01007387 */ /* 0x0045e60000100800 */
[----:B------:R-:W-:Y:S01]  /*1770*/  IMAD R36, R27, 0x2, R26 ;  /* 0x000000021b247824 */ /* 0x000fe200078e021a */
[----:B------:R-:W-:-:S02]  /*1780*/  LOP3.LUT R30, R12, 0x30, RZ, 0xfc, !PT ;  /* 0x000000300c1e7812 */ /* 0x000fc400078efcff */
[----:B------:R-:W-:Y:S01]  /*1790*/  PLOP3.LUT P0, PT, PT, PT, UP1, 0x80, 0x8 ;  /* 0x000000000008781c */ /* 0x000fe20003f0f018 */
[----:B--2---:R-:W-:-:S04]  /*17a0*/  IMAD.U32 R29, RZ, RZ, UR14 ;  /* 0x0000000eff1d7e24 */ /* 0x004fc8000f8e00ff */
[----:B------:R-:W-:Y:S01]  /*17b0*/  IMAD R18, R29, 0x2, R36 ;  /* 0x000000021d127824 */ /* 0x000fe200078e0224 */
[----:B------:R-:W-:Y:S01]  /*17c0*/  ISETP.LT.AND P0, PT, R30, UR12, P0 ;  /* 0x0000000c1e007c0c */ /* 0x000fe20008701270 */
[----:B------:R2:W-:Y:S02]  /*17d0*/  STL [R1+0x4b4], R32 ;  /* 0x0004b42001007387 */ /* 0x0005e40000100800 */
[----:B------:R-:W-:Y:S01]  /*17e0*/  IMAD R54, R27, 0x2, R18 ;  /* 0x000000021b367824 */ /* 0x000fe200078e0212 */
[----:B------:R-:W-:Y:S01]  /*17f0*/  PLOP3.LUT P1, PT, PT, PT, UP1, 0x80, 0x8 ;  /* 0x000000000008781c */ /* 0x000fe20003f2f018 */
[----:B------:R-:W-:Y:S01]  /*1800*/  IMAD.U32 R24, RZ, RZ, UR14 ;  /* 0x0000000eff187e24 */ /* 0x000fe2000f8e00ff */
[-C--:B0-----:R-:W-:Y:S01]  /*1810*/  LEA R17, P3, R25, R13.reuse, 0x1 ;  /* 0x0000000d19117211 */ /* 0x081fe200078608ff */
[----:B------:R-:W-:Y:S02]  /*1820*/  IMAD R27, R29, 0x2, R54 ;  /* 0x000000021d1b7824 */ /* 0x000fe400078e0236 */
[----:B------:R-:W-:Y:S01]  /*1830*/  IMAD.U32 R16, RZ, RZ, UR14 ;  /* 0x0000000eff107e24 */ /* 0x000fe2000f8e00ff */
[----:B------:R-:W-:Y:S01]  /*1840*/  LEA.HI.X.SX32 R34, R25, R6, 0x1, P3 ;  /* 0x0000000619227211 */ /* 0x000fe200018f0eff */
[----:B------:R-:W-:Y:S01]  /*1850*/  IMAD R35, R24, 0x2, R27 ;  /* 0x0000000218237824 */ /* 0x000fe200078e021b */
[----:B------:R-:W-:-:S03]  /*1860*/  LEA R30, P5, R26, R13, 0x1 ;  /* 0x0000000d1a1e7211 */ /* 0x000fc600078a08ff */
[----:B------:R-:W-:Y:S02]  /*1870*/  IMAD R24, R16, 0x2, R35 ;  /* 0x0000000210187824 */ /* 0x000fe400078e0223 */
[----:B------:R-:W-:Y:S01]  /*1880*/  @P0 IMAD.MOV.U32 R16, RZ, RZ, R17 ;  /* 0x000000ffff100224 */ /* 0x000fe200078e0011 */
[----:B--2---:R-:W-:Y:S02]  /*1890*/  LEA.HI.X.SX32 R32, R26, R6, 0x1, P5 ;  /* 0x000000061a207211 */ /* 0x004fe400028f0eff */
[----:B------:R-:W-:Y:S01]  /*18a0*/  PRMT R29, RZ, 0x7610, R29 ;  /* 0x00007610ff1d7816 */ /* 0x000fe2000000001d */
[----:B---3--:R0:W-:Y:S02]  /*18b0*/  STL [R1+0x28c], R28 ;  /* 0x00028c1c01007387 */ /* 0x0081e40000100800 */
[----:B0-----:R-:W-:-:S04]  /*18c0*/  LOP3.LUT R28, R12, 0x38, RZ, 0xfc, !PT ;  /* 0x000000380c1c7812 */ /* 0x001fc800078efcff */
[----:B------:R-:W-:Y:S01]  /*18d0*/  ISETP.LT.AND P1, PT, R28, UR12, P1 ;  /* 0x0000000c1c007c0c */ /* 0x000fe20008f21270 */
[----:B------:R0:W-:Y:S02]  /*18e0*/  STL [R1+0x4d8], R17 ;  /* 0x0004d81101007387 */ /* 0x0001e40000100800 */
[----:B0-----:R-:W-:-:S05]  /*18f0*/  @P0 IMAD.MOV.U32 R17, RZ, RZ, R34 ;  /* 0x000000ffff110224 */ /* 0x001fca00078e0022 */
[----:B------:R0:W2:Y:S05]  /*1900*/  @P0 LDG.E.U16 R33, desc[UR24][R16.64] ;  /* 0x0000001810210981 */ /* 0x0000aa000c1e1500 */
[----:B0-----:R-:W-:Y:S02]  /*1910*/  @P1 IMAD.MOV.U32 R16, RZ, RZ, R30 ;  /* 0x000000ffff101224 */ /* 0x001fe400078e001e */
[----:B------:R-:W-:-:S05]  /*1920*/  @P1 IMAD.MOV.U32 R17, RZ, RZ, R32 ;  /* 0x000000ffff111224 */ /* 0x000fca00078e0020 */
[----:B------:R0:W3:Y:S01]  /*1930*/  @P1 LDG.E.U16 R29, desc[UR24][R16.64] ;  /* 0x00000018101d1981 */ /* 0x0000e2000c1e1500 */
[----:B------:R-:W-:Y:S02]  /*1940*/  IMAD.U32 R28, RZ, RZ, UR14 ;  /* 0x0000000eff1c7e24 */ /* 0x000fe4000f8e00ff */
[----:B------:R-:W-:Y:S02]  /*1950*/  IMAD R57, R57, 0x2, R24 ;  /* 0x0000000239397824 */ /* 0x000fe400078e0218 */
[----:B------:R-:W-:Y:S02]  /*1960*/  IMAD.U32 R25, RZ, RZ, UR14 ;  /* 0x0000000eff197e24 */ /* 0x000fe4000f8e00ff */
[----:B------:R-:W-:Y:S01]  /*1970*/  IMAD R26, R28, 0x2, R57 ;  /* 0x000000021c1a7824 */ /* 0x000fe200078e0239 */
[----:B------:R4:W-:Y:S01]  /*1980*/  STL [R1+0x4f8], R30 ;  /* 0x0004f81e01007387 */ /* 0x0009e20000100800 */
[----:B------:R-:W-:-:S03]  /*1990*/  PLOP3.LUT P0, PT, PT, PT, UP1, 0x80, 0x8 ;  /* 0x000000000008781c */ /* 0x000fc60003f0f018 */
[----:B------:R0:W-:Y:S01]  /*19a0*/  STL [R1+0x4d4], R34 ;  /* 0x0004d42201007387 */ /* 0x0001e20000100800 */
[----:B----4-:R-:W-:Y:S01]  /*19b0*/  LOP3.LUT R30, R12, 0x40, RZ, 0xfc, !PT ;  /* 0x000000400c1e7812 */ /* 0x010fe200078efcff */
[----:B0-----:R-:W-:-:S03]  /*19c0*/  IMAD R34, R25, 0x2, R26 ;  /* 0x0000000219227824 */ /* 0x001fc600078e021a */
[----:B------:R-:W-:Y:S01]  /*19d0*/  ISETP.LT.AND P0, PT, R30, UR12, P0 ;  /* 0x0000000c1e007c0c */ /* 0x000fe20008701270 */
[----:B------:R0:W-:Y:S01]  /*19e0*/  STL [R1+0x4f4], R32 ;  /* 0x0004f42001007387 */ /* 0x0001e20000100800 */
[----:B------:R-:W-:Y:S01]  /*19f0*/  IMAD R37, R37, 0x2, R34 ;  /* 0x0000000225257824 */ /* 0x000fe200078e0222 */
[----:B------:R-:W-:Y:S02]  /*1a00*/  PLOP3.LUT P1, PT, PT, PT, UP1, 0x80, 0x8 ;  /* 0x000000000008781c */ /* 0x000fe40003f2f018 */
[----:B------:R-:W-:Y:S01]  /*1a10*/  LEA R17, P3, R27, R13, 0x1 ;  /* 0x0000000d1b117211 */ /* 0x000fe200078608ff */
[----:B------:R-:W-:Y:S02]  /*1a20*/  IMAD R58, R58, 0x2, R37 ;  /* 0x000000023a3a7824 */ /* 0x000fe400078e0225 */
[----:B------:R-:W-:Y:S02]  /*1a30*/  IMAD.U32 R16, RZ, RZ, UR14 ;  /* 0x0000000eff107e24 */ /* 0x000fe4000f8e00ff */
[----:B------:R-:W-:Y:S01]  /*1a40*/  IMAD R25, R25, 0x2, R58 ;  /* 0x0000000219197824 */ /* 0x000fe200078e023a */
[----:B0-----:R-:W-:-:S02]  /*1a50*/  LEA.HI.X.SX32 R32, R27, R6, 0x1, P3 ;  /* 0x000000061b207211 */ /* 0x001fc400018f0eff */
[----:B------:R-:W-:Y:S01]  /*1a60*/  PRMT R28, RZ, 0x7610, R28 ;  /* 0x00007610ff1c7816 */ /* 0x000fe2000000001c */
[----:B---3--:R0:W-:Y:S02]  /*1a70*/  STL [R1+0x2cc], R29 ;  /* 0x0002cc1d01007387 */ /* 0x0081e40000100800 */
[----:B0-----:R-:W-:-:S04]  /*1a80*/  LOP3.LUT R29, R12, 0x48, RZ, 0xfc, !PT ;  /* 0x000000480c1d7812 */ /* 0x001fc800078efcff */
[----:B------:R-:W-:Y:S01]  /*1a90*/  ISETP.LT.AND P1, PT, R29, UR12, P1 ;  /* 0x0000000c1d007c0c */ /* 0x000fe20008f21270 */
[----:B--2---:R0:W-:Y:S01]  /*1aa0*/  STL [R1+0x2d0], R33 ;  /* 0x0002d02101007387 */ /* 0x0041e20000100800 */
[----:B------:R-:W-:-:S03]  /*1ab0*/  LEA R29, P5, R26, R13, 0x1 ;  /* 0x0000000d1a1d7211 */ /* 0x000fc600078a08ff */
[----:B------:R2:W-:Y:S01]  /*1ac0*/  STL [R1+0x518], R17 ;  /* 0x0005181101007387 */ /* 0x0005e20000100800 */
[----:B------:R-:W-:Y:S01]  /*1ad0*/  LEA.HI.X.SX32 R30, R26, R6, 0x1, P5 ;  /* 0x000000061a1e7211 */ /* 0x000fe200028f0eff */
[----:B0-----:R-:W-:Y:S02]  /*1ae0*/  IMAD R33, R16, 0x2, R25 ;  /* 0x0000000210217824 */ /* 0x001fe400078e0219 */
[----:B------:R-:W-:Y:S02]  /*1af0*/  @P0 IMAD.MOV.U32 R16, RZ, RZ, R17 ;  /* 0x000000ffff100224 */ /* 0x000fe400078e0011 */
[----:B--2---:R-:W-:-:S05]  /*1b00*/  @P0 IMAD.MOV.U32 R17, RZ, RZ, R32 ;  /* 0x000000ffff110224 */ /* 0x004fca00078e0020 */
[----:B------:R0:W2:Y:S02]  /*1b10*/  @P0 LDG.E.U16 R31, desc[UR24][R16.64] ;  /* 0x00000018101f0981 */ /* 0x0000a4000c1e1500 */
[----:B0-----:R-:W-:Y:S02]  /*1b20*/  @P1 IMAD.MOV.U32 R16, RZ, RZ, R29 ;  /* 0x000000ffff101224 */ /* 0x001fe400078e001d */
[----:B------:R-:W-:-:S05]  /*1b30*/  @P1 IMAD.MOV.U32 R17, RZ, RZ, R30 ;  /* 0x000000ffff111224 */ /* 0x000fca00078e001e */
[----:B------:R0:W3:Y:S01]  /*1b40*/  @P1 LDG.E.U16 R28, desc[UR24][R16.64] ;  /* 0x00000018101c1981 */ /* 0x0000e2000c1e1500 */
[----:B------:R-:W-:Y:S01]  /*1b50*/  IMAD R38, R38, 0x2, R33 ;  /* 0x0000000226267824 */ /* 0x000fe200078e0221 */
[----:B------:R-:W-:Y:S02]  /*1b60*/  PLOP3.LUT P0, PT, PT, PT, UP1, 0x80, 0x8 ;  /* 0x000000000008781c */ /* 0x000fe40003f0f018 */
[----:B------:R4:W-:Y:S01]  /*1b70*/  STL [R1+0x538], R29 ;  /* 0x0005381d01007387 */ /* 0x0009e20000100800 */
[----:B------:R-:W-:Y:S02]  /*1b80*/  IMAD.U32 R26, RZ, RZ, UR14 ;  /* 0x0000000eff1a7e24 */ /* 0x000fe4000f8e00ff */
[----:B------:R-:W-:Y:S01]  /*1b90*/  IMAD R56, R56, 0x2, R38 ;  /* 0x0000000238387824 */ /* 0x000fe200078e0226 */
[----:B------:R0:W-:Y:S01]  /*1ba0*/  STL [R1+0x514], R32 ;  /* 0x0005142001007387 */ /* 0x0001e20000100800 */
[----:B----4-:R-:W-:-:S03]  /*1bb0*/  LOP3.LUT R29, R12, 0x50, RZ, 0xfc, !PT ;  /* 0x000000500c1d7812 */ /* 0x010fc600078efcff */
[----:B------:R4:W-:Y:S01]  /*1bc0*/  STL [R1+0x534], R30 ;  /* 0x0005341e01007387 */ /* 0x0009e20000100800 */
[----:B------:R-:W-:Y:S01]  /*1bd0*/  ISETP.LT.AND P0, PT, R29, UR12, P0 ;  /* 0x0000000c1d007c0c */ /* 0x000fe20008701270 */
[----:B0-----:R-:W-:Y:S01]  /*1be0*/  IMAD R16, R26, 0x2, R56 ;  /* 0x000000021a107824 */ /* 0x001fe200078e0238 */
[----:B------:R-:W-:Y:S02]  /*1bf0*/  PLOP3.LUT P1, PT, PT, PT, UP1, 0x80, 0x8 ;  /* 0x000000000008781c */ /* 0x000fe40003f2f018 */
[CC--:B------:R-:W-:Y:S01]  /*1c00*/  LEA R17, P3, R25.reuse, R13.reuse, 0x1 ;  /* 0x0000000d19117211 */ /* 0x0c0fe200078608ff */
[----:B------:R-:W-:Y:S01]  /*1c10*/  IMAD.U32 R32, RZ, RZ, UR14 ;  /* 0x0000000eff207e24 */ /* 0x000fe2000f8e00ff */
[----:B----4-:R-:W-:Y:S02]  /*1c20*/  LEA R30, P5, R16, R13, 0x1 ;  /* 0x0000000d101e7211 */ /* 0x010fe400078a08ff */
[----:B------:R-:W-:Y:S01]  /*1c30*/  LEA.HI.X.SX32 R60, R25, R6, 0x1, P3 ;  /* 0x00000006193c7211 */ /* 0x000fe200018f0eff */
[----:B------:R-:W-:Y:S01]  /*1c40*/  IMAD R32, R32, 0x2, R16 ;  /* 0x0000000220207824 */ /* 0x000fe200078e0210 */
[----:B------:R-:W-:Y:S01]  /*1c50*/  PRMT R26, RZ, 0x7610, R26 ;  /* 0x00007610ff1a7816 */ /* 0x000fe2000000001a */
[----:B---3--:R0:W-:Y:S02]  /*1c60*/  STL [R1+0x390], R28 ;  /* 0x0003901c01007387 */ /* 0x0081e40000100800 */
[----:B0-----:R-:W-:-:S02]  /*1c70*/  LOP3.LUT R28, R12, 0x58, RZ, 0xfc, !PT ;  /* 0x000000580c1c7812 */ /* 0x001fc400078efcff */
[----:B------:R-:W-:Y:S02]  /*1c80*/  STL [R1+0x564], R17 ;  /* 0x0005641101007387 */ /* 0x000fe40000100800 */
[----:B------:R-:W-:Y:S02]  /*1c90*/  ISETP.LT.AND P1, PT, R28, UR12, P1 ;  /* 0x0000000c1c007c0c */ /* 0x000fe40008f21270 */
[----:B--2---:R0:W-:Y:S02]  /*1ca0*/  STL [R1+0x394], R31 ;  /* 0x0003941f01007387 */ /* 0x0041e40000100800 */
[----:B0-----:R-:W-:Y:S01]  /*1cb0*/  LEA.HI.X.SX32 R31, R16, R6, 0x1, P5 ;  /* 0x00000006101f7211 */ /* 0x001fe200028f0eff */
[----:B------:R-:W-:Y:S02]  /*1cc0*/  @P0 IMAD.MOV.U32 R16, RZ, RZ, R17 ;  /* 0x000000ffff100224 */ /* 0x000fe400078e0011 */
[----:B------:R-:W-:-:S05]  /*1cd0*/  @P0 IMAD.MOV.U32 R17, RZ, RZ, R60 ;  /* 0x000000ffff110224 */ /* 0x000fca00078e003c */
[----:B------:R0:W2:Y:S02]  /*1ce0*/  @P0 LDG.E.U16 R47, desc[UR24][R16.64] ;  /* 0x00000018102f0981 */ /* 0x0000a4000c1e1500 */
[----:B0-----:R-:W-:Y:S02]  /*1cf0*/  @P1 IMAD.MOV.U32 R16, RZ, RZ, R30 ;  /* 0x000000ffff101224 */ /* 0x001fe400078e001e */
[----:B------:R-:W-:-:S05]  /*1d00*/  @P1 IMAD.MOV.U32 R17, RZ, RZ, R31 ;  /* 0x000000ffff111224 */ /* 0x000fca00078e001f */
[----:B------:R0:W3:Y:S01]  /*1d10*/  @P1 LDG.E.U16 R26, desc[UR24][R16.64] ;  /* 0x00000018101a1981 */ /* 0x0000e2000c1e1500 */
[----:B------:R-:W-:-:S04]  /*1d20*/  IMAD.U32 R27, RZ, RZ, UR14 ;  /* 0x0000000eff1b7e24 */ /* 0x000fc8000f8e00ff */
[----:B------:R-:W-:Y:S02]  /*1d30*/  IMAD R27, R27, 0x2, R32 ;  /* 0x000000021b1b7824 */ /* 0x000fe400078e0220 */
[----:B------:R-:W-:Y:S02]  /*1d40*/  IMAD.U32 R29, RZ, RZ, UR14 ;  /* 0x0000000eff1d7e24 */ /* 0x000fe4000f8e00ff */
[----:B------:R-:W-:Y:S02]  /*1d50*/  IMAD R59, R59, 0x2, R27 ;  /* 0x000000023b3b7824 */ /* 0x000fe400078e021b */
[----:B------:R-:W-:Y:S02]  /*1d60*/  IMAD.U32 R28, RZ, RZ, UR14 ;  /* 0x0000000eff1c7e24 */ /* 0x000fe4000f8e00ff */
[----:B------:R-:W-:Y:S02]  /*1d70*/  IMAD R29, R29, 0x2, R59 ;  /* 0x000000021d1d7824 */ /* 0x000fe400078e023b */
[----:B------:R-:W-:-:S02]  /*1d80*/  IMAD.U32 R25, RZ, RZ, UR14 ;  /* 0x0000000eff197e24 */ /* 0x000fc4000f8e00ff */
[----:B------:R-:W-:-:S04]  /*1d90*/  IMAD R28, R28, 0x2, R29 ;  /* 0x000000021c1c7824 */ /* 0x000fc800078e021d */
[----:B------:R-:W-:Y:S01]  /*1da0*/  IMAD R25, R25, 0x2, R28 ;  /* 0x0000000219197824 */ /* 0x000fe200078e021c */
[----:B------:R-:W-:Y:S01]  /*1db0*/  STL [R1+0x584], R30 ;  /* 0x0005841e01007387 */ /* 0x000fe20000100800 */
[----:B0-----:R-:W-:Y:S02]  /*1dc0*/  IMAD.U32 R17, RZ, RZ, UR14 ;  /* 0x0000000eff117e24 */ /* 0x001fe4000f8e00ff */
[----:B------:R-:W-:Y:S01]  /*1dd0*/  IMAD R61, R61, 0x2, R25 ;  /* 0x000000023d3d7824 */ /* 0x000fe200078e0219 */
[----:B------:R-:W-:Y:S03]  /*1de0*/  STL [R1+0x560], R60 ;  /* 0x0005603c01007387 */ /* 0x000fe60000100800 */
[----:B------:R-:W-:Y:S01]  /*1df0*/  IMAD R17, R17, 0x2, R61 ;  /* 0x0000000211117824 */ /* 0x000fe200078e023d */
[----:B------:R0:W-:Y:S01]  /*1e00*/  STL [R1+0x580], R31 ;  /* 0x0005801f01007387 */ /* 0x0001e20000100800 */
[----:B------:R-:W-:Y:S01]  /*1e10*/  PLOP3.LUT P0, PT, PT, PT, UP1, 0x80, 0x8 ;  /* 0x000000000008781c */ /* 0x000fe20003f0f018 */
[----:B0-----:R-:W-:-:S04]  /*1e20*/  IMAD.U32 R31, RZ, RZ, UR14 ;  /* 0x0000000eff1f7e24 */ /* 0x001fc8000f8e00ff */
[----:B------:R-:W-:Y:S01]  /*1e30*/  IMAD R31, R31, 0x2, R17 ;  /* 0x000000021f1f7824 */ /* 0x000fe200078e0211 */
[----:B------:R-:W-:Y:S01]  /*1e40*/  LOP3.LUT R60, R12, 0x60, RZ, 0xfc, !PT ;  /* 0x000000600c3c7812 */ /* 0x000fe200078efcff */
[----:B------:R-:W-:Y:S01]  /*1e50*/  IMAD.U32 R16, RZ, RZ, UR14 ;  /* 0x0000000eff107e24 */ /* 0x000fe2000f8e00ff */
[----:B------:R-:W-:Y:S02]  /*1e60*/  PLOP3.LUT P1, PT, PT, PT, UP1, 0x80, 0x8 ;  /* 0x000000000008781c */ /* 0x000fe40003f2f018 */
[----:B------:R-:W-:Y:S02]  /*1e70*/  ISETP.LT.AND P0, PT, R60, UR12, P0 ;  /* 0x0000000c3c007c0c */ /* 0x000fe40008701270 */
[----:B------:R-:W-:Y:S02]  /*1e80*/  LOP3.LUT R30, R12, 0x70, RZ, 0xfc, !PT ;  /* 0x000000700c1e7812 */ /* 0x000fe400078efcff */
[----:B------:R-:W-:Y:S02]  /*1e90*/  PLOP3.LUT P3, PT, PT, PT, UP1, 0x80, 0x8 ;  /* 0x000000000008781c */ /* 0x000fe40003f6f018 */
[----:B------:R-:W-:-:S02]  /*1ea0*/  LEA R87, P6, R29, R13, 0x1 ;  /* 0x0000000d1d577211 */ /* 0x000fc400078c08ff */
[----:B------:R-:W-:Y:S01]  /*1eb0*/  ISETP.LT.AND P3, PT, R30, UR12, P3 ;  /* 0x0000000c1e007c0c */ /* 0x000fe20009f61270 */
[----:B------:R-:W-:Y:S01]  /*1ec0*/  IMAD.U32 R30, RZ, RZ, UR14 ;  /* 0x0000000eff1e7e24 */ /* 0x000fe2000f8e00ff */
[----:B------:R-:W-:Y:S02]  /*1ed0*/  LEA.HI.X.SX32 R88, R29, R6, 0x1, P6 ;  /* 0x000000061d587211 */ /* 0x000fe400030f0eff */
[----:B------:R-:W-:-:S04]  /*1ee0*/  LEA R82, P5, R17, R13, 0x1 ;  /* 0x0000000d11527211 */ /* 0x000fc800078a08ff */
[----:B------:R-:W-:Y:S01]  /*1ef0*/  LEA.HI.X.SX32 R84, R17, R6, 0x1, P5 ;  /* 0x0000000611547211 */ /* 0x000fe200028f0eff */
[----:B------:R-:W-:Y:S01]  /*1f00*/  @P0 IMAD.MOV.U32 R17, RZ, RZ, R88 ;  /* 0x000000ffff110224 */ /* 0x000fe200078e0058 */
[----:B------:R-:W-:Y:S02]  /*1f10*/  PRMT R81, RZ, 0x7610, R81 ;  /* 0x00007610ff517816 */ /* 0x000fe40000000051 */
[----:B------:R-:W-:Y:S01]  /*1f20*/  PRMT R46, RZ, 0x7610, R46 ;  /* 0x00007610ff2e7816 */ /* 0x000fe2000000002e */
[----:B---3--:R0:W-:Y:S02]  /*1f30*/  STL [R1+0x30c], R26 ;  /* 0x00030c1a01007387 */ /* 0x0081e40000100800 */
[----:B0-----:R-:W-:-:S04]  /*1f40*/  IMAD.U32 R26, RZ, RZ, UR14 ;  /* 0x0000000eff1a7e24 */ /* 0x001fc8000f8e00ff */
[----:B------:R-:W-:Y:S01]  /*1f50*/  IMAD R26, R26, 0x2, R31 ;  /* 0x000000021a1a7824 */ /* 0x000fe200078e021f */
[----:B--2---:R0:W-:Y:S03]  /*1f60*/  STL [R1+0x310], R47 ;  /* 0x0003102f01007387 */ /* 0x0041e60000100800 */
[----:B------:R-:W-:-:S04]  /*1f70*/  IMAD R62, R62, 0x2, R26 ;  /* 0x000000023e3e7824 */ /* 0x000fc800078e021a */
[----:B------:R-:W-:Y:S01]  /*1f80*/  IMAD R16, R16, 0x2, R62 ;  /* 0x0000000210107824 */ /* 0x000fe200078e023e */
[----:B0-----:R-:W-:-:S04]  /*1f90*/  LOP3.LUT R47, R12, 0x68, RZ, 0xfc, !PT ;  /* 0x000000680c2f7812 */ /* 0x001fc800078efcff */
[----:B------:R-:W-:Y:S02]  /*1fa0*/  ISETP.LT.AND P1, PT, R47, UR12, P1 ;  /* 0x0000000c2f007c0c */ /* 0x000fe40008f21270 */
[----:B------:R-:W-:Y:S01]  /*1fb0*/  LEA R47, P6, R16, R13, 0x1 ;  /* 0x0000000d102f7211 */ /* 0x000fe200078c08ff */
[----:B------:R-:W-:-:S03]  /*1fc0*/  IMAD R30, R30, 0x2, R16 ;  /* 0x000000021e1e7824 */ /* 0x000fc600078e0210 */
[----:B------:R-:W-:Y:S01]  /*1fd0*/  LEA.HI.X.SX32 R60, R16, R6, 0x1, P6 ;  /* 0x00000006103c7211 */ /* 0x000fe200030f0eff */
[----:B------:R-:W-:-:S05]  /*1fe0*/  @P0 IMAD.MOV.U32 R16, RZ, RZ, R87 ;  /* 0x000000ffff100224 */ /* 0x000fca00078e0057 */
[----:B------:R0:W2:Y:S02]  /*1ff0*/  @P0 LDG.E.U16 R86, desc[UR24][R16.64] ;  /* 0x0000001810560981 */ /* 0x0000a4000c1e1500 */
[----:B0-----:R-:W-:Y:S02]  /*2000*/  @P1 IMAD.MOV.U32 R16, RZ, RZ, R82 ;  /* 0x000000ffff101224 */ /* 0x001fe400078e0052 */
[----:B------:R-:W-:-:S05]  /*2010*/  @P1 IMAD.MOV.U32 R17, RZ, RZ, R84 ;  /* 0x000000ffff111224 */ /* 0x000fca00078e0054 */
[----:B------:R0:W3:Y:S02]  /*2020*/  @P1 LDG.E.U16 R81, desc[UR24][R16.64] ;  /* 0x0000001810511981 */ /* 0x0000e4000c1e1500 */
[----:B0-----:R-:W-:Y:S02]  /*2030*/  @P3 IMAD.MOV.U32 R16, RZ, RZ, R47 ;  /* 0x000000ffff103224 */ /* 0x001fe400078e002f */
[----:B------:R-:W-:-:S05]  /*2040*/  @P3 IMAD.MOV.U32 R17, RZ, RZ, R60 ;  /* 0x000000ffff113224 */ /* 0x000fca00078e003c */
[----:B------:R0:W4:Y:S04]  /*2050*/  @P3 LDG.E.U16 R46, desc[UR24][R16.64] ;  /* 0x00000018102e3981 */ /* 0x000128000c1e1500 */
[----:B------:R-:W-:Y:S04]  /*2060*/  STL [R1+0x5a4], R87 ;  /* 0x0005a45701007387 */ /* 0x000fe80000100800 */
[----:B------:R-:W-:Y:S01]  /*2070*/  STL [R1+0x5c4], R82 ;  /* 0x0005c45201007387 */ /* 0x000fe20000100800 */
[----:B0-----:R-:W-:-:S03]  /*2080*/  IMAD.U32 R16, RZ, RZ, UR14 ;  /* 0x0000000eff107e24 */ /* 0x001fc6000f8e00ff */
[----:B------:R-:W-:Y:S04]  /*2090*/  STL [R1+0x5a0], R88 ;  /* 0x0005a05801007387 */ /* 0x000fe80000100800 */
[----:B------:R-:W-:Y:S01]  /*20a0*/  STL [R1+0x5e4], R47 ;  /* 0x0005e42f01007387 */ /* 0x000fe20000100800 */
[----:B------:R-:W-:-:S03]  /*20b0*/  IMAD R16, R16, 0x2, R30 ;  /* 0x0000000210107824 */ /* 0x000fc600078e021e */
[----:B------:R-:W-:Y:S04]  /*20c0*/  STL [R1+0x5c0], R84 ;  /* 0x0005c05401007387 */ /* 0x000fe80000100800 */
[----:B------:R0:W-:Y:S01]  /*20d0*/  STL [R1+0x5e0], R60 ;  /* 0x0005e03c01007387 */ /* 0x0001e20000100800 */
[----:B------:R-:W-:Y:S01]  /*20e0*/  IMAD.U32 R17, RZ, RZ, UR14 ;  /* 0x0000000eff117e24 */ /* 0x000fe2000f8e00ff */
[----:B------:R-:W-:Y:S02]  /*20f0*/  LOP3.LUT R29, R12, 0x78, RZ, 0xfc, !PT ;  /* 0x000000780c1d7812 */ /* 0x000fe400078efcff */
[----:B------:R-:W-:Y:S01]  /*2100*/  PLOP3.LUT P3, PT, PT, PT, UP1, 0x80, 0x8 ;  /* 0x000000000008781c */ /* 0x000fe20003f6f018 */
[----:B0-----:R-:W-:Y:S01]  /*2110*/  IMAD.U32 R60, RZ, RZ, UR14 ;  /* 0x0000000eff3c7e24 */ /* 0x001fe2000f8e00ff */
[----:B------:R-:W-:-:S03]  /*2120*/  PLOP3.LUT P0, PT, PT, PT, UP1, 0x80, 0x8 ;  /* 0x000000000008781c */ /* 0x000fc60003f0f018 */
[----:B------:R-:W-:Y:S01]  /*2130*/  IMAD R60, R60, 0x2, R16 ;  /* 0x000000023c3c7824 */ /* 0x000fe200078e0210 */
[----:B------:R-:W-:-:S03]  /*2140*/  ISETP.LT.AND P3, PT, R29, UR12, P3 ;  /* 0x0000000c1d007c0c */ /* 0x000fc60009f61270 */
[----:B------:R-:W-:Y:S01]  /*2150*/  IMAD R17, R17, 0x2, R60 ;  /* 0x0000000211117824 */ /* 0x000fe200078e023c */
[----:B------:R-:W-:Y:S02]  /*2160*/  LOP3.LUT R82, R12, 0xa, RZ, 0xfc, !PT ;  /* 0x0000000a0c527812 */ /* 0x000fe400078efcff */
[----:B------:R-:W-:Y:S02]  /*2170*/  PLOP3.LUT P1, PT, PT, PT, UP1, 0x80, 0x8 ;  /* 0x000000000008781c */ /* 0x000fe40003f2f018 */
[----:B------:R-:W-:Y:S02]  /*2180*/  PRMT R85, RZ, 0x7610, R85 ;  /* 0x00007610ff557816 */ /* 0x000fe40000000055 */
[----:B------:R-:W-:Y:S02]  /*2190*/  ISETP.LT.AND P1, PT, R82, UR12, P1 ;  /* 0x0000000c52007c0c */ /* 0x000fe40008f21270 */
[----:B------:R-:W-:Y:S02]  /*21a0*/  PRMT R76, RZ, 0x7610, R76 ;  /* 0x00007610ff4c7816 */ /* 0x000fe4000000004c */
[----:B------:R-:W-:-:S02]  /*21b0*/  LOP3.LUT R84, R12, 0x12, RZ, 0xfc, !PT ;  /* 0x000000120c547812 */ /* 0x000fc400078efcff */
[----:B------:R-:W-:Y:S02]  /*21c0*/  PRMT R83, RZ, 0x7610, R83 ;  /* 0x00007610ff537816 */ /* 0x000fe40000000053 */
[----:B------:R-:W-:Y:S01]  /*21d0*/  PRMT R80, RZ, 0x7610, R80 ;  /* 0x00007610ff507816 */ /* 0x000fe20000000050 */
[----:B----4-:R0:W-:Y:S02]  /*21e0*/  STL [R1+0x38c], R46 ;  /* 0x00038c2e01007387 */ /* 0x0101e40000100800 */
[----:B0-----:R-:W-:Y:S02]  /*21f0*/  LOP3.LUT R46, R12, 0x2, RZ, 0xfc, !PT ;  /* 0x000000020c2e7812 */ /* 0x001fe400078efcff */
[----:B---3--:R0:W-:Y:S02]  /*2200*/  STL [R1+0x348], R81 ;  /* 0x0003485101007387 */ /* 0x0081e40000100800 */
[----:B------:R-:W-:Y:S02]  /*2210*/  ISETP.LT.AND P0, PT, R46, UR12, P0 ;  /* 0x0000000c2e007c0c */ /* 0x000fe40008701270 */
[----:B------:R-:W-:-:S02]  /*2220*/  LEA R46, P5, R17, R13, 0x1 ;  /* 0x0000000d112e7211 */ /* 0x000fc400078a08ff */
[----:B0-----:R-:W-:Y:S02]  /*2230*/  LEA R81, P6, R45, R13, 0x1 ;  /* 0x0000000d2d517211 */ /* 0x001fe400078c08ff */
[-C--:B------:R-:W-:Y:S01]  /*2240*/  LEA.HI.X.SX32 R47, R17, R6.reuse, 0x1, P5 ;  /* 0x00000006112f7211 */ /* 0x080fe200028f0eff */
[----:B------:R0:W-:Y:S01]  /*2250*/  STL [R1+0x600], R46 ;  /* 0x0006002e01007387 */ /* 0x0001e20000100800 */
[----:B------:R-:W-:-:S03]  /*2260*/  LEA.HI.X.SX32 R82, R45, R6, 0x1, P6 ;  /* 0x000000062d527211 */ /* 0x000fc600030f0eff */
[----:B--2---:R-:W-:Y:S04]  /*2270*/  STL [R1+0x34c], R86 ;  /* 0x00034c5601007387 */ /* 0x004fe80000100800 */
[----:B------:R-:W-:Y:S04]  /*2280*/  STL [R1+0x20], R81 ;  /* 0x0000205101007387 */ /* 0x000fe80000100800 */
[----:B------:R2:W-:Y:S04]  /*2290*/  STL [R1+0x5fc], R47 ;  /* 0x0005fc2f01007387 */ /* 0x0005e80000100800 */
[----:B------:R0:W3:Y:S01]  /*22a0*/  @P3 LDG.E.U16 R85, desc[UR24][R46.64] ;  /* 0x000000182e553981 */ /* 0x0000e2000c1e1500 */
[----:B------:R-:W-:-:S02]  /*22b0*/  LEA R45, P3, R44, R13, 0x1 ;  /* 0x0000000d2c2d7211 */ /* 0x000fc400078608ff */
[----:B------:R-:W-:Y:S02]  /*22c0*/  PLOP3.LUT P5, PT, PT, PT, UP1, 0x80, 0x8 ;  /* 0x000000000008781c */ /* 0x000fe40003faf018 */
[----:B------:R-:W-:Y:S01]  /*22d0*/  LEA.HI.X.SX32 R44, R44, R6, 0x1, P3 ;  /* 0x000000062c2c7211 */ /* 0x000fe200018f0eff */
[----:B0-----:R-:W-:Y:S02]  /*22e0*/  @P0 IMAD.MOV.U32 R46, RZ, RZ, R81 ;  /* 0x000000ffff2e0224 */ /* 0x001fe400078e0051 */
[----:B--2---:R-:W-:Y:S01]  /*22f0*/  @P0 IMAD.MOV.U32 R47, RZ, RZ, R82 ;  /* 0x000000ffff2f0224 */ /* 0x004fe200078e0052 */
[----:B------:R-:W-:Y:S04]  /*2300*/  STL [R1+0x1c], R82 ;  /* 0x00001c5201007387 */ /* 0x000fe80000100800 */
[----:B------:R-:W2:Y:S01]  /*2310*/  @P0 LDG.E.U16 R76, desc[UR24][R46.64] ;  /* 0x000000182e4c0981 */ /* 0x000ea2000c1e1500 */
[----:B------:R-:W-:-:S03]  /*2320*/  LEA R81, P0, R43, R13, 0x1 ;  /* 0x0000000d2b517211 */ /* 0x000fc600078008ff */
[----:B------:R0:W-:Y:S01]  /*2330*/  STL [R1+0x40], R45 ;  /* 0x0000402d01007387 */ /* 0x0001e20000100800 */
[----:B------:R-:W-:-:S03]  /*2340*/  ISETP.LT.AND P5, PT, R84, UR12, P5 ;  /* 0x0000000c54007c0c */ /* 0x000fc6000afa1270 */
[----:B------:R-:W-:Y:S01]  /*2350*/  STL [R1+0x60], R81 ;  /* 0x0000605101007387 */ /* 0x000fe20000100800 */
[----:B0-----:R-:W-:-:S03]  /*2360*/  @P1 LOP3.LUT R45, R45, R44, RZ, 0x3c, !PT ;  /* 0x0000002c2d2d1212 */ /* 0x001fc600078e3cff */
[----:B------:R0:W-:Y:S01]  /*2370*/  STL [R1+0x3c], R44 ;  /* 0x00003c2c01007387 */ /* 0x0001e20000100800 */
[----:B------:R-:W-:Y:S02]  /*2380*/  LEA.HI.X.SX32 R82, R43, R6, 0x1, P0 ;  /* 0x000000062b527211 */ /* 0x000fe400000f0eff */
[----:B0-----:R-:W-:-:S04]  /*2390*/  @P1 LOP3.LUT R44, R45, R44, RZ, 0x3c, !PT ;  /* 0x0000002c2d2c1212 */ /* 0x001fc800078e3cff */
[----:B------:R-:W-:-:S05]  /*23a0*/  @P1 LOP3.LUT R45, R45, R44, RZ, 0x3c, !PT ;  /* 0x0000002c2d2d1212 */ /* 0x000fca00078e3cff */
[----:B------:R0:W4:Y:S02]  /*23b0*/  @P1 LDG.E.U16 R83, desc[UR24][R44.64] ;  /* 0x000000182c531981 */ /* 0x000124000c1e1500 */
[----:B0-----:R-:W-:Y:S02]  /*23c0*/  @P5 IMAD.MOV.U32 R44, RZ, RZ, R81 ;  /* 0x000000ffff2c5224 */ /* 0x001fe400078e0051 */
[----:B------:R-:W-:-:S05]  /*23d0*/  @P5 IMAD.MOV.U32 R45, RZ, RZ, R82 ;  /* 0x000000ffff2d5224 */ /* 0x000fca00078e0052 */
[----:B------:R-:W4:Y:S01]  /*23e0*/  @P5 LDG.E.U16 R80, desc[UR24][R44.64] ;  /* 0x000000182c505981 */ /* 0x000f22000c1e1500 */
[----:B------:R-:W-:Y:S02]  /*23f0*/  PLOP3.LUT P3, PT, PT, PT, UP1, 0x80, 0x8 ;  /* 0x000000000008781c */ /* 0x000fe40003f6f018 */
[----:B------:R-:W-:Y:S02]  /*2400*/  LEA R43, P5, R42, R13, 0x1 ;  /* 0x0000000d2a2b7211 */ /* 0x000fe400078a08ff */
[----:B------:R-:W-:Y:S01]  /*2410*/  PRMT R79, RZ, 0x7610, R79 ;  /* 0x00007610ff4f7816 */ /* 0x000fe2000000004f */
[----:B--2---:R0:W-:Y:S02]  /*2420*/  STL [R1+0x37c], R76 ;  /* 0x00037c4c01007387 */ /* 0x0041e40000100800 */
[----:B0-----:R-:W-:-:S04]  /*2430*/  LOP3.LUT R76, R12, 0x1a, RZ, 0xfc, !PT ;  /* 0x0000001a0c4c7812 */ /* 0x001fc800078efcff */
[----:B------:R-:W-:Y:S01]  /*2440*/  ISETP.LT.AND P3, PT, R76, UR12, P3 ;  /* 0x0000000c4c007c0c */ /* 0x000fe20009f61270 */
[----:B------:R-:W-:Y:S04]  /*2450*/  STL [R1+0x5c], R82 ;  /* 0x00005c5201007387 */ /* 0x000fe80000100800 */
[----:B---3--:R-:W-:Y:S04]  /*2460*/  STL [R1+0x378], R85 ;  /* 0x0003785501007387 */ /* 0x008fe80000100800 */
[----:B------:R-:W-:Y:S04]  /*2470*/  STL [R1+0x80], R43 ;  /* 0x0000802b01007387 */ /* 0x000fe80000100800 */
[----:B----4-:R0:W-:Y:S02]  /*2480*/  STL [R1+0x350], R80 ;  /* 0x0003505001007387 */ /* 0x0101e40000100800 */
[----:B0-----:R-:W-:Y:S01]  /*2490*/  LEA.HI.X.SX32 R80, R42, R6, 0x1, P5 ;  /* 0x000000062a507211 */ /* 0x001fe200028f0eff */
[----:B------:R-:W-:-:S04]  /*24a0*/  @P3 IMAD.MOV.U32 R42, RZ, RZ, R43 ;  /* 0x000000ffff2a3224 */ /* 0x000fc800078e002b */
[----:B------:R-:W-:-:S05]  /*24b0*/  @P3 IMAD.MOV.U32 R43, RZ, RZ, R80 ;  /* 0x000000ffff2b3224 */ /* 0x000fca00078e0050 */
[----:B------:R-:W2:Y:S01]  /*24c0*/  @P3 LDG.E.U16 R79, desc[UR24][R42.64] ;  /* 0x000000182a4f3981 */ /* 0x000ea2000c1e1500 */
[C---:B------:R-:W-:Y:S02]  /*24d0*/  LOP3.LUT R82, R12.reuse, 0x22, RZ, 0xfc, !PT ;  /* 0x000000220c527812 */ /* 0x040fe400078efcff */
[----:B------:R-:W-:Y:S02]  /*24e0*/  LOP3.LUT R81, R12, 0x2a, RZ, 0xfc, !PT ;  /* 0x0000002a0c517812 */ /* 0x000fe400078efcff */
[----:B------:R-:W-:Y:S02]  /*24f0*/  PLOP3.LUT P1, PT, PT, PT, UP1, 0x80, 0x8 ;  /* 0x000000000008781c */ /* 0x000fe40003f2f018 */
[----:B------:R-:W-:Y:S02]  /*2500*/  PLOP3.LUT P0, PT, PT, PT, UP1, 0x80, 0x8 ;  /* 0x000000000008781c */ /* 0x000fe40003f0f018 */
[----:B------:R-:W-:Y:S02]  /*2510*/  ISETP.LT.AND P1, PT, R82, UR12, P1 ;  /* 0x0000000c52007c0c */ /* 0x000fe40008f21270 */
[----:B------:R-:W-:-:S02]  /*2520*/  ISETP.LT.AND P0, PT, R81, UR12, P0 ;  /* 0x0000000c51007c0c */ /* 0x000fc40008701270 */
[CC--:B------:R-:W-:Y:S01]  /*2530*/  LEA R81, P6, R41.reuse, R13.reuse, 0x1 ;  /* 0x0000000d29517211 */ /* 0x0c0fe200078c08ff */
[----:B------:R-:W-:Y:S04]  /*2540*/  STL [R1+0x7c], R80 ;  /* 0x00007c5001007387 */ /* 0x000fe80000100800 */
[----:B------:R-:W-:Y:S01]  /*2550*/  STL [R1+0xa0], R81 ;  /* 0x0000a05101007387 */ /* 0x000fe20000100800 */
[----:B------:R-:W-:Y:S02]  /*2560*/  PRMT R78, RZ, 0x7610, R78 ;  /* 0x00007610ff4e7816 */ /* 0x000fe4000000004e */
[----:B------:R-:W-:Y:S01]  /*2570*/  LEA.HI.X.SX32 R41, R41, R6, 0x1, P6 ;  /* 0x0000000629297211 */ /* 0x000fe200030f0eff */
[----:B--2---:R0:W-:Y:S02]  /*2580*/  STL [R1+0x36c], R79 ;  /* 0x00036c4f01007387 */ /* 0x0041e40000100800 */
[----:B0-----:R-:W-:-:S04]  /*2590*/  LEA R79, P3, R40, R13, 0x1 ;  /* 0x0000000d284f7211 */ /* 0x001fc800078608ff */
[----:B------:R-:W-:Y:S01]  /*25a0*/  LEA.HI.X.SX32 R80, R40, R6, 0x1, P3 ;  /* 0x0000000628507211 */ /* 0x000fe200018f0eff */
[----:B------:R-:W-:-:S05]  /*25b0*/  @P1 IMAD.MOV.U32 R40, RZ, RZ, R81 ;  /* 0x000000ffff281224 */ /* 0x000fca00078e0051 */
[----:B------:R0:W2:Y:S01]  /*25c0*/  @P1 LDG.E.U16 R78, desc[UR24][R40.64] ;  /* 0x00000018284e1981 */ /* 0x0000a2000c1e1500 */
[----:B------:R-:W-:Y:S02]  /*25d0*/  LOP3.LUT R76, R12, 0x32, RZ, 0xfc, !PT ;  /* 0x000000320c4c7812 */ /* 0x000fe400078efcff */
[----:B------:R-:W-:Y:S01]  /*25e0*/  PLOP3.LUT P5, PT, PT, PT, UP1, 0x80, 0x8 ;  /* 0x000000000008781c */ /* 0x000fe20003faf018 */
[----:B------:R-:W-:Y:S03]  /*25f0*/  STL [R1+0x380], R83 ;  /* 0x0003805301007387 */ /* 0x000fe60000100800 */
[----:B------:R-:W-:Y:S02]  /*2600*/  ISETP.LT.AND P5, PT, R76, UR12, P5 ;  /* 0x0000000c4c007c0c */ /* 0x000fe4000afa1270 */
[----:B------:R-:W-:Y:S01]  /*2610*/  LEA R76, P6, R39, R13, 0x1 ;  /* 0x0000000d274c7211 */ /* 0x000fe200078c08ff */
[----:B------:R-:W-:Y:S01]  /*2620*/  STL [R1+0x4c0], R79 ;  /* 0x0004c04f01007387 */ /* 0x000fe20000100800 */
[----:B------:R-:W-:-:S03]  /*2630*/  PRMT R74, RZ, 0x7610, R74 ;  /* 0x00007610ff4a7816 */ /* 0x000fc6000000004a */
[----:B------:R3:W-:Y:S01]  /*2640*/  STL [R1+0x9c], R41 ;  /* 0x00009c2901007387 */ /* 0x0007e20000100800 */
[----:B0-----:R-:W-:-:S03]  /*2650*/  @P0 IMAD.MOV.U32 R40, RZ, RZ, R79 ;  /* 0x000000ffff280224 */ /* 0x001fc600078e004f */
[----:B------:R-:W-:Y:S04]  /*2660*/  STL [R1+0x4e0], R76 ;  /* 0x0004e04c01007387 */ /* 0x000fe80000100800 */
[----:B------:R-:W-:Y:S01]  /*2670*/  STL [R1+0x4bc], R80 ;  /* 0x0004bc5001007387 */ /* 0x000fe20000100800 */
[----:B---3--:R-:W-:Y:S01]  /*2680*/  @P0 IMAD.MOV.U32 R41, RZ, RZ, R80 ;  /* 0x000000ffff290224 */ /* 0x008fe200078e0050 */
[----:B------:R-:W-:-:S04]  /*2690*/  PRMT R73, RZ, 0x7610, R73 ;  /* 0x00007610ff497816 */ /* 0x000fc80000000049 */
[----:B------:R0:W3:Y:S02]  /*26a0*/  @P0 LDG.E.U16 R74, desc[UR24][R40.64] ;  /* 0x00000018284a0981 */ /* 0x0000e4000c1e1500 */
[----:B0-----:R-:W-:Y:S02]  /*26b0*/  @P5 IMAD.MOV.U32 R40, RZ, RZ, R76 ;  /* 0x000000ffff285224 */ /* 0x001fe400078e004c */
[----:B--2---:R0:W-:Y:S02]  /*26c0*/  STL [R1+0x258], R78 ;  /* 0x0002584e01007387 */ /* 0x0041e40000100800 */
[----:B0-----:R-:W-:-:S05]  /*26d0*/  LEA.HI.X.SX32 R78, R39, R6, 0x1, P6 ;  /* 0x00000006274e7211 */ /* 0x001fca00030f0eff */
[----:B------:R-:W-:-:S05]  /*26e0*/  @P5 IMAD.MOV.U32 R41, RZ, RZ, R78 ;  /* 0x000000ffff295224 */ /* 0x000fca00078e004e */
[----:B------:R0:W2:Y:S01]  /*26f0*/  @P5 LDG.E.U16 R73, desc[UR24][R40.64] ;  /* 0x0000001828495981 */ /* 0x0000a2000c1e1500 */
[----:B------:R-:W-:Y:S02]  /*2700*/  PLOP3.LUT P1, PT, PT, PT, UP1, 0x80, 0x8 ;  /* 0x000000000008781c */ /* 0x000fe40003f2f018 */
[----:B------:R-:W-:Y:S01]  /*2710*/  PLOP3.LUT P0, PT, PT, PT, UP1, 0x80, 0x8 ;  /* 0x000000000008781c */ /* 0x000fe20003f0f018 */
[----:B---3--:R3:W-:Y:S04]  /*2720*/  STL [R1+0x388], R74 ;  /* 0x0003884a01007387 */ /* 0x0087e80000100800 */
[----:B------:R-:W-:Y:S01]  /*2730*/  STL [R1+0x4dc], R78 ;  /* 0x0004dc4e01007387 */ /* 0x000fe20000100800 */
[----:B---3--:R-:W-:-:S04]  /*2740*/  LOP3.LUT R74, R12, 0x3a, RZ, 0xfc, !PT ;  /* 0x0000003a0c4a7812 */ /* 0x008fc800078efcff */
[----:B------:R-:W-:Y:S02]  /*2750*/  ISETP.LT.AND P1, PT, R74, UR12, P1 ;  /* 0x0000000c4a007c0c */ /* 0x000fe40008f21270 */
[----:B0-----:R-:W-:Y:S02]  /*2760*/  LEA R40, P3, R36, R13, 0x1 ;  /* 0x0000000d24287211 */ /* 0x001fe400078608ff */
[----:B------:R-:W-:Y:S02]  /*2770*/  LOP3.LUT R74, R12, 0x4a, RZ, 0xfc, !PT ;  /* 0x0000004a0c4a7812 */ /* 0x000fe400078efcff */
[----:B------:R-:W-:Y:S02]  /*2780*/  PLOP3.LUT P5, PT, PT, PT, UP1, 0x80, 0x8 ;  /* 0x000000000008781c */ /* 0x000fe40003faf018 */
[----:B------:R-:W-:Y:S02]  /*2790*/  PRMT R77, RZ, 0x7610, R77 ;  /* 0x00007610ff4d7816 */ /* 0x000fe4000000004d */
[----:B------:R-:W-:-:S02]  /*27a0*/  LEA.HI.X.SX32 R41, R36, R6, 0x1, P3 ;  /* 0x0000000624297211 */ /* 0x000fc400018f0eff */
[----:B------:R-:W-:Y:S02]  /*27b0*/  ISETP.LT.AND P5, PT, R74, UR12, P5 ;  /* 0x0000000c4a007c0c */ /* 0x000fe4000afa1270 */
[----:B------:R-:W-:Y:S01]  /*27c0*/  PRMT R45, RZ, 0x7610, R45 ;  /* 0x00007610ff2d7816 */ /* 0x000fe2000000002d */
[----:B------:R0:W3:Y:S01]  /*27d0*/  @P1 LDG.E.U16 R77, desc[UR24][R40.64] ;  /* 0x00000018284d1981 */ /* 0x0000e2000c1e1500 */
[----:B------:R-:W-:Y:S02]  /*27e0*/  LOP3.LUT R76, R12, 0x52, RZ, 0xfc, !PT ;  /* 0x000000520c4c7812 */ /* 0x000fe400078efcff */
[----:B------:R-:W-:-:S04]  /*27f0*/  PLOP3.LUT P3, PT, PT, PT, UP1, 0x80, 0x8 ;  /* 0x000000000008781c */ /* 0x000fc80003f6f018 */
[----:B------:R-:W-:Y:S02]  /*2800*/  ISETP.LT.AND P3, PT, R76, UR12, P3 ;  /* 0x0000000c4c007c0c */ /* 0x000fe40009f61270 */
[----:B------:R-:W-:Y:S02]  /*2810*/  PRMT R75, RZ, 0x7610, R75 ;  /* 0x00007610ff4b7816 */ /* 0x000fe4000000004b */
[----:B------:R-:W-:Y:S01]  /*2820*/  PRMT R72, RZ, 0x7610, R72 ;  /* 0x00007610ff487816 */ /* 0x000fe20000000048 */
[----:B--2---:R2:W-:Y:S02]  /*2830*/  STL [R1+0x32c], R73 ;  /* 0x00032c4901007387 */ /* 0x0045e40000100800 */
[----:B--2---:R-:W-:-:S04]  /*2840*/  LOP3.LUT R73, R12, 0x42, RZ, 0xfc, !PT ;  /* 0x000000420c497812 */ /* 0x004fc800078efcff */
[----:B------:R-:W-:Y:S02]  /*2850*/  ISETP.LT.AND P0, PT, R73, UR12, P0 ;  /* 0x0000000c49007c0c */ /* 0x000fe40008701270 */
[CC--:B------:R-:W-:Y:S01]  /*2860*/  LEA R73, P6, R35.reuse, R13.reuse, 0x1 ;  /* 0x0000000d23497211 */ /* 0x0c0fe200078c08ff */
[----:B------:R0:W-:Y:S03]  /*2870*/  STL [R1+0x500], R40 ;  /* 0x0005002801007387 */ /* 0x0001e60000100800 */
[----:B------:R-:W-:Y:S01]  /*2880*/  LEA.HI.X.SX32 R74, R35, R6, 0x1, P6 ;  /* 0x00000006234a7211 */ /* 0x000fe200030f0eff */
[----:B------:R-:W-:Y:S01]  /*2890*/  STL [R1+0x520], R73 ;  /* 0x0005204901007387 */ /* 0x000fe20000100800 */
[----:B------:R-:W-:-:S03]  /*28a0*/  LEA R35, P1, R34, R13, 0x1 ;  /* 0x0000000d22237211 */ /* 0x000fc600078208ff */
[----:B------:R2:W-:Y:S02]  /*28b0*/  STL [R1+0x4fc], R41 ;  /* 0x0004fc2901007387 */ /* 0x0005e40000100800 */
[----:B0-----:R-:W-:Y:S01]  /*28c0*/  @P0 IMAD.MOV.U32 R40, RZ, RZ, R73 ;  /* 0x000000ffff280224 */ /* 0x001fe200078e0049 */
[----:B------:R-:W-:Y:S01]  /*28d0*/  LEA.HI.X.SX32 R34, R34, R6, 0x1, P1 ;  /* 0x0000000622227211 */ /* 0x000fe200008f0eff */
[----:B--2---:R-:W-:Y:S01]  /*28e0*/  @P0 IMAD.MOV.U32 R41, RZ, RZ, R74 ;  /* 0x000000ffff290224 */ /* 0x004fe200078e004a */
[----:B------:R-:W-:Y:S04]  /*28f0*/  STL [R1+0x51c], R74 ;  /* 0x00051c4a01007387 */ /* 0x000fe80000100800 */
[----:B------:R-:W2:Y:S01]  /*2900*/  @P0 LDG.E.U16 R45, desc[UR24][R40.64] ;  /* 0x00000018282d0981 */ /* 0x000ea2000c1e1500 */
[----:B------:R-:W-:-:S03]  /*2910*/  LEA R73, P0, R33, R13, 0x1 ;  /* 0x0000000d21497211 */ /* 0x000fc600078008ff */
[----:B------:R0:W-:Y:S04]  /*2920*/  STL [R1+0x540], R35 ;  /* 0x0005402301007387 */ /* 0x0001e80000100800 */
        /* <DEDUP_REMOVED lines=12> */
[----:B------:R-:W-:Y:S02]  /*29f0*/  PLOP3.LUT P1, PT, PT, PT, UP1, 0x80, 0x8 ;  /* 0x000000000008781c */ /* 0x000fe40003f2f018 */
[C---:B------:R-:W-:Y:S02]  /*2a00*/  LOP3.LUT R73, R12.reuse, 0x6a, RZ, 0xfc, !PT ;  /* 0x0000006a0c497812 */ /* 0x040fe400078efcff */
[----:B------:R-:W-:Y:S02]  /*2a10*/  PRMT R71, RZ, 0x7610, R71 ;  /* 0x00007610ff477816 */ /* 0x000fe40000000047 */
[----:B------:R-:W-:Y:S01]  /*2a20*/  PRMT R68, RZ, 0x7610, R68 ;  /* 0x00007610ff447816 */ /* 0x000fe20000000044 */
[----:B--2---:R0:W-:Y:S02]  /*2a30*/  STL [R1+0x360], R45 ;  /* 0x0003602d01007387 */ /* 0x0041e40000100800 */
[----:B0-----:R-:W-:-:S04]  /*2a40*/  LOP3.LUT R45, R12, 0x5a, RZ, 0xfc, !PT ;  /* 0x0000005a0c2d7812 */ /* 0x001fc800078efcff */
[----:B------:R-:W-:Y:S01]  /*2a50*/  ISETP.LT.AND P3, PT, R45, UR12, P0 ;  /* 0x0000000c2d007c0c */ /* 0x000fe20008761270 */
[----:B------:R0:W-:Y:S04]  /*2a60*/  STL [R1+0x568], R74 ;  /* 0x0005684a01007387 */ /* 0x0001e80000100800 */
[----:B---3--:R-:W-:Y:S04]  /*2a70*/  STL [R1+0x364], R77 ;  /* 0x0003644d01007387 */ /* 0x008fe80000100800 */
[----:B------:R-:W-:Y:S01]  /*2a80*/  STL [R1+0x58c], R33 ;  /* 0x00058c2101007387 */ /* 0x000fe20000100800 */
[----:B0-----:R-:W-:-:S02]  /*2a90*/  LOP3.LUT R74, R12, 0x62, RZ, 0xfc, !PT ;  /* 0x000000620c4a7812 */ /* 0x001fc400078efcff */
[----:B------:R-:W-:Y:S02]  /*2aa0*/  PLOP3.LUT P0, PT, PT, PT, UP1, 0x80, 0x8 ;  /* 0x000000000008781c */ /* 0x000fe40003f0f018 */
[----:B------:R-:W-:Y:S02]  /*2ab0*/  ISETP.LT.AND P1, PT, R74, UR12, P1 ;  /* 0x0000000c4a007c0c */ /* 0x000fe40008f21270 */
[----:B------:R-:W-:Y:S02]  /*2ac0*/  ISETP.LT.AND P0, PT, R73, UR12, P0 ;  /* 0x0000000c49007c0c */ /* 0x000fe40008701270 */
[----:B------:R-:W-:-:S04]  /*2ad0*/  LEA R73, P6, R28, R13, 0x1 ;  /* 0x0000000d1c497211 */ /* 0x000fc800078c08ff */
[-C--:B------:R-:W-:Y:S01]  /*2ae0*/  LEA.HI.X.SX32 R28, R28, R6.reuse, 0x1, P6 ;  /* 0x000000061c1c7211 */ /* 0x080fe200030f0eff */
[----:B----4-:R0:W-:Y:S02]  /*2af0*/  STL [R1+0x324], R72 ;  /* 0x0003244801007387 */ /* 0x0101e40000100800 */
[----:B0-----:R-:W-:Y:S01]  /*2b00*/  LEA.HI.X.SX32 R72, R32, R6, 0x1, P5 ;  /* 0x0000000620487211 */ /* 0x001fe200028f0eff */
[----:B------:R-:W-:-:S04]  /*2b10*/  @P3 IMAD.MOV.U32 R32, RZ, RZ, R33 ;  /* 0x000000ffff203224 */ /* 0x000fc800078e0021 */
[----:B------:R-:W-:-:S05]  /*2b20*/  @P3 IMAD.MOV.U32 R33, RZ, RZ, R72 ;  /* 0x000000ffff213224 */ /* 0x000fca00078e0048 */
[----:B------:R0:W2:Y:S02]  /*2b30*/  @P3 LDG.E.U16 R71, desc[UR24][R32.64] ;  /* 0x0000001820473981 */ /* 0x0000a4000c1e1500 */
[----:B0-----:R-:W-:Y:S02]  /*2b40*/  @P1 IMAD.MOV.U32 R32, RZ, RZ, R73 ;  /* 0x000000ffff201224 */ /* 0x001fe400078e0049 */
[----:B------:R-:W-:-:S05]  /*2b50*/  @P1 IMAD.MOV.U32 R33, RZ, RZ, R28 ;  /* 0x000000ffff211224 */ /* 0x000fca00078e001c */
[----:B------:R-:W3:Y:S01]  /*2b60*/  @P1 LDG.E.U16 R68, desc[UR24][R32.64] ;  /* 0x0000001820441981 */ /* 0x000ee2000c1e1500 */
[----:B------:R-:W-:Y:S02]  /*2b70*/  LOP3.LUT R45, R12, 0x72, RZ, 0xfc, !PT ;  /* 0x000000720c2d7812 */ /* 0x000fe400078efcff */
[----:B------:R-:W-:Y:S01]  /*2b80*/  PLOP3.LUT P5, PT, PT, PT, UP1, 0x80, 0x8 ;  /* 0x000000000008781c */ /* 0x000fe20003faf018 */
[----:B------:R-:W-:Y:S04]  /*2b90*/  STL [R1+0x588], R72 ;  /* 0x0005884801007387 */ /* 0x000fe80000100800 */
[----:B------:R-:W-:Y:S01]  /*2ba0*/  STL [R1+0x5ac], R73 ;  /* 0x0005ac4901007387 */ /* 0x000fe20000100800 */
[----:B------:R-:W-:Y:S02]  /*2bb0*/  ISETP.LT.AND P5, PT, R45, UR12, P5 ;  /* 0x0000000c2d007c0c */ /* 0x000fe4000afa1270 */
[----:B------:R-:W-:Y:S01]  /*2bc0*/  LEA R45, P6, R30, R13, 0x1 ;  /* 0x0000000d1e2d7211 */ /* 0x000fe200078c08ff */
[----:B------:R-:W-:Y:S01]  /*2bd0*/  IMAD.U32 R29, RZ, RZ, UR14 ;  /* 0x0000000eff1d7e24 */ /* 0x000fe2000f8e00ff */
[----:B------:R-:W-:-:S03]  /*2be0*/  PRMT R70, RZ, 0x7610, R70 ;  /* 0x00007610ff467816 */ /* 0x000fc60000000046 */
[--C-:B------:R-:W-:Y:S01]  /*2bf0*/  IMAD R29, R29, 0x2, R17.reuse ;  /* 0x000000021d1d7824 */ /* 0x100fe200078e0211 */
[----:B------:R-:W-:Y:S01]  /*2c00*/  PRMT R17, RZ, 0x7610, R17 ;  /* 0x00007610ff117816 */ /* 0x000fe20000000011 */
[----:B--2---:R0:W-:Y:S04]  /*2c10*/  STL [R1+0x358], R71 ;  /* 0x0003584701007387 */ /* 0x0041e80000100800 */
[----:B------:R-:W-:Y:S01]  /*2c20*/  STL [R1+0x35c], R75 ;  /* 0x00035c4b01007387 */ /* 0x000fe20000100800 */
[----:B0-----:R-:W-:-:S04]  /*2c30*/  LEA R71, P3, R31, R13, 0x1 ;  /* 0x0000000d1f477211 */ /* 0x001fc800078608ff */
[----:B------:R-:W-:Y:S01]  /*2c40*/  LEA.HI.X.SX32 R72, R31, R6, 0x1, P3 ;  /* 0x000000061f487211 */ /* 0x000fe200018f0eff */
[----:B------:R-:W-:Y:S04]  /*2c50*/  STL [R1+0x5cc], R71 ;  /* 0x0005cc4701007387 */ /* 0x000fe80000100800 */
[----:B------:R-:W-:Y:S04]  /*2c60*/  STL [R1+0x5a8], R28 ;  /* 0x0005a81c01007387 */ /* 0x000fe80000100800 */
[----:B------:R-:W-:Y:S01]  /*2c70*/  STL [R1+0x5ec], R45 ;  /* 0x0005ec2d01007387 */ /* 0x000fe20000100800 */
[----:B------:R-:W-:-:S03]  /*2c80*/  @P0 IMAD.MOV.U32 R31, RZ, RZ, R72 ;  /* 0x000000ffff1f0224 */ /* 0x000fc600078e0048 */
[----:B------:R-:W-:Y:S04]  /*2c90*/  STL [R1+0x5c8], R72 ;  /* 0x0005c84801007387 */ /* 0x000fe80000100800 */
[----:B---3--:R0:W-:Y:S02]  /*2ca0*/  STL [R1+0x218], R68 ;  /* 0x0002184401007387 */ /* 0x0081e40000100800 */
[----:B0-----:R-:W-:Y:S01]  /*2cb0*/  LEA.HI.X.SX32 R68, R30, R6, 0x1, P6 ;  /* 0x000000061e447211 */ /* 0x001fe200030f0eff */
[----:B------:R-:W-:-:S05]  /*2cc0*/  @P0 IMAD.MOV.U32 R30, RZ, RZ, R71 ;  /* 0x000000ffff1e0224 */ /* 0x000fca00078e0047 */
[----:B------:R0:W2:Y:S02]  /*2cd0*/  @P0 LDG.E.U16 R70, desc[UR24][R30.64] ;  /* 0x000000181e460981 */ /* 0x0000a4000c1e1500 */
[----:B0-----:R-:W-:Y:S02]  /*2ce0*/  @P5 IMAD.MOV.U32 R30, RZ, RZ, R45 ;  /* 0x000000ffff1e5224 */ /* 0x001fe400078e002d */
[----:B------:R-:W-:-:S05]  /*2cf0*/  @P5 IMAD.MOV.U32 R31, RZ, RZ, R68 ;  /* 0x000000ffff1f5224 */ /* 0x000fca00078e0044 */
[----:B------:R-:W3:Y:S01]  /*2d00*/  @P5 LDG.E.U16 R17, desc[UR24][R30.64] ;  /* 0x000000181e115981 */ /* 0x000ee2000c1e1500 */
[----:B------:R-:W-:Y:S02]  /*2d10*/  LOP3.LUT R28, R12, 0x7a, RZ, 0xfc, !PT ;  /* 0x0000007a0c1c7812 */ /* 0x000fe400078efcff */
[----:B------:R-:W-:-:S04]  /*2d20*/  PLOP3.LUT P3, PT, PT, PT, UP1, 0x80, 0x8 ;  /* 0x000000000008781c */ /* 0x000fc80003f6f018 */
[----:B------:R-:W-:Y:S02]  /*2d30*/  ISETP.LT.AND P3, PT, R28, UR12, P3 ;  /* 0x0000000c1c007c0c */ /* 0x000fe40009f61270 */
[C---:B------:R-:W-:Y:S01]  /*2d40*/  LEA R28, P5, R29.reuse, R13, 0x1 ;  /* 0x0000000d1d1c7211 */ /* 0x040fe200078a08ff */
[----:B------:R0:W-:Y:S01]  /*2d50*/  STL [R1+0x5e8], R68 ;  /* 0x0005e84401007387 */ /* 0x0001e20000100800 */
[----:B------:R-:W-:Y:S02]  /*2d60*/  PRMT R47, RZ, 0x7610, R47 ;  /* 0x00007610ff2f7816 */ /* 0x000fe4000000002f */
[----:B0-----:R-:W-:Y:S01]  /*2d70*/  LEA.HI.X.SX32 R68, R29, R6, 0x1, P5 ;  /* 0x000000061d447211 */ /* 0x001fe200028f0eff */
[----:B---3--:R0:W-:Y:S02]  /*2d80*/  STL [R1+0x318], R17 ;  /* 0x0003181101007387 */ /* 0x0081e40000100800 */
[----:B0-----:R-:W-:-:S04]  /*2d90*/  IMAD.U32 R17, RZ, RZ, UR14 ;  /* 0x0000000eff117e24 */ /* 0x001fc8000f8e00ff */
[----:B------:R-:W-:Y:S02]  /*2da0*/  IMAD R17, R17, 0x2, R29 ;  /* 0x0000000211117824 */ /* 0x000fe400078e021d */
[----:B------:R-:W-:-:S05]  /*2db0*/  @P3 IMAD.MOV.U32 R29, RZ, RZ, R68 ;  /* 0x000000ffff1d3224 */ /* 0x000fca00078e0044 */
[----:B------:R-:W3:Y:S01]  /*2dc0*/  @P3 LDG.E.U16 R47, desc[UR24][R28.64] ;  /* 0x000000181c2f3981 */ /* 0x000ee2000c1e1500 */
[C---:B------:R-:W-:Y:S02]  /*2dd0*/  LOP3.LUT R71, R12.reuse, 0x4, RZ, 0xfc, !PT ;  /* 0x000000040c477812 */ /* 0x040fe400078efcff */
[----:B------:R-:W-:Y:S01]  /*2de0*/  PLOP3.LUT P1, PT, PT, PT, UP1, 0x80, 0x8 ;  /* 0x000000000008781c */ /* 0x000fe20003f2f018 */
[----:B--2---:R0:W-:Y:S01]  /*2df0*/  STL [R1+0x384], R70 ;  /* 0x0003844601007387 */ /* 0x0041e20000100800 */
[----:B------:R-:W-:Y:S02]  /*2e00*/  PLOP3.LUT P0, PT, PT, PT, UP1, 0x80, 0x8 ;  /* 0x000000000008781c */ /* 0x000fe40003f0f018 */
[----:B------:R-:W-:Y:S02]  /*2e10*/  ISETP.LT.AND P1, PT, R71, UR12, P1 ;  /* 0x0000000c47007c0c */ /* 0x000fe40008f21270 */
[----:B0-----:R-:W-:-:S04]  /*2e20*/  LOP3.LUT R70, R12, 0xc, RZ, 0xfc, !PT ;  /* 0x0000000c0c467812 */ /* 0x001fc800078efcff */
[----:B------:R-:W-:Y:S02]  /*2e30*/  ISETP.LT.AND P0, PT, R70, UR12, P0 ;  /* 0x0000000c46007c0c */ /* 0x000fe40008701270 */
[----:B------:R-:W-:Y:S01]  /*2e40*/  LEA R70, P6, R23, R13, 0x1 ;  /* 0x0000000d17467211 */ /* 0x000fe200078c08ff */
[----:B------:R-:W-:Y:S04]  /*2e50*/  STL [R1+0x608], R28 ;  /* 0x0006081c01007387 */ /* 0x000fe80000100800 */
[----:B------:R-:W-:Y:S04]  /*2e60*/  STL [R1+0x604], R68 ;  /* 0x0006044401007387 */ /* 0x000fe80000100800 */
[----:B------:R-:W-:Y:S01]  /*2e70*/  STL [R1+0x28], R70 ;  /* 0x0000284601007387 */ /* 0x000fe20000100800 */
[----:B------:R-:W-:-:S02]  /*2e80*/  PRMT R69, RZ, 0x7610, R69 ;  /* 0x00007610ff457816 */ /* 0x000fc40000000045 */
[----:B------:R-:W-:Y:S02]  /*2e90*/  LEA.HI.X.SX32 R23, R23, R6, 0x1, P6 ;  /* 0x0000000617177211 */ /* 0x000fe400030f0eff */
[----:B------:R-:W-:Y:S02]  /*2ea0*/  LOP3.LUT R45, R12, 0x14, RZ, 0xfc, !PT ;  /* 0x000000140c2d7812 */ /* 0x000fe400078efcff */
[----:B------:R-:W-:Y:S02]  /*2eb0*/  PLOP3.LUT P5, PT, PT, PT, UP1, 0x80, 0x8 ;  /* 0x000000000008781c */ /* 0x000fe40003faf018 */
[----:B------:R-:W-:Y:S02]  /*2ec0*/  PRMT R42, RZ, 0x7610, R42 ;  /* 0x00007610ff2a7816 */ /* 0x000fe4000000002a */
[----:B------:R-:W-:Y:S02]  /*2ed0*/  ISETP.LT.AND P5, PT, R45, UR12, P5 ;  /* 0x0000000c2d007c0c */ /* 0x000fe4000afa1270 */
[----:B------:R-:W-:-:S04]  /*2ee0*/  LEA R45, P6, R21, R13, 0x1 ;  /* 0x0000000d152d7211 */ /* 0x000fc800078c08ff */
[----:B------:R-:W-:Y:S02]  /*2ef0*/  LEA.HI.X.SX32 R21, R21, R6, 0x1, P6 ;  /* 0x0000000615157211 */ /* 0x000fe400030f0eff */
[----:B------:R-:W-:Y:S01]  /*2f00*/  PRMT R43, RZ, 0x7610, R43 ;  /* 0x00007610ff2b7816 */ /* 0x000fe2000000002b */
[----:B---3--:R0:W-:Y:S02]  /*2f10*/  STL [R1+0x314], R47 ;  /* 0x0003142f01007387 */ /* 0x0081e40000100800 */
[----:B0-----:R-:W-:-:S04]  /*2f20*/  LEA R47, P3, R22, R13, 0x1 ;  /* 0x0000000d162f7211 */ /* 0x001fc800078608ff */
[----:B------:R-:W-:Y:S01]  /*2f30*/  LEA.HI.X.SX32 R68, R22, R6, 0x1, P3 ;  /* 0x0000000616447211 */ /* 0x000fe200018f0eff */
[----:B------:R-:W-:Y:S01]  /*2f40*/  @P1 IMAD.MOV.U32 R22, RZ, RZ, R70 ;  /* 0x000000ffff161224 */ /* 0x000fe200078e0046 */
[----:B------:R-:W-:Y:S04]  /*2f50*/  STL [R1+0x48], R47 ;  /* 0x0000482f01007387 */ /* 0x000fe80000100800 */
[----:B------:R0:W-:Y:S04]  /*2f60*/  STL [R1+0x24], R23 ;  /* 0x0000241701007387 */ /* 0x0001e80000100800 */
[----:B------:R2:W3:Y:S02]  /*2f70*/  @P1 LDG.E.U16 R69, desc[UR24][R22.64] ;  /* 0x0000001816451981 */ /* 0x0004e4000c1e1500 */
[----:B--2---:R-:W-:-:S02]  /*2f80*/  @P0 IMAD.MOV.U32 R22, RZ, RZ, R47 ;  /* 0x000000ffff160224 */ /* 0x004fc400078e002f */
[----:B0-----:R-:W-:-:S05]  /*2f90*/  @P0 IMAD.MOV.U32 R23, RZ, RZ, R68 ;  /* 0x000000ffff170224 */ /* 0x001fca00078e0044 */
[----:B------:R0:W2:Y:S02]  /*2fa0*/  @P0 LDG.E.U16 R42, desc[UR24][R22.64] ;  /* 0x00000018162a0981 */ /* 0x0000a4000c1e1500 */
[----:B0-----:R-:W-:Y:S02]  /*2fb0*/  @P5 IMAD.MOV.U32 R22, RZ, RZ, R45 ;  /* 0x000000ffff165224 */ /* 0x001fe400078e002d */
[----:B------:R-:W-:-:S05]  /*2fc0*/  @P5 IMAD.MOV.U32 R23, RZ, RZ, R21 ;  /* 0x000000ffff175224 */ /* 0x000fca00078e0015 */
[----:B------:R-:W4:Y:S01]  /*2fd0*/  @P5 LDG.E.U16 R43, desc[UR24][R22.64] ;  /* 0x00000018162b5981 */ /* 0x000f22000c1e1500 */
[----:B------:R-:W-:-:S03]  /*2fe0*/  PLOP3.LUT P1, PT, PT, PT, UP1, 0x80, 0x8 ;  /* 0x000000000008781c */ /* 0x000fc60003f2f018 */
[----:B------:R-:W-:Y:S04]  /*2ff0*/  STL [R1+0x68], R45 ;  /* 0x0000682d01007387 */ /* 0x000fe80000100800 */
[----:B------:R-:W-:Y:S01]  /*3000*/  STL [R1+0x44], R68 ;  /* 0x0000444401007387 */ /* 0x000fe20000100800 */
[----:B------:R-:W-:Y:S02]  /*3010*/  PLOP3.LUT P0, PT, PT, PT, UP1, 0x80, 0x8 ;  /* 0x000000000008781c */ /* 0x000fe40003f0f018 */
[----:B------:R-:W-:Y:S02]  /*3020*/  PLOP3.LUT P5, PT, PT, PT, UP1, 0x80, 0x8 ;  /* 0x000000000008781c */ /* 0x000fe40003faf018 */
[----:B------:R-:W-:Y:S02]  /*3030*/  PRMT R46, RZ, 0x7610, R46 ;  /* 0x00007610ff2e7816 */ /* 0x000fe4000000002e */
[----:B------:R-:W-:Y:S01]  /*3040*/  PRMT R36, RZ, 0x7610, R36 ;  /* 0x00007610ff247816 */ /* 0x000fe20000000024 */
[----:B--2---:R0:W-:Y:S04]  /*3050*/  STL [R1+0x2d8], R42 ;  /* 0x0002d82a01007387 */ /* 0x0041e80000100800 */
[----:B------:R2:W-:Y:S01]  /*3060*/  STL [R1+0x64], R21 ;  /* 0x0000641501007387 */ /* 0x0005e20000100800 */
[----:B0-----:R-:W-:-:S02]  /*3070*/  LOP3.LUT R42, R12, 0x1c, RZ, 0xfc, !PT ;  /* 0x0000001c0c2a7812 */ /* 0x001fc400078efcff */
[----:B--2---:R-:W-:Y:S02]  /*3080*/  LOP3.LUT R21, R12, 0x24, RZ, 0xfc, !PT ;  /* 0x000000240c157812 */ /* 0x004fe400078efcff */
[----:B------:R-:W-:Y:S02]  /*3090*/  ISETP.LT.AND P1, PT, R42, UR12, P1 ;  /* 0x0000000c2a007c0c */ /* 0x000fe40008f21270 */
[----:B------:R-:W-:Y:S02]  /*30a0*/  ISETP.LT.AND P0, PT, R21, UR12, P0 ;  /* 0x0000000c15007c0c */ /* 0x000fe40008701270 */
[CC--:B------:R-:W-:Y:S01]  /*30b0*/  LEA R21, P3, R20.reuse, R13.reuse, 0x1 ;  /* 0x0000000d14157211 */ /* 0x0c0fe200078608ff */
[----:B----4-:R0:W-:Y:S01]  /*30c0*/  STL [R1+0x330], R43 ;  /* 0x0003302b01007387 */ /* 0x0101e20000100800 */
[----:B------:R-:W-:Y:S02]  /*30d0*/  LEA R42, P6, R19, R13, 0x1 ;  /* 0x0000000d132a7211 */ /* 0x000fe400078c08ff */
[----:B------:R-:W-:Y:S01]  /*30e0*/  LEA.HI.X.SX32 R47, R20, R6, 0x1, P3 ;  /* 0x00000006142f7211 */ /* 0x000fe200018f0eff */
[----:B------:R2:W-:Y:S01]  /*30f0*/  STL [R1+0x88], R21 ;  /* 0x0000881501007387 */ /* 0x0005e20000100800 */
[----:B0-----:R-:W-:-:S03]  /*3100*/  LOP3.LUT R43, R12, 0x2c, RZ, 0xfc, !PT ;  /* 0x0000002c0c2b7812 */ /* 0x001fc600078efcff */
[----:B------:R-:W-:Y:S01]  /*3110*/  @P1 IMAD.MOV.U32 R20, RZ, RZ, R21 ;  /* 0x000000ffff141224 */ /* 0x000fe200078e0015 */
[----:B------:R-:W-:Y:S01]  /*3120*/  ISETP.LT.AND P5, PT, R43, UR12, P5 ;  /* 0x0000000c2b007c0c */ /* 0x000fe2000afa1270 */
[----:B--2---:R-:W-:Y:S01]  /*3130*/  @P1 IMAD.MOV.U32 R21, RZ, RZ, R47 ;  /* 0x000000ffff151224 */ /* 0x004fe200078e002f */
[----:B------:R-:W-:-:S04]  /*3140*/  LEA.HI.X.SX32 R43, R19, R6, 0x1, P6 ;  /* 0x00000006132b7211 */ /* 0x000fc800030f0eff */
[----:B------:R0:W2:Y:S02]  /*3150*/  @P1 LDG.E.U16 R46, desc[UR24][R20.64] ;  /* 0x00000018142e1981 */ /* 0x0000a4000c1e1500 */
[----:B0-----:R-:W-:Y:S02]  /*3160*/  @P0 IMAD.MOV.U32 R20, RZ, RZ, R42 ;  /* 0x000000ffff140224 */ /* 0x001fe400078e002a */
[----:B------:R-:W-:-:S05]  /*3170*/  @P0 IMAD.MOV.U32 R21, RZ, RZ, R43 ;  /* 0x000000ffff150224 */ /* 0x000fca00078e002b */
[----:B------:R-:W4:Y:S01]  /*3180*/  @P0 LDG.E.U16 R36, desc[UR24][R20.64] ;  /* 0x0000001814240981 */ /* 0x000f22000c1e1500 */
[----:B------:R-:W-:Y:S02]  /*3190*/  LOP3.LUT R45, R12, 0x34, RZ, 0xfc, !PT ;  /* 0x000000340c2d7812 */ /* 0x000fe400078efcff */
[----:B------:R-:W-:Y:S01]  /*31a0*/  PLOP3.LUT P3, PT, PT, PT, UP1, 0x80, 0x8 ;  /* 0x000000000008781c */ /* 0x000fe20003f6f018 */
[----:B------:R0:W-:Y:S03]  /*31b0*/  STL [R1+0xa8], R42 ;  /* 0x0000a82a01007387 */ /* 0x0001e60000100800 */
[----:B------:R-:W-:Y:S01]  /*31c0*/  ISETP.LT.AND P3, PT, R45, UR12, P3 ;  /* 0x0000000c2d007c0c */ /* 0x000fe20009f61270 */
[----:B---3--:R-:W-:Y:S01]  /*31d0*/  STL [R1+0x2f0], R69 ;  /* 0x0002f04501007387 */ /* 0x008fe20000100800 */
[----:B------:R-:W-:-:S03]  /*31e0*/  LEA R45, P1, R15, R13, 0x1 ;  /* 0x0000000d0f2d7211 */ /* 0x000fc600078208ff */
[----:B------:R-:W-:Y:S01]  /*31f0*/  STL [R1+0x84], R47 ;  /* 0x0000842f01007387 */ /* 0x000fe20000100800 */
[----:B0-----:R-:W-:-:S03]  /*3200*/  LEA R42, P0, R14, R13, 0x1 ;  /* 0x0000000d0e2a7211 */ /* 0x001fc600078008ff */
[----:B------:R0:W-:Y:S01]  /*3210*/  STL [R1+0xa4], R43 ;  /* 0x0000a42b01007387 */ /* 0x0001e20000100800 */
[----:B------:R-:W-:Y:S02]  /*3220*/  PRMT R44, RZ, 0x7610, R44 ;  /* 0x00007610ff2c7816 */ /* 0x000fe4000000002c */
[-C--:B------:R-:W-:Y:S01]  /*3230*/  LEA.HI.X.SX32 R15, R15, R6.reuse, 0x1, P1 ;  /* 0x000000060f0f7211 */ /* 0x080fe200008f0eff */
[----:B------:R-:W-:Y:S01]  /*3240*/  STL [R1+0x4c8], R45 ;  /* 0x0004c82d01007387 */ /* 0x000fe20000100800 */
[----:B0-----:R-:W-:Y:S01]  /*3250*/  LEA.HI.X.SX32 R43, R14, R6, 0x1, P0 ;  /* 0x000000060e2b7211 */ /* 0x001fe200000f0eff */
[----:B------:R-:W-:Y:S02]  /*3260*/  @P5 IMAD.MOV.U32 R14, RZ, RZ, R45 ;  /* 0x000000ffff0e5224 */ /* 0x000fe400078e002d */
[----:B------:R-:W-:Y:S01]  /*3270*/  STL [R1+0x4e8], R42 ;  /* 0x0004e82a01007387 */ /* 0x000fe20000100800 */
[----:B------:R-:W-:-:S03]  /*3280*/  PRMT R40, RZ, 0x7610, R40 ;  /* 0x00007610ff287816 */ /* 0x000fc60000000028 */
[----:B------:R0:W-:Y:S01]  /*3290*/  STL [R1+0x4c4], R15 ;  /* 0x0004c40f01007387 */ /* 0x0001e20000100800 */
[----:B------:R-:W-:-:S03]  /*32a0*/  PLOP3.LUT P0, PT, PT, PT, UP1, 0x80, 0x8 ;  /* 0x000000000008781c */ /* 0x000fc60003f0f018 */
[----:B------:R3:W2:Y:S02]  /*32b0*/  @P5 LDG.E.U16 R44, desc[UR24][R14.64] ;  /* 0x000000180e2c5981 */ /* 0x0006a4000c1e1500 */
[----:B---3--:R-:W-:Y:S02]  /*32c0*/  @P3 IMAD.MOV.U32 R14, RZ, RZ, R42 ;  /* 0x000000ffff0e3224 */ /* 0x008fe400078e002a */
[----:B0-----:R-:W-:-:S05]  /*32d0*/  @P3 IMAD.MOV.U32 R15, RZ, RZ, R43 ;  /* 0x000000ffff0f3224 */ /* 0x001fca00078e002b */
[----:B------:R0:W3:Y:S01]  /*32e0*/  @P3 LDG.E.U16 R40, desc[UR24][R14.64] ;  /* 0x000000180e283981 */ /* 0x0000e2000c1e1500 */
[----:B------:R-:W-:Y:S02]  /*32f0*/  PRMT R39, RZ, 0x7610, R39 ;  /* 0x00007610ff277816 */ /* 0x000fe40000000027 */
[----:B0-----:R-:W-:-:S04]  /*3300*/  LEA R14, P5, R18, R13, 0x1 ;  /* 0x0000000d120e7211 */ /* 0x001fc800078a08ff */
[----:B------:R-:W-:Y:S01]  /*3310*/  LEA.HI.X.SX32 R15, R18, R6, 0x1, P5 ;  /* 0x00000006120f7211 */ /* 0x000fe200028f0eff */
[----:B----4-:R0:W-:Y:S02]  /*3320*/  STL [R1+0x368], R36 ;  /* 0x0003682401007387 */ /* 0x0101e40000100800 */
[----:B0-----:R-:W-:-:S04]  /*3330*/  LOP3.LUT R36, R12, 0x3c, RZ, 0xfc, !PT ;  /* 0x0000003c0c247812 */ /* 0x001fc800078efcff */
[----:B------:R-:W-:-:S13]  /*3340*/  ISETP.LT.AND P3, PT, R36, UR12, P0 ;  /* 0x0000000c24007c0c */ /* 0x000fda0008761270 */
[----:B------:R0:W4:Y:S01]  /*3350*/  @P3 LDG.E.U16 R39, desc[UR24][R14.64] ;  /* 0x000000180e273981 */ /* 0x000122000c1e1500 */
[----:B------:R-:W-:Y:S02]  /*3360*/  LOP3.LUT R42, R12, 0x44, RZ, 0xfc, !PT ;  /* 0x000000440c2a7812 */ /* 0x000fe400078efcff */
[----:B------:R-:W-:Y:S01]  /*3370*/  PLOP3.LUT P1, PT, PT, PT, UP1, 0x80, 0x8 ;  /* 0x000000000008781c */ /* 0x000fe20003f2f018 */
[----:B------:R-:W-:Y:S03]  /*3380*/  STL [R1+0x4e4], R43 ;  /* 0x0004e42b01007387 */ /* 0x000fe60000100800 */
[----:B------:R-:W-:Y:S02]  /*3390*/  ISETP.LT.AND P1, PT, R42, UR12, P1 ;  /* 0x0000000c2a007c0c */ /* 0x000fe40008f21270 */
[----:B------:R-:W-:Y:S02]  /*33a0*/  LEA R42, P6, R24, R13, 0x1 ;  /* 0x0000000d182a7211 */ /* 0x000fe400078c08ff */
[----:B------:R-:W-:-:S02]  /*33b0*/  PLOP3.LUT P0, PT, PT, PT, UP1, 0x80, 0x8 ;  /* 0x000000000008781c */ /* 0x000fc40003f0f018 */
[C---:B------:R-:W-:Y:S02]  /*33c0*/  LOP3.LUT R36, R12.reuse, 0x54, RZ, 0xfc, !PT ;  /* 0x000000540c247812 */ /* 0x040fe400078efcff */
[----:B------:R-:W-:Y:S01]  /*33d0*/  PLOP3.LUT P5, PT, PT, PT, UP1, 0x80, 0x8 ;  /* 0x000000000008781c */ /* 0x000fe20003faf018 */
[----:B---3--:R3:W-:Y:S04]  /*33e0*/  STL [R1+0x328], R40 ;  /* 0x0003282801007387 */ /* 0x0087e80000100800 */
[----:B--2---:R-:W-:Y:S04]  /*33f0*/  STL [R1+0x1d8], R46 ;  /* 0x0001d82e01007387 */ /* 0x004fe80000100800 */
[----:B------:R0:W-:Y:S01]  /*3400*/  STL [R1+0x508], R14 ;  /* 0x0005080e01007387 */ /* 0x0001e20000100800 */
[----:B---3--:R-:W-:-:S03]  /*3410*/  LOP3.LUT R40, R12, 0x4c, RZ, 0xfc, !PT ;  /* 0x0000004c0c287812 */ /* 0x008fc600078efcff */
[----:B------:R2:W-:Y:S01]  /*3420*/  STL [R1+0x504], R15 ;  /* 0x0005040f01007387 */ /* 0x0005e20000100800 */
[----:B------:R-:W-:-:S03]  /*3430*/  ISETP.LT.AND P0, PT, R40, UR12, P0 ;  /* 0x0000000c28007c0c */ /* 0x000fc60008701270 */
[----:B------:R-:W-:Y:S01]  /*3440*/  STL [R1+0x528], R42 ;  /* 0x0005282a01007387 */ /* 0x000fe20000100800 */
[-C--:B0-----:R-:W-:Y:S02]  /*3450*/  LEA.HI.X.SX32 R14, R24, R6.reuse, 0x1, P6 ;  /* 0x00000006180e7211 */ /* 0x081fe400030f0eff */
[----:B------:R-:W-:Y:S02]  /*3460*/  ISETP.LT.AND P5, PT, R36, UR12, P5 ;  /* 0x0000000c24007c0c */ /* 0x000fe4000afa1270 */
[----:B------:R-:W-:Y:S01]  /*3470*/  PRMT R41, RZ, 0x7610, R41 ;  /* 0x00007610ff297816 */ /* 0x000fe20000000029 */
[----:B--2---:R-:W-:Y:S01]  /*3480*/  @P1 IMAD.MOV.U32 R15, RZ, RZ, R14 ;  /* 0x000000ffff0f1224 */ /* 0x004fe200078e000e */
[C---:B------:R-:W-:Y:S02]  /*3490*/  LEA R36, P6, R38.reuse, R13, 0x1 ;  /* 0x0000000d26247211 */ /* 0x040fe400078c08ff */
[----:B------:R-:W-:Y:S02]  /*34a0*/  PRMT R34, RZ, 0x7610, R34 ;  /* 0x00007610ff227816 */ /* 0x000fe40000000022 */
[----:B------:R-:W-:-:S02]  /*34b0*/  LEA.HI.X.SX32 R38, R38, R6, 0x1, P6 ;  /* 0x0000000626267211 */ /* 0x000fc400030f0eff */
[----:B------:R-:W-:Y:S01]  /*34c0*/  PRMT R33, RZ, 0x7610, R33 ;  /* 0x00007610ff217816 */ /* 0x000fe20000000021 */
[----:B----4-:R0:W-:Y:S04]  /*34d0*/  STL [R1+0x254], R39 ;  /* 0x0002542701007387 */ /* 0x0101e80000100800 */
[----:B------:R-:W-:Y:S01]  /*34e0*/  STL [R1+0x214], R44 ;  /* 0x0002142c01007387 */ /* 0x000fe20000100800 */
[----:B0-----:R-:W-:-:S05]  /*34f0*/  LEA R39, P3, R37, R13, 0x1 ;  /* 0x0000000d25277211 */ /* 0x001fca00078608ff */
[----:B------:R-:W-:Y:S01]  /*3500*/  STL [R1+0x548], R39 ;  /* 0x0005482701007387 */ /* 0x000fe20000100800 */
[----:B------:R-:W-:-:S03]  /*3510*/  LEA.HI.X.SX32 R40, R37, R6, 0x1, P3 ;  /* 0x0000000625287211 */ /* 0x000fc600018f0eff */
[----:B------:R0:W-:Y:S02]  /*3520*/  STL [R1+0x524], R14 ;  /* 0x0005240e01007387 */ /* 0x0001e40000100800 */
[----:B0-----:R-:W-:-:S05]  /*3530*/  @P1 IMAD.MOV.U32 R14, RZ, RZ, R42 ;  /* 0x000000ffff0e1224 */ /* 0x001fca00078e002a */
[----:B------:R0:W2:Y:S02]  /*3540*/  @P1 LDG.E.U16 R41, desc[UR24][R14.64] ;  /* 0x000000180e291981 */ /* 0x0000a4000c1e1500 */
[----:B0-----:R-:W-:Y:S02]  /*3550*/  @P0 IMAD.MOV.U32 R14, RZ, RZ, R39 ;  /* 0x000000ffff0e0224 */ /* 0x001fe400078e0027 */
[----:B------:R-:W-:-:S05]  /*3560*/  @P0 IMAD.MOV.U32 R15, RZ, RZ, R40 ;  /* 0x000000ffff0f0224 */ /* 0x000fca00078e0028 */
[----:B------:R0:W3:Y:S02]  /*3570*/  @P0 LDG.E.U16 R34, desc[UR24][R14.64] ;  /* 0x000000180e220981 */ /* 0x0000e4000c1e1500 */
[----:B0-----:R-:W-:Y:S02]  /*3580*/  @P5 IMAD.MOV.U32 R14, RZ, RZ, R36 ;  /* 0x000000ffff0e5224 */ /* 0x001fe400078e0024 */
[----:B------:R-:W-:-:S05]  /*3590*/  @P5 IMAD.MOV.U32 R15, RZ, RZ, R38 ;  /* 0x000000ffff0f5224 */ /* 0x000fca00078e0026 */
[----:B------:R0:W4:Y:S04]  /*35a0*/  @P5 LDG.E.U16 R33, desc[UR24][R14.64] ;  /* 0x000000180e215981 */ /* 0x000128000c1e1500 */
[----:B------:R-:W-:Y:S01]  /*35b0*/  STL [R1+0x574], R36 ;  /* 0x0005742401007387 */ /* 0x000fe20000100800 */
[----:B------:R-:W-:-:S03]  /*35c0*/  PLOP3.LUT P1, PT, PT, PT, UP1, 0x80, 0x8 ;  /* 0x000000000008781c */ /* 0x000fc60003f2f018 */
[----:B------:R-:W-:Y:S01]  /*35d0*/  STL [R1+0x544], R40 ;  /* 0x0005442801007387 */ /* 0x000fe20000100800 */
[----:B------:R-:W-:Y:S02]  /*35e0*/  PLOP3.LUT P0, PT, PT, PT, UP1, 0x80, 0x8 ;  /* 0x000000000008781c */ /* 0x000fe40003f0f018 */
[C---:B0-----:R-:W-:Y:S02]  /*35f0*/  LEA R14, P3, R27.reuse, R13, 0x1 ;  /* 0x0000000d1b0e7211 */ /* 0x041fe400078608ff */
[----:B------:R-:W-:Y:S02]  /*3600*/  PLOP3.LUT P5, PT, PT, PT, UP1, 0x80, 0x8 ;  /* 0x000000000008781c */ /* 0x000fe40003faf018 */
[----:B------:R-:W-:Y:S02]  /*3610*/  PRMT R37, RZ, 0x7610, R37 ;  /* 0x00007610ff257816 */ /* 0x000fe40000000025 */
[----:B------:R-:W-:Y:S02]  /*3620*/  LEA.HI.X.SX32 R15, R27, R6, 0x1, P3 ;  /* 0x000000061b0f7211 */ /* 0x000fe400018f0eff */
[----:B------:R-:W-:Y:S01]  /*3630*/  PRMT R32, RZ, 0x7610, R32 ;  /* 0x00007610ff207816 */ /* 0x000fe20000000020 */
[----:B---3--:R0:W-:Y:S04]  /*3640*/  STL [R1+0x294], R34 ;  /* 0x0002942201007387 */ /* 0x0081e80000100800 */
[----:B------:R-:W-:Y:S01]  /*3650*/  STL [R1+0x570], R38 ;  /* 0x0005702601007387 */ /* 0x000fe20000100800 */
[----:B0-----:R-:W-:-:S03]  /*3660*/  LOP3.LUT R34, R12, 0x5c, RZ, 0xfc, !PT ;  /* 0x0000005c0c227812 */ /* 0x001fc600078efcff */
[----:B----4-:R0:W-:Y:S01]  /*3670*/  STL [R1+0x320], R33 ;  /* 0x0003202101007387 */ /* 0x0101e20000100800 */
[----:B------:R-:W-:Y:S02]  /*3680*/  ISETP.LT.AND P1, PT, R34, UR12, P1 ;  /* 0x0000000c22007c0c */ /* 0x000fe40008f21270 */
[C---:B------:R-:W-:Y:S02]  /*3690*/  LOP3.LUT R34, R12.reuse, 0x6c, RZ, 0xfc, !PT ;  /* 0x0000006c0c227812 */ /* 0x040fe400078efcff */
[----:B0-----:R-:W-:-:S04]  /*36a0*/  LOP3.LUT R33, R12, 0x64, RZ, 0xfc, !PT ;  /* 0x000000640c217812 */ /* 0x001fc800078efcff */
[----:B------:R-:W-:Y:S01]  /*36b0*/  ISETP.LT.AND P0, PT, R33, UR12, P0 ;  /* 0x0000000c21007c0c */ /* 0x000fe20008701270 */
[----:B------:R0:W-:Y:S01]  /*36c0*/  STL [R1+0x594], R14 ;  /* 0x0005940e01007387 */ /* 0x0001e20000100800 */
[C---:B------:R-:W-:Y:S02]  /*36d0*/  LEA R33, P6, R25.reuse, R13, 0x1 ;  /* 0x0000000d19217211 */ /* 0x040fe400078c08ff */
[----:B------:R-:W-:Y:S01]  /*36e0*/  ISETP.LT.AND P5, PT, R34, UR12, P5 ;  /* 0x0000000c22007c0c */ /* 0x000fe2000afa1270 */
[----:B------:R0:W3:Y:S01]  /*36f0*/  @P1 LDG.E.U16 R37, desc[UR24][R14.64] ;  /* 0x000000180e251981 */ /* 0x0000e2000c1e1500 */
[----:B------:R-:W-:-:S03]  /*3700*/  LEA.HI.X.SX32 R34, R25, R6, 0x1, P6 ;  /* 0x0000000619227211 */ /* 0x000fc600030f0eff */
[----:B------:R-:W-:Y:S04]  /*3710*/  STL [R1+0x5b4], R33 ;  /* 0x0005b42101007387 */ /* 0x000fe80000100800 */
[----:B--2---:R-:W-:Y:S01]  /*3720*/  STL [R1+0x298], R41 ;  /* 0x0002982901007387 */ /* 0x004fe20000100800 */
[----:B0-----:R-:W-:-:S03]  /*3730*/  @P0 IMAD.MOV.U32 R14, RZ, RZ, R33 ;  /* 0x000000ffff0e0224 */ /* 0x001fc600078e0021 */
[----:B------:R0:W-:Y:S02]  /*3740*/  STL [R1+0x590], R15 ;  /* 0x0005900f01007387 */ /* 0x0001e40000100800 */
[----:B0-----:R-:W-:-:S05]  /*3750*/  @P0 IMAD.MOV.U32 R15, RZ, RZ, R34 ;  /* 0x000000ffff0f0224 */ /* 0x001fca00078e0022 */
[----:B------:R0:W2:Y:S01]  /*3760*/  @P0 LDG.E.U16 R32, desc[UR24][R14.64] ;  /* 0x000000180e200981 */ /* 0x0000a2000c1e1500 */
[----:B------:R-:W-:Y:S02]  /*3770*/  LOP3.LUT R36, R12, 0x74, RZ, 0xfc, !PT ;  /* 0x000000740c247812 */ /* 0x000fe400078efcff */
[----:B------:R-:W-:-:S04]  /*3780*/  PLOP3.LUT P3, PT, PT, PT, UP1, 0x80, 0x8 ;  /* 0x000000000008781c */ /* 0x000fc80003f6f018 */
[----:B------:R-:W-:Y:S02]  /*3790*/  ISETP.LT.AND P3, PT, R36, UR12, P3 ;  /* 0x0000000c24007c0c */ /* 0x000fe40009f61270 */
[----:B------:R-:W-:Y:S01]  /*37a0*/  LEA R36, P1, R26, R13, 0x1 ;  /* 0x0000000d1a247211 */ /* 0x000fe200078208ff */
[----:B------:R4:W-:Y:S04]  /*37b0*/  STL [R1+0x5b0], R34 ;  /* 0x0005b02201007387 */ /* 0x0009e80000100800 */
[----:B------:R-:W-:Y:S01]  /*37c0*/  STL [R1+0x5d4], R36 ;  /* 0x0005d42401007387 */ /* 0x000fe20000100800 */
[----:B------:R-:W-:Y:S01]  /*37d0*/  PRMT R35, RZ, 0x7610, R35 ;  /* 0x00007610ff237816 */ /* 0x000fe20000000023 */
[----:B0-----:R-:W-:Y:S01]  /*37e0*/  @P5 IMAD.MOV.U32 R14, RZ, RZ, R36 ;  /* 0x000000ffff0e5224 */ /* 0x001fe200078e0024 */
[----:B------:R-:W-:-:S02]  /*37f0*/  PRMT R30, RZ, 0x7610, R30 ;  /* 0x00007610ff1e7816 */ /* 0x000fc4000000001e */
[----:B----4-:R-:W-:Y:S02]  /*3800*/  LOP3.LUT R34, R12, 0x7c, RZ, 0xfc, !PT ;  /* 0x0000007c0c227812 */ /* 0x010fe400078efcff */
[----:B------:R-:W-:Y:S02]  /*3810*/  PRMT R31, RZ, 0x7610, R31 ;  /* 0x00007610ff1f7816 */ /* 0x000fe4000000001f */
[----:B------:R-:W-:Y:S01]  /*3820*/  PRMT R29, RZ, 0x7610, R29 ;  /* 0x00007610ff1d7816 */ /* 0x000fe2000000001d */
[----:B--2---:R0:W-:Y:S04]  /*3830*/  STL [R1+0x354], R32 ;  /* 0x0003542001007387 */ /* 0x0041e80000100800 */
[----:B---3--:R2:W-:Y:S01]  /*3840*/  STL [R1+0x2d4], R37 ;  /* 0x0002d42501007387 */ /* 0x0085e20000100800 */
[----:B0-----:R-:W-:-:S02]  /*3850*/  LEA R32, P0, R16, R13, 0x1 ;  /* 0x0000000d10207211 */ /* 0x001fc400078008ff */
[-C--:B--2---:R-:W-:Y:S02]  /*3860*/  LEA.HI.X.SX32 R37, R26, R6.reuse, 0x1, P1 ;  /* 0x000000061a257211 */ /* 0x084fe400008f0eff */
[----:B------:R-:W-:-:S03]  /*3870*/  LEA.HI.X.SX32 R33, R16, R6, 0x1, P0 ;  /* 0x0000000610217211 */ /* 0x000fc600000f0eff */
[----:B------:R-:W-:Y:S01]  /*3880*/  @P5 IMAD.MOV.U32 R15, RZ, RZ, R37 ;  /* 0x000000ffff0f5224 */ /* 0x000fe200078e0025 */
[----:B------:R-:W-:-:S04]  /*3890*/  PLOP3.LUT P1, PT, PT, PT, UP1, 0x80, 0x8 ;  /* 0x000000000008781c */ /* 0x000fc80003f2f018 */
[----:B------:R0:W2:Y:S01]  /*38a0*/  @P5 LDG.E.U16 R35, desc[UR24][R14.64] ;  /* 0x000000180e235981 */ /* 0x0000a2000c1e1500 */
[----:B------:R-:W-:Y:S01]  /*38b0*/  ISETP.LT.AND P1, PT, R34, UR12, P1 ;  /* 0x0000000c22007c0c */ /* 0x000fe20008f21270 */
[----:B0-----:R-:W-:Y:S02]  /*38c0*/  @P3 IMAD.MOV.U32 R14, RZ, RZ, R32 ;  /* 0x000000ffff0e3224 */ /* 0x001fe400078e0020 */
[----:B------:R-:W-:Y:S01]  /*38d0*/  @P3 IMAD.MOV.U32 R15, RZ, RZ, R33 ;  /* 0x000000ffff0f3224 */ /* 0x000fe200078e0021 */
[----:B------:R0:W-:Y:S04]  /*38e0*/  STL [R1+0x5f4], R32 ;  /* 0x0005f42001007387 */ /* 0x0001e80000100800 */
[----:B------:R3:W4:Y:S01]  /*38f0*/  @P3 LDG.E.U16 R30, desc[UR24][R14.64] ;  /* 0x000000180e1e3981 */ /* 0x000722000c1e1500 */
[----:B------:R-:W-:-:S03]  /*3900*/  LEA R16, P3, R17, R13, 0x1 ;  /* 0x0000000d11107211 */ /* 0x000fc600078608ff */
[----:B------:R-:W-:Y:S01]  /*3910*/  STL [R1+0x5d0], R37 ;  /* 0x0005d02501007387 */ /* 0x000fe20000100800 */
[----:B0-----:R-:W-:-:S03]  /*3920*/  LEA.HI.X.SX32 R32, R17, R6, 0x1, P3 ;  /* 0x0000000611207211 */ /* 0x001fc600018f0eff */
[----:B------:R0:W-:Y:S01]  /*3930*/  STL [R1+0x5f0], R33 ;  /* 0x0005f02101007387 */ /* 0x0001e20000100800 */
[----:B---3--:R-:W-:Y:S01]  /*3940*/  IMAD.U32 R15, RZ, RZ, UR14 ;  /* 0x0000000eff0f7e24 */ /* 0x008fe2000f8e00ff */
[----:B------:R-:W-:-:S03]  /*3950*/  PLOP3.LUT P0, PT, PT, PT, UP1, 0x80, 0x8 ;  /* 0x000000000008781c */ /* 0x000fc60003f0f018 */
[----:B------:R-:W-:Y:S02]  /*3960*/  IMAD R15, R15, 0x2, R17 ;  /* 0x000000020f0f7824 */ /* 0x000fe400078e0211 */
[----:B------:R-:W-:Y:S01]  /*3970*/  @P1 IMAD.MOV.U32 R17, RZ, RZ, R32 ;  /* 0x000000ffff111224 */ /* 0x000fe200078e0020 */
[----:B0-----:R-:W-:Y:S01]  /*3980*/  LOP3.LUT R33, R12, 0x6, RZ, 0xfc, !PT ;  /* 0x000000060c217812 */ /* 0x001fe200078efcff */
[----:B------:R0:W-:Y:S03]  /*3990*/  STL [R1+0x610], R16 ;  /* 0x0006101001007387 */ /* 0x0001e60000100800 */
[----:B------:R-:W-:Y:S01]  /*39a0*/  ISETP.LT.AND P0, PT, R33, UR12, P0 ;  /* 0x0000000c21007c0c */ /* 0x000fe20008701270 */
[----:B------:R0:W3:Y:S02]  /*39b0*/  @P1 LDG.E.U16 R31, desc[UR24][R16.64] ;  /* 0x00000018101f1981 */ /* 0x0000e4000c1e1500 */
[----:B0-----:R-:W-:-:S04]  /*39c0*/  LEA R16, P5, R48, R13, 0x1 ;  /* 0x0000000d30107211 */ /* 0x001fc800078a08ff */
[----:B------:R-:W-:-:S06]  /*39d0*/  LEA.HI.X.SX32 R17, R48, R6, 0x1, P5 ;  /* 0x0000000630117211 */ /* 0x000fcc00028f0eff */
[----:B------:R0:W3:Y:S01]  /*39e0*/  @P0 LDG.E.U16 R29, desc[UR24][R16.64] ;  /* 0x00000018101d0981 */ /* 0x0000e2000c1e1500 */
[----:B------:R-:W-:Y:S02]  /*39f0*/  PLOP3.LUT P3, PT, PT, PT, UP1, 0x80, 0x8 ;  /* 0x000000000008781c */ /* 0x000fe40003f6f018 */
[----:B------:R-:W-:Y:S02]  /*3a00*/  PLOP3.LUT P1, PT, PT, PT, UP1, 0x80, 0x8 ;  /* 0x000000000008781c */ /* 0x000fe40003f2f018 */
[----:B------:R-:W-:Y:S02]  /*3a10*/  PRMT R27, RZ, 0x7610, R27 ;  /* 0x00007610ff1b7816 */ /* 0x000fe4000000001b */
[----:B------:R-:W-:Y:S02]  /*3a20*/  PLOP3.LUT P0, PT, PT, PT, UP1, 0x80, 0x8 ;  /* 0x000000000008781c */ /* 0x000fe40003f0f018 */
[----:B------:R-:W-:Y:S02]  /*3a30*/  PRMT R28, RZ, 0x7610, R28 ;  /* 0x00007610ff1c7816 */ /* 0x000fe4000000001c */
[----:B------:R-:W-:Y:S01]  /*3a40*/  PRMT R26, RZ, 0x7610, R26 ;  /* 0x00007610ff1a7816 */ /* 0x000fe2000000001a */
[----:B----4-:R4:W-:Y:S02]  /*3a50*/  STL [R1+0x31c], R30 ;  /* 0x00031c1e01007387 */ /* 0x0109e40000100800 */
[----:B----4-:R-:W-:-:S02]  /*3a60*/  LOP3.LUT R30, R12, 0xe, RZ, 0xfc, !PT ;  /* 0x0000000e0c1e7812 */ /* 0x010fc400078efcff */
[----:B------:R4:W-:Y:S02]  /*3a70*/  STL [R1+0x60c], R32 ;  /* 0x00060c2001007387 */ /* 0x0009e40000100800 */
[----:B------:R-:W-:Y:S02]  /*3a80*/  ISETP.LT.AND P3, PT, R30, UR12, P3 ;  /* 0x0000000c1e007c0c */ /* 0x000fe40009f61270 */
[----:B------:R-:W-:Y:S01]  /*3a90*/  LEA R30, P6, R49, R13, 0x1 ;  /* 0x0000000d311e7211 */ /* 0x000fe200078c08ff */
[----:B------:R0:W-:Y:S04]  /*3aa0*/  STL [R1+0x30], R16 ;  /* 0x0000301001007387 */ /* 0x0001e80000100800 */
[----:B--2---:R-:W-:Y:S01]  /*3ab0*/  STL [R1+0x2e4], R35 ;  /* 0x0002e42301007387 */ /* 0x004fe20000100800 */
[----:B----4-:R-:W-:-:S03]  /*3ac0*/  LOP3.LUT R32, R12, 0x16, RZ, 0xfc, !PT ;  /* 0x000000160c207812 */ /* 0x010fc600078efcff */
[----:B------:R-:W-:Y:S04]  /*3ad0*/  STL [R1+0x50], R30 ;  /* 0x0000501e01007387 */ /* 0x000fe80000100800 */
[----:B------:R-:W-:Y:S04]  /*3ae0*/  STL [R1+0x2c], R17 ;  /* 0x00002c1101007387 */ /* 0x000fe80000100800 */
[----:B---3--:R2:W-:Y:S01]  /*3af0*/  STL [R1+0x270], R31 ;  /* 0x0002701f01007387 */ /* 0x0085e20000100800 */
[----:B------:R-:W-:Y:S01]  /*3b00*/  ISETP.LT.AND P1, PT, R32, UR12, P1 ;  /* 0x0000000c20007c0c */ /* 0x000fe20008f21270 */
[----:B0-----:R-:W-:Y:S01]  /*3b10*/  @P3 IMAD.MOV.U32 R16, RZ, RZ, R30 ;  /* 0x000000ffff103224 */ /* 0x001fe200078e001e */
[----:B--2---:R-:W-:-:S05]  /*3b20*/  LEA.HI.X.SX32 R31, R49, R6, 0x1, P6 ;  /* 0x00000006311f7211 */ /* 0x004fca00030f0eff */
[----:B------:R-:W-:Y:S01]  /*3b30*/  STL [R1+0x4c], R31 ;  /* 0x00004c1f01007387 */ /* 0x000fe20000100800 */
[----:B------:R-:W-:-:S03]  /*3b40*/  @P3 IMAD.MOV.U32 R17, RZ, RZ, R31 ;  /* 0x000000ffff113224 */ /* 0x000fc600078e001f */
[----:B------:R0:W-:Y:S04]  /*3b50*/  STL [R1+0x26c], R29 ;  /* 0x00026c1d01007387 */ /* 0x0001e80000100800 */
[----:B------:R2:W3:Y:S01]  /*3b60*/  @P3 LDG.E.U16 R27, desc[UR24][R16.64] ;  /* 0x00000018101b3981 */ /* 0x0004e2000c1e1500 */
[----:B0-----:R-:W-:-:S04]  /*3b70*/  LEA R29, P5, R50, R13, 0x1 ;  /* 0x0000000d321d7211 */ /* 0x001fc800078a08ff */
[----:B------:R-:W-:Y:S02]  /*3b80*/  LEA.HI.X.SX32 R30, R50, R6, 0x1, P5 ;  /* 0x00000006321e7211 */ /* 0x000fe400028f0eff */
[----:B------:R-:W-:Y:S01]  /*3b90*/  LOP3.LUT R31, R12, 0x1e, RZ, 0xfc, !PT ;  /* 0x0000001e0c1f7812 */ /* 0x000fe200078efcff */
[----:B--2---:R-:W-:Y:S02]  /*3ba0*/  @P1 IMAD.MOV.U32 R16, RZ, RZ, R29 ;  /* 0x000000ffff101224 */ /* 0x004fe400078e001d */
[----:B------:R-:W-:Y:S01]  /*3bb0*/  @P1 IMAD.MOV.U32 R17, RZ, RZ, R30 ;  /* 0x000000ffff111224 */ /* 0x000fe200078e001e */
[----:B------:R-:W-:-:S04]  /*3bc0*/  ISETP.LT.AND P0, PT, R31, UR12, P0 ;  /* 0x0000000c1f007c0c */ /* 0x000fc80008701270 */
[----:B------:R0:W2:Y:S02]  /*3bd0*/  @P1 LDG.E.U16 R28, desc[UR24][R16.64] ;  /* 0x00000018101c1981 */ /* 0x0000a4000c1e1500 */
[----:B0-----:R-:W-:-:S04]  /*3be0*/  LEA R16, P5, R51, R13, 0x1 ;  /* 0x0000000d33107211 */ /* 0x001fc800078a08ff */
[----:B------:R-:W-:-:S05]  /*3bf0*/  LEA.HI.X.SX32 R17, R51, R6, 0x1, P5 ;  /* 0x0000000633117211 */ /* 0x000fca00028f0eff */
[----:B------:R0:W4:Y:S01]  /*3c00*/  @P0 LDG.E.U16 R26, desc[UR24][R16.64] ;  /* 0x00000018101a0981 */ /* 0x000122000c1e1500 */
[----:B------:R-:W-:-:S03]  /*3c10*/  PLOP3.LUT P3, PT, PT, PT, UP1, 0x80, 0x8 ;  /* 0x000000000008781c */ /* 0x000fc60003f6f018 */
[----:B------:R0:W-:Y:S01]  /*3c20*/  STL [R1+0x70], R29 ;  /* 0x0000701d01007387 */ /* 0x0001e20000100800 */
[----:B------:R-:W-:Y:S02]  /*3c30*/  PLOP3.LUT P1, PT, PT, PT, UP1, 0x80, 0x8 ;  /* 0x000000000008781c */ /* 0x000fe40003f2f018 */
[----:B------:R-:W-:Y:S02]  /*3c40*/  PRMT R24, RZ, 0x7610, R24 ;  /* 0x00007610ff187816 */ /* 0x000fe40000000018 */
[----:B0-----:R-:W-:-:S04]  /*3c50*/  LOP3.LUT R29, R12, 0x2e, RZ, 0xfc, !PT ;  /* 0x0000002e0c1d7812 */ /* 0x001fc800078efcff */
[----:B------:R-:W-:Y:S02]  /*3c60*/  ISETP.LT.AND P1, PT, R29, UR12, P1 ;  /* 0x0000000c1d007c0c */ /* 0x000fe40008f21270 */
[----:B------:R-:W-:Y:S02]  /*3c70*/  PLOP3.LUT P0, PT, PT, PT, UP1, 0x80, 0x8 ;  /* 0x000000000008781c */ /* 0x000fe40003f0f018 */
[----:B------:R-:W-:Y:S02]  /*3c80*/  PRMT R25, RZ, 0x7610, R25 ;  /* 0x00007610ff197816 */ /* 0x000fe40000000019 */
[----:B------:R-:W-:Y:S01]  /*3c90*/  PRMT R23, RZ, 0x7610, R23 ;  /* 0x00007610ff177816 */ /* 0x000fe20000000017 */
[----:B---3--:R0:W-:Y:S02]  /*3ca0*/  STL [R1+0x2ec], R27 ;  /* 0x0002ec1b01007387 */ /* 0x0081e40000100800 */
[----:B0-----:R-:W-:-:S04]  /*3cb0*/  LOP3.LUT R27, R12, 0x26, RZ, 0xfc, !PT ;  /* 0x000000260c1b7812 */ /* 0x001fc800078efcff */
[----:B------:R-:W-:Y:S02]  /*3cc0*/  ISETP.LT.AND P3, PT, R27, UR12, P3 ;  /* 0x0000000c1b007c0c */ /* 0x000fe40009f61270 */
[C---:B------:R-:W-:Y:S01]  /*3cd0*/  LEA R27, P6, R52.reuse, R13, 0x1 ;  /* 0x0000000d341b7211 */ /* 0x040fe200078c08ff */
[----:B------:R-:W-:Y:S04]  /*3ce0*/  STL [R1+0x6c], R30 ;  /* 0x00006c1e01007387 */ /* 0x000fe80000100800 */
[----:B------:R0:W-:Y:S04]  /*3cf0*/  STL [R1+0x90], R16 ;  /* 0x0000901001007387 */ /* 0x0001e80000100800 */
[----:B------:R-:W-:Y:S04]  /*3d00*/  STL [R1+0xb0], R27 ;  /* 0x0000b01b01007387 */ /* 0x000fe80000100800 */
[----:B------:R-:W-:Y:S04]  /*3d10*/  STL [R1+0x8c], R17 ;  /* 0x00008c1101007387 */ /* 0x000fe80000100800 */
[----:B--2---:R2:W-:Y:S01]  /*3d20*/  STL [R1+0x268], R28 ;  /* 0x0002681c01007387 */ /* 0x0045e20000100800 */
[----:B0-----:R-:W-:Y:S01]  /*3d30*/  @P3 IMAD.MOV.U32 R16, RZ, RZ, R27 ;  /* 0x000000ffff103224 */ /* 0x001fe200078e001b */
[----:B--2---:R-:W-:-:S05]  /*3d40*/  LEA.HI.X.SX32 R28, R52, R6, 0x1, P6 ;  /* 0x00000006341c7211 */ /* 0x004fca00030f0eff */
[----:B------:R-:W-:Y:S01]  /*3d50*/  STL [R1+0xac], R28 ;  /* 0x0000ac1c01007387 */ /* 0x000fe20000100800 */
[----:B------:R-:W-:-:S03]  /*3d60*/  @P3 IMAD.MOV.U32 R17, RZ, RZ, R28 ;  /* 0x000000ffff113224 */ /* 0x000fc600078e001c */
[----:B----4-:R0:W-:Y:S04]  /*3d70*/  STL [R1+0x2dc], R26 ;  /* 0x0002dc1a01007387 */ /* 0x0101e80000100800 */
        /* <DEDUP_REMOVED lines=48> */
[----:B0-----:R-:W-:-:S04]  /*4080*/  LOP3.LUT R23, R12, 0x5e, RZ, 0xfc, !PT ;  /* 0x0000005e0c177812 */ /* 0x001fc800078efcff */
[----:B------:R-:W-:Y:S02]  /*4090*/  ISETP.LT.AND P1, PT, R23, UR12, P1 ;  /* 0x0000000c17007c0c */ /* 0x000fe40008f21270 */
        /* <DEDUP_REMOVED lines=18> */
[----:B------:R-:W-:Y:S01]  /*41c0*/  LEA.HI.X.SX32 R20, R59, R6, 0x1, P5 ;  /* 0x000000063b147211 */ /* 0x000fe200028f0eff */
[----:B--2---:R-:W-:-:S04]  /*41d0*/  @P1 IMAD.MOV.U32 R16, RZ, RZ, R19 ;  /* 0x000000ffff101224 */ /* 0x004fc800078e0013 */
[----:B------:R-:W-:-:S05]  /*41e0*/  @P1 IMAD.MOV.U32 R17, RZ, RZ, R20 ;  /* 0x000000ffff111224 */ /* 0x000fca00078e0014 */
[----:B------:R0:W2:Y:S01]  /*41f0*/  @P1 LDG.E.U16 R18, desc[UR24][R16.64] ;  /* 0x0000001810121981 */ /* 0x0000a2000c1e1500 */
[C---:B------:R-:W-:Y:S02]  /*4200*/  LOP3.LUT R21, R12.reuse, 0x66, RZ, 0xfc, !PT ;  /* 0x000000660c157812 */ /* 0x040fe400078efcff */
[----:B------:R-:W-:Y:S01]  /*4210*/  PLOP3.LUT P0, PT, PT, PT, UP1, 0x80, 0x8 ;  /* 0x000000000008781c */ /* 0x000fe20003f0f018 */
[----:B------:R-:W-:Y:S01]  /*4220*/  STL [R1+0x59c], R19 ;  /* 0x00059c1301007387 */ /* 0x000fe20000100800 */
[----:B------:R-:W-:Y:S02]  /*4230*/  PLOP3.LUT P3, PT, PT, PT, UP1, 0x80, 0x8 ;  /* 0x000000000008781c */ /* 0x000fe40003f6f018 */
[----:B------:R-:W-:Y:S02]  /*4240*/  ISETP.LT.AND P0, PT, R21, UR12, P0 ;  /* 0x0000000c15007c0c */ /* 0x000fe40008701270 */
[----:B------:R-:W-:Y:S02]  /*4250*/  PRMT R22, RZ, 0x7610, R22 ;  /* 0x00007610ff167816 */ /* 0x000fe40000000016 */
[----:B0-----:R-:W-:Y:S01]  /*4260*/  PRMT R17, RZ, 0x7610, R17 ;  /* 0x00007610ff117816 */ /* 0x001fe20000000011 */
[----:B---3--:R0:W-:Y:S04]  /*4270*/  STL [R1+0x2a4], R14 ;  /* 0x0002a40e01007387 */ /* 0x0081e80000100800 */
[----:B------:R3:W-:Y:S01]  /*4280*/  STL [R1+0x598], R20 ;  /* 0x0005981401007387 */ /* 0x0007e20000100800 */
[----:B0-----:R-:W-:-:S04]  /*4290*/  LOP3.LUT R14, R12, 0x6e, RZ, 0xfc, !PT ;  /* 0x0000006e0c0e7812 */ /* 0x001fc800078efcff */
[----:B------:R-:W-:Y:S02]  /*42a0*/  ISETP.LT.AND P3, PT, R14, UR12, P3 ;  /* 0x0000000c0e007c0c */ /* 0x000fe40009f61270 */
[CC--:B---3--:R-:W-:Y:S01]  /*42b0*/  LEA R20, P5, R62.reuse, R13.reuse, 0x1 ;  /* 0x0000000d3e147211 */ /* 0x0c8fe200078a08ff */
[----:B--2---:R0:W-:Y:S03]  /*42c0*/  STL [R1+0x2a0], R18 ;  /* 0x0002a01201007387 */ /* 0x0041e60000100800 */
[----:B------:R-:W-:Y:S02]  /*42d0*/  LEA.HI.X.SX32 R21, R62, R6, 0x1, P5 ;  /* 0x000000063e157211 */ /* 0x000fe400028f0eff */
[----:B0-----:R-:W-:-:S04]  /*42e0*/  LEA R18, P1, R61, R13, 0x1 ;  /* 0x0000000d3d127211 */ /* 0x001fc800078208ff */
[----:B------:R-:W-:Y:S01]  /*42f0*/  LEA.HI.X.SX32 R19, R61, R6, 0x1, P1 ;  /* 0x000000063d137211 */ /* 0x000fe200008f0eff */
[----:B------:R0:W-:Y:S04]  /*4300*/  STL [R1+0x5bc], R18 ;  /* 0x0005bc1201007387 */ /* 0x0001e80000100800 */
[----:B------:R-:W-:Y:S04]  /*4310*/  STL [R1+0x5dc], R20 ;  /* 0x0005dc1401007387 */ /* 0x000fe80000100800 */
[----:B------:R2:W-:Y:S04]  /*4320*/  STL [R1+0x5b8], R19 ;  /* 0x0005b81301007387 */ /* 0x0005e80000100800 */
[----:B------:R0:W3:Y:S02]  /*4330*/  @P0 LDG.E.U16 R22, desc[UR24][R18.64] ;  /* 0x0000001812160981 */ /* 0x0000e4000c1e1500 */
[----:B0-----:R-:W-:-:S02]  /*4340*/  @P3 IMAD.MOV.U32 R18, RZ, RZ, R20 ;  /* 0x000000ffff123224 */ /* 0x001fc400078e0014 */
[----:B--2---:R-:W-:-:S05]  /*4350*/  @P3 IMAD.MOV.U32 R19, RZ, RZ, R21 ;  /* 0x000000ffff133224 */ /* 0x004fca00078e0015 */
[----:B------:R-:W2:Y:S01]  /*4360*/  @P3 LDG.E.U16 R17, desc[UR24][R18.64] ;  /* 0x0000001812113981 */ /* 0x000ea2000c1e1500 */
[----:B------:R-:W-:Y:S01]  /*4370*/  ISETP.GT.U32.AND P1, PT, R2, R11, PT ;  /* 0x0000000b0200720c */ /* 0x000fe20003f24070 */
[----:B------:R-:W-:Y:S01]  /*4380*/  VIADD R16, R0, 0x6 ;  /* 0x0000000600107836 */ /* 0x000fe20000000000 */
[----:B------:R-:W-:Y:S02]  /*4390*/  LOP3.LUT R25, R12, 0x76, RZ, 0xfc, !PT ;  /* 0x000000760c197812 */ /* 0x000fe400078efcff */
[----:B------:R-:W-:Y:S01]  /*43a0*/  PLOP3.LUT P0, PT, PT, PT, UP1, 0x80, 0x8 ;  /* 0x000000000008781c */ /* 0x000fe20003f0f018 */
[----:B------:R0:W-:Y:S01]  /*43b0*/  STL [R1+0x5d8], R21 ;  /* 0x0005d81501007387 */ /* 0x0001e20000100800 */
[----:B------:R-:W-:Y:S02]  /*43c0*/  IABS R14, R16 ;  /* 0x00000010000e7213 */ /* 0x000fe40000000000 */
[----:B------:R-:W-:-:S05]  /*43d0*/  ISETP.LT.AND P0, PT, R25, UR12, P0 ;  /* 0x0000000c19007c0c */ /* 0x000fca0008701270 */
[----:B------:R-:W-:Y:S01]  /*43e0*/  @!P1 IMAD.IADD R11, R11, 0x1, -R2 ;  /* 0x000000010b0b9824 */ /* 0x000fe200078e0a02 */
[C---:B------:R-:W-:Y:S02]  /*43f0*/  LEA R20, P1, R15.reuse, R13, 0x1 ;  /* 0x0000000d0f147211 */ /* 0x040fe400078208ff */
[----:B------:R-:W-:Y:S02]  /*4400*/  LOP3.LUT R24, R12, 0x7e, RZ, 0xfc, !PT ;  /* 0x0000007e0c187812 */ /* 0x000fe400078efcff */
[----:B0-----:R-:W-:Y:S02]  /*4410*/  LEA.HI.X.SX32 R21, R15, R6, 0x1, P1 ;  /* 0x000000060f157211 */ /* 0x001fe400008f0eff */
[----:B------:R-:W-:-:S04]  /*4420*/  PLOP3.LUT P1, PT, PT, PT, UP1, 0x80, 0x8 ;  /* 0x000000000008781c */ /* 0x000fc80003f2f018 */
[----:B------:R-:W-:Y:S01]  /*4430*/  ISETP.LT.AND P1, PT, R24, UR12, P1 ;  /* 0x0000000c18007c0c */ /* 0x000fe20008f21270 */
[----:B--2---:R0:W-:Y:S04]  /*4440*/  STL [R1+0x2e0], R17 ;  /* 0x0002e01101007387 */ /* 0x0041e80000100800 */
[----:B---3--:R2:W-:Y:S01]  /*4450*/  STL [R1+0x29c], R22 ;  /* 0x00029c1601007387 */ /* 0x0085e20000100800 */
[----:B0-----:R-:W-:Y:S01]  /*4460*/  IMAD.HI.U32 R17, R3, R14, RZ ;  /* 0x0000000e03117227 */ /* 0x001fe200078e00ff */
[----:B--2---:R-:W-:-:S03]  /*4470*/  LEA R22, P5, R60, R13, 0x1 ;  /* 0x0000000d3c167211 */ /* 0x004fc600078a08ff */
[--C-:B------:R-:W-:Y:S01]  /*4480*/  IMAD.MOV R13, RZ, RZ, -R17.reuse ;  /* 0x000000ffff0d7224 */ /* 0x100fe200078e0a11 */
[----:B------:R-:W-:Y:S01]  /*4490*/  LEA.HI.X.SX32 R23, R60, R6, 0x1, P5 ;  /* 0x000000063c177211 */ /* 0x000fe200028f0eff */
[----:B------:R-:W-:Y:S01]  /*44a0*/  @P0 IMAD.MOV.U32 R18, RZ, RZ, R22 ;  /* 0x000000ffff120224 */ /* 0x000fe200078e0016 */
[----:B------:R-:W-:-:S03]  /*44b0*/  PRMT R17, RZ, 0x7610, R17 ;  /* 0x00007610ff117816 */ /* 0x000fc60000000011 */
[----:B------:R-:W-:Y:S02]  /*44c0*/  @P0 IMAD.MOV.U32 R19, RZ, RZ, R23 ;  /* 0x000000ffff130224 */ /* 0x000fe400078e0017 */
[----:B------:R-:W-:Y:S01]  /*44d0*/  IMAD R12, R2, R13, R14 ;  /* 0x0000000d020c7224 */ /* 0x000fe200078e020e */
[----:B------:R-:W-:Y:S02]  /*44e0*/  PRMT R13, RZ, 0x7610, R13 ;  /* 0x00007610ff0d7816 */ /* 0x000fe4000000000d */
[----:B------:R0:W2:Y:S02]  /*44f0*/  @P0 LDG.E.U16 R17, desc[UR24][R18.64] ;  /* 0x0000001812110981 */ /* 0x0000a4000c1e1500 */
[----:B0-----:R-:W-:Y:S02]  /*4500*/  @P1 IMAD.MOV.U32 R18, RZ, RZ, R20 ;  /* 0x000000ffff121224 */ /* 0x001fe400078e0014 */
[----:B------:R-:W-:-:S05]  /*4510*/  @P1 IMAD.MOV.U32 R19, RZ, RZ, R21 ;  /* 0x000000ffff131224 */ /* 0x000fca00078e0015 */
[----:B------:R0:W3:Y:S01]  /*4520*/  @P1 LDG.E.U16 R13, desc[UR24][R18.64] ;  /* 0x00000018120d1981 */ /* 0x0000e2000c1e1500 */
[C---:B------:R-:W-:Y:S02]  /*4530*/  ISETP.GT.U32.AND P6, PT, R2.reuse, R10, PT ;  /* 0x0000000a0200720c */ /* 0x040fe40003fc4070 */
[C---:B------:R-:W-:Y:S02]  /*4540*/  ISETP.GT.U32.AND P5, PT, R2.reuse, R11, PT ;  /* 0x0000000b0200720c */ /* 0x040fe40003fa4070 */
[----:B------:R-:W-:-:S09]  /*4550*/  ISETP.GT.U32.AND P3, PT, R2, R9, PT ;  /* 0x000000090200720c */ /* 0x000fd20003f64070 */
[--C-:B------:R-:W-:Y:S02]  /*4560*/  @!P6 IMAD.IADD R10, R10, 0x1, -R2.reuse ;  /* 0x000000010a0ae824 */ /* 0x100fe400078e0a02 */
[----:B------:R-:W-:-:S03]  /*4570*/  @!P5 IMAD.IADD R11, R11, 0x1, -R2 ;  /* 0x000000010b0bd824 */ /* 0x000fc600078e0a02 */
[C---:B------:R-:W-:Y:S01]  /*4580*/  ISETP.GT.U32.AND P5, PT, R2.reuse, R10, PT ;  /* 0x0000000a0200720c */ /* 0x040fe20003fa4070 */
[----:B------:R-:W-:Y:S01]  /*4590*/  @!P3 IMAD.IADD R9, R9, 0x1, -R2 ;  /* 0x000000010909b824 */ /* 0x000fe200078e0a02 */
[C---:B------:R-:W-:Y:S02]  /*45a0*/  ISETP.GT.U32.AND P6, PT, R2.reuse, R8, PT ;  /* 0x000000080200720c */ /* 0x040fe40003fc4070 */
[C---:B------:R-:W-:Y:S02]  /*45b0*/  ISETP.GT.U32.AND P0, PT, R2.reuse, R5, PT ;  /* 0x000000050200720c */ /* 0x040fe40003f04070 */
[----:B------:R-:W-:Y:S01]  /*45c0*/  ISETP.GT.U32.AND P3, PT, R2, R9, PT ;  /* 0x000000090200720c */ /* 0x000fe20003f64070 */
[----:B------:R-:W-:-:S06]  /*45d0*/  VIADD R15, R0, 0x7 ;  /* 0x00000007000f7836 */ /* 0x000fcc0000000000 */
[--C-:B------:R-:W-:Y:S01]  /*45e0*/  @!P5 IMAD.IADD R10, R10, 0x1, -R2.reuse ;  /* 0x000000010a0ad824 */ /* 0x100fe200078e0a02 */
[----:B------:R-:W-:Y:S01]  /*45f0*/  ISETP.GT.U32.AND P5, PT, R2, R12, PT ;  /* 0x0000000c0200720c */ /* 0x000fe20003fa4070 */
[--C-:B------:R-:W-:Y:S01]  /*4600*/  @!P6 IMAD.IADD R8, R8, 0x1, -R2.reuse ;  /* 0x000000010808e824 */ /* 0x100fe200078e0a02 */
[C---:B------:R-:W-:Y:S01]  /*4610*/  ISETP.GT.U32.AND P1, PT, R2.reuse, R4, PT ;  /* 0x000000040200720c */ /* 0x040fe20003f24070 */
[--C-:B------:R-:W-:Y:S01]  /*4620*/  @!P0 IMAD.IADD R5, R5, 0x1, -R2.reuse ;  /* 0x0000000105058824 */ /* 0x100fe200078e0a02 */
[----:B------:R-:W-:Y:S01]  /*4630*/  STL [R1+0x5f8], R22 ;  /* 0x0005f81601007387 */ /* 0x000fe20000100800 */
[----:B------:R-:W-:Y:S01]  /*4640*/  @!P3 IMAD.IADD R9, R9, 0x1, -R2 ;  /* 0x000000010909b824 */ /* 0x000fe200078e0a02 */
[----:B------:R-:W-:Y:S02]  /*4650*/  ISETP.GT.U32.AND P6, PT, R2, R8, PT ;  /* 0x000000080200720c */ /* 0x000fe40003fc4070 */
[----:B------:R-:W-:Y:S01]  /*4660*/  IABS R6, R15 ;  /* 0x0000000f00067213 */ /* 0x000fe20000000000 */
[----:B------:R4:W-:Y:S01]  /*4670*/  STL [R1+0x55c], R20 ;  /* 0x00055c1401007387 */ /* 0x0009e20000100800 */
[----:B------:R-:W-:-:S03]  /*4680*/  ISETP.GE.AND P3, PT, R63, RZ, PT ;  /* 0x000000ff3f00720c */ /* 0x000fc60003f66270 */
[----:B------:R-:W-:Y:S01]  /*4690*/  STL [R1+0x554], R23 ;  /* 0x0005541701007387 */ /* 0x000fe20000100800 */
[----:B------:R-:W-:Y:S01]  /*46a0*/  @!P5 IMAD.IADD R12, R12, 0x1, -R2 ;  /* 0x000000010c0cd824 */ /* 0x000fe200078e0a02 */
[----:B------:R-:W-:Y:S02]  /*46b0*/  ISETP.GE.AND P0, PT, R64, RZ, PT ;  /* 0x000000ff4000720c */ /* 0x000fe40003f06270 */
[----:B------:R0:W-:Y:S01]  /*46c0*/  STL [R1+0x558], R21 ;  /* 0x0005581501007387 */ /* 0x0001e20000100800 */
[----:B------:R-:W-:Y:S01]  /*46d0*/  ISETP.GT.U32.AND P5, PT, R2, R5, PT ;  /* 0x000000050200720c */ /* 0x000fe20003fa4070 */
[----:B------:R-:W-:Y:S02]  /*46e0*/  VIADD R14, R0, 0x8 ;  /* 0x00000008000e7836 */ /* 0x000fe40000000000 */
[----:B------:R-:W-:Y:S02]  /*46f0*/  IMAD.MOV.U32 R85, RZ, RZ, R10 ;  /* 0x000000ffff557224 */ /* 0x000fe400078e000a */
[--C-:B------:R-:W-:Y:S01]  /*4700*/  @!P1 IMAD.IADD R4, R4, 0x1, -R2.reuse ;  /* 0x0000000104049824 */ /* 0x100fe200078e0a02 */
[----:B------:R-:W-:Y:S01]  /*4710*/  ISETP.GE.AND P1, PT, R65, RZ, PT ;  /* 0x000000ff4100720c */ /* 0x000fe20003f26270 */
[----:B------:R-:W-:Y:S01]  /*4720*/  @!P6 IMAD.IADD R8, R8, 0x1, -R2 ;  /* 0x000000010808e824 */ /* 0x000fe200078e0a02 */
[----:B------:R-:W-:Y:S01]  /*4730*/  ISETP.GE.AND P6, PT, R66, RZ, PT ;  /* 0x000000ff4200720c */ /* 0x000fe20003fc6270 */
[----:B------:R-:W-:Y:S01]  /*4740*/  @!P3 IMAD.MOV R85, RZ, RZ, -R85 ;  /* 0x000000ffff55b224 */ /* 0x000fe200078e0a55 */
[----:B------:R-:W-:Y:S01]  /*4750*/  ISETP.GT.U32.AND P3, PT, R2, R12, PT ;  /* 0x0000000c0200720c */ /* 0x000fe20003f64070 */
[----:B------:R-:W-:-:S02]  /*4760*/  IMAD.MOV.U32 R25, RZ, RZ, R9 ;  /* 0x000000ffff197224 */ /* 0x000fc400078e0009 */
[----:B------:R-:W-:Y:S02]  /*4770*/  IMAD.MOV.U32 R70, RZ, RZ, R11 ;  /* 0x000000ffff467224 */ /* 0x000fe400078e000b */
[----:B------:R-:W-:Y:S02]  /*4780*/  @!P0 IMAD.MOV R25, RZ, RZ, -R25 ;  /* 0x000000ffff198224 */ /* 0x000fe400078e0a19 */
[----:B------:R-:W-:Y:S02]  /*4790*/  @!P5 IMAD.IADD R5, R5, 0x1, -R2 ;  /* 0x000000010505d824 */ /* 0x000fe400078e0a02 */
[----:B------:R-:W-:Y:S01]  /*47a0*/  @!P4 IMAD.MOV R70, RZ, RZ, -R70 ;  /* 0x000000ffff46c224 */ /* 0x000fe200078e0a46 */
[----:B------:R-:W-:Y:S01]  /*47b0*/  ISETP.GT.U32.AND P4, PT, R2, R4, PT ;  /* 0x000000040200720c */ /* 0x000fe20003f84070 */
[----:B----4-:R-:W-:Y:S01]  /*47c0*/  IMAD.MOV.U32 R20, RZ, RZ, R8 ;  /* 0x000000ffff147224 */ /* 0x010fe200078e0008 */
[----:B------:R-:W-:Y:S01]  /*47d0*/  ISETP.GE.AND P5, PT, R16, RZ, PT ;  /* 0x000000ff1000720c */ /* 0x000fe20003fa6270 */
[----:B------:R-:W-:-:S02]  /*47e0*/  IMAD.MOV.U32 R11, RZ, RZ, R5 ;  /* 0x000000ffff0b7224 */ /* 0x000fc400078e0005 */
[----:B------:R-:W-:Y:S02]  /*47f0*/  @!P1 IMAD.MOV R20, RZ, RZ, -R20 ;  /* 0x000000ffff149224 */ /* 0x000fe400078e0a14 */
[----:B------:R-:W-:Y:S02]  /*4800*/  @!P6 IMAD.MOV R11, RZ, RZ, -R11 ;  /* 0x000000ffff0be224 */ /* 0x000fe400078e0a0b */
[--C-:B------:R-:W-:Y:S01]  /*4810*/  @!P3 IMAD.IADD R12, R12, 0x1, -R2.reuse ;  /* 0x000000010c0cb824 */ /* 0x100fe200078e0a02 */
[----:B------:R-:W-:Y:S01]  /*4820*/  ISETP.GE.AND P1, PT, R67, RZ, PT ;  /* 0x000000ff4300720c */ /* 0x000fe20003f26270 */
[----:B------:R-:W-:Y:S02]  /*4830*/  VIADD R9, R0, 0x9 ;  /* 0x0000000900097836 */ /* 0x000fe40000000000 */
[----:B------:R-:W-:-:S03]  /*4840*/  @!P4 IMAD.IADD R4, R4, 0x1, -R2 ;  /* 0x000000010404c824 */ /* 0x000fc600078e0a02 */
[----:B------:R-:W-:Y:S02]  /*4850*/  ISETP.GE.AND P6, PT, R9, RZ, PT ;  /* 0x000000ff0900720c */ /* 0x000fe40003fc6270 */
[----:B------:R-:W-:Y:S01]  /*4860*/  IABS R9, R9 ;  /* 0x0000000900097213 */ /* 0x000fe20000000000 */
[C---:B------:R-:W-:Y:S02]  /*4870*/  VIADD R8, R0.reuse, 0xa ;  /* 0x0000000a00087836 */ /* 0x040fe40000000000 */
[C---:B0-----:R-:W-:Y:S02]  /*4880*/  VIADD R21, R0.reuse, 0xd ;  /* 0x0000000d00157836 */ /* 0x041fe40000000000 */
[C---:B------:R-:W-:Y:S01]  /*4890*/  VIADD R5, R0.reuse, 0xb ;  /* 0x0000000b00057836 */ /* 0x040fe20000000000 */
[----:B------:R-:W-:Y:S01]  /*48a0*/  ISETP.GE.AND P4, PT, R15, RZ, PT ;  /* 0x000000ff0f00720c */ /* 0x000fe20003f86270 */
[----:B------:R-:W-:Y:S01]  /*48b0*/  VIADD R15, R0, 0xc ;  /* 0x0000000c000f7836 */ /* 0x000fe20000000000 */
[----:B------:R-:W-:Y:S01]  /*48c0*/  ISETP.GE.AND P3, PT, R14, RZ, PT ;  /* 0x000000ff0e00720c */ /* 0x000fe20003f66270 */
[----:B------:R-:W-:Y:S01]  /*48d0*/  VIADD R19, R0, 0x11 ;  /* 0x0000001100137836 */ /* 0x000fe20000000000 */
[----:B---3--:R0:W-:Y:S02]  /*48e0*/  STL [R1+0x25c], R13 ;  /* 0x00025c0d01007387 */ /* 0x0081e40000100800 */
[----:B0-----:R-:W-:-:S04]  /*48f0*/  IMAD.HI.U32 R13, R3, R6, RZ ;  /* 0x00000006030d7227 */ /* 0x001fc800078e00ff */
[----:B------:R-:W-:Y:S01]  /*4900*/  IMAD.MOV R13, RZ, RZ, -R13 ;  /* 0x000000ffff0d7224 */ /* 0x000fe200078e0a0d */
[----:B--2---:R0:W-:Y:S03]  /*4910*/  STL [R1+0x228], R17 ;  /* 0x0002281101007387 */ /* 0x0041e60000100800 */
[----:B------:R-:W-:Y:S01]  /*4920*/  IMAD R6, R2, R13, R6 ;  /* 0x0000000d02067224 */ /* 0x000fe200078e0206 */
[----:B0-----:R-:W-:-:S04]  /*4930*/  IABS R17, R14 ;  /* 0x0000000e00117213 */ /* 0x001fc80000000000 */
[----:B------:R-:W-:Y:S01]  /*4940*/  ISETP.GT.U32.AND P0, PT, R2, R6, PT ;  /* 0x000000060200720c */ /* 0x000fe20003f04070 */
[----:B------:R-:W-:-:S04]  /*4950*/  IMAD.MOV.U32 R13, RZ, RZ, R17 ;  /* 0x000000ffff0d7224 */ /* 0x000fc800078e0011 */
[----:B------:R-:W-:Y:S01]  /*4960*/  IMAD.HI.U32 R10, R3, R13, RZ ;  /* 0x0000000d030a7227 */ /* 0x000fe200078e00ff */
[----:B------:R-:W-:Y:S03]  /*4970*/  STL [R1+0x1d4], R20 ;  /* 0x0001d41401007387 */ /* 0x000fe60000100800 */
[----:B------:R-:W-:Y:S01]  /*4980*/  IMAD.MOV R10, RZ, RZ, -R10 ;  /* 0x000000ffff0a7224 */ /* 0x000fe200078e0a0a */
[----:B------:R0:W-:Y:S03]  /*4990*/  STL [R1+0x1d0], R11 ;  /* 0x0001d00b01007387 */ /* 0x0001e60000100800 */
[----:B------:R-:W-:Y:S02]  /*49a0*/  @!P0 IMAD.IADD R6, R6, 0x1, -R2 ;  /* 0x0000000106068824 */ /* 0x000fe400078e0a02 */
[----:B------:R-:W-:-:S02]  /*49b0*/  IMAD R10, R2, R10, R13 ;  /* 0x0000000a020a7224 */ /* 0x000fc400078e020d */
[----:B0-----:R-:W-:Y:S01]  /*49c0*/  IMAD.MOV.U32 R11, RZ, RZ, R12 ;  /* 0x000000ffff0b7224 */ /* 0x001fe200078e000c */
[----:B------:R-:W-:-:S03]  /*49d0*/  ISETP.GT.U32.AND P0, PT, R2, R6, PT ;  /* 0x000000060200720c */ /* 0x000fc60003f04070 */
[----:B------:R-:W-:Y:S01]  /*49e0*/  @!P5 IMAD.MOV R11, RZ, RZ, -R11 ;  /* 0x000000ffff0bd224 */ /* 0x000fe200078e0a0b */
[----:B------:R-:W-:Y:S01]  /*49f0*/  ISETP.GT.U32.AND P5, PT, R2, R10, PT ;  /* 0x0000000a0200720c */ /* 0x000fe20003fa4070 */
[----:B------:R-:W-:Y:S02]  /*4a00*/  IMAD.MOV.U32 R13, RZ, RZ, R4 ;  /* 0x000000ffff0d7224 */ /* 0x000fe400078e0004 */
[----:B------:R-:W-:Y:S02]  /*4a10*/  IMAD.MOV.U32 R4, RZ, RZ, R9 ;  /* 0x000000ffff047224 */ /* 0x000fe400078e0009 */
[----:B------:R-:W-:Y:S01]  /*4a20*/  @!P1 IMAD.MOV R13, RZ, RZ, -R13 ;  /* 0x000000ffff0d9224 */ /* 0x000fe200078e0a0d */
[----:B------:R-:W-:Y:S02]  /*4a30*/  ISETP.GE.AND P1, PT, R8, RZ, PT ;  /* 0x000000ff0800720c */ /* 0x000fe40003f26270 */
[----:B------:R-:W-:Y:S01]  /*4a40*/  IABS R9, R8 ;  /* 0x0000000800097213 */ /* 0x000fe20000000000 */
[----:B------:R-:W-:Y:S01]  /*4a50*/  IMAD.HI.U32 R8, R3, R4, RZ ;  /* 0x0000000403087227 */ /* 0x000fe200078e00ff */
[----:B------:R0:W-:Y:S03]  /*4a60*/  STL [R1+0x1cc], R13 ;  /* 0x0001cc0d01007387 */ /* 0x0001e60000100800 */
[--C-:B------:R-:W-:Y:S01]  /*4a70*/  @!P0 IMAD.IADD R6, R6, 0x1, -R2.reuse ;  /* 0x0000000106068824 */ /* 0x100fe200078e0a02 */
[----:B------:R2:W-:Y:S01]  /*4a80*/  STL [R1+0x1a0], R11 ;  /* 0x0001a00b01007387 */ /* 0x0005e20000100800 */
[----:B------:R-:W-:Y:S01]  /*4a90*/  @!P5 IMAD.IADD R10, R10, 0x1, -R2 ;  /* 0x000000010a0ad824 */ /* 0x000fe200078e0a02 */
[----:B------:R-:W-:-:S02]  /*4aa0*/  ISETP.GE.AND P0, PT, R5, RZ, PT ;  /* 0x000000ff0500720c */ /* 0x000fc40003f06270 */
[----:B0-----:R-:W-:Y:S01]  /*4ab0*/  IABS R13, R21 ;  /* 0x00000015000d7213 */ /* 0x001fe20000000000 */
[----:B--2---:R-:W-:Y:S01]  /*4ac0*/  IMAD.MOV R11, RZ, RZ, -R8 ;  /* 0x000000ffff0b7224 */ /* 0x004fe200078e0a08 */
[----:B------:R-:W-:Y:S01]  /*4ad0*/  IABS R8, R5 ;  /* 0x0000000500087213 */ /* 0x000fe20000000000 */
[----:B------:R-:W-:Y:S01]  /*4ae0*/  IMAD.MOV.U32 R5, RZ, RZ, R9 ;  /* 0x000000ffff057224 */ /* 0x000fe200078e0009 */
[C---:B------:R-:W-:Y:S01]  /*4af0*/  ISETP.GT.U32.AND P5, PT, R2.reuse, R10, PT ;  /* 0x0000000a0200720c */ /* 0x040fe20003fa4070 */
[----:B------:R-:W-:Y:S02]  /*4b00*/  IMAD R4, R2, R11, R4 ;  /* 0x0000000b02047224 */ /* 0x000fe400078e0204 */
[----:B------:R-:W-:Y:S02]  /*4b10*/  IMAD.MOV.U32 R11, RZ, RZ, R13 ;  /* 0x000000ffff0b7224 */ /* 0x000fe400078e000d */
[----:B------:R-:W-:Y:S01]  /*4b20*/  IMAD.HI.U32 R13, R3, R5, RZ ;  /* 0x00000005030d7227 */ /* 0x000fe200078e00ff */
[----:B------:R-:W-:-:S03]  /*4b30*/  IABS R12, R15 ;  /* 0x0000000f000c7213 */ /* 0x000fc60000000000 */
[----:B------:R-:W-:Y:S02]  /*4b40*/  IMAD.MOV R16, RZ, RZ, -R13 ;  /* 0x000000ffff107224 */ /* 0x000fe400078e0a0d */
[----:B------:R-:W-:Y:S02]  /*4b50*/  IMAD.MOV.U32 R18, RZ, RZ, R6 ;  /* 0x000000ffff127224 */ /* 0x000fe400078e0006 */
[C---:B------:R-:W-:Y:S02]  /*4b60*/  IMAD R5, R2.reuse, R16, R5 ;  /* 0x0000001002057224 */ /* 0x040fe400078e0205 */
[----:B------:R-:W-:Y:S01]  /*4b70*/  @!P4 IMAD.MOV R18, RZ, RZ, -R18 ;  /* 0x000000ffff12c224 */ /* 0x000fe200078e0a12 */
[----:B------:R-:W-:Y:S01]  /*4b80*/  ISETP.GT.U32.AND P4, PT, R2, R4, PT ;  /* 0x000000040200720c */ /* 0x000fe20003f84070 */
[----:B------:R-:W-:Y:S02]  /*4b90*/  IMAD.MOV.U32 R9, RZ, RZ, R12 ;  /* 0x000000ffff097224 */ /* 0x000fe400078e000c */
[----:B------:R-:W-:-:S04]  /*4ba0*/  IMAD.HI.U32 R12, R3, R8, RZ ;  /* 0x00000008030c7227 */ /* 0x000fc800078e00ff */
[----:B------:R-:W-:Y:S01]  /*4bb0*/  @!P5 IMAD.IADD R10, R10, 0x1, -R2 ;  /* 0x000000010a0ad824 */ /* 0x000fe200078e0a02 */
[----:B------:R-:W-:Y:S01]  /*4bc0*/  ISETP.GT.U32.AND P5, PT, R2, R5, PT ;  /* 0x000000050200720c */ /* 0x000fe20003fa4070 */
[----:B------:R-:W-:-:S04]  /*4bd0*/  IMAD.MOV R6, RZ, RZ, -R12 ;  /* 0x000000ffff067224 */ /* 0x000fc800078e0a0c */
[----:B------:R-:W-:Y:S02]  /*4be0*/  IMAD R6, R2, R6, R8 ;  /* 0x0000000602067224 */ /* 0x000fe400078e0208 */
[----:B------:R-:W-:-:S03]  /*4bf0*/  @!P4 IMAD.IADD R4, R4, 0x1, -R2 ;  /* 0x000000010404c824 */ /* 0x000fc600078e0a02 */
[----:B------:R-:W-:Y:S01]  /*4c00*/  ISETP.GT.U32.AND P4, PT, R2, R6, PT ;  /* 0x000000060200720c */ /* 0x000fe20003f84070 */
[----:B------:R-:W-:-:S04]  /*4c10*/  IMAD.HI.U32 R17, R3, R11, RZ ;  /* 0x0000000b03117227 */ /* 0x000fc800078e00ff */
[----:B------:R-:W-:Y:S01]  /*4c20*/  @!P5 IMAD.IADD R5, R5, 0x1, -R2 ;  /* 0x000000010505d824 */ /* 0x000fe200078e0a02 */
[----:B------:R-:W-:Y:S01]  /*4c30*/  ISETP.GT.U32.AND P5, PT, R2, R4, PT ;  /* 0x000000040200720c */ /* 0x000fe20003fa4070 */
[----:B------:R-:W-:Y:S01]  /*4c40*/  IMAD.HI.U32 R14, R3, R9, RZ ;  /* 0x00000009030e7227 */ /* 0x000fe200078e00ff */
[----:B------:R0:W-:Y:S03]  /*4c50*/  STL [R1+0x198], R18 ;  /* 0x0001981201007387 */ /* 0x0001e60000100800 */
[----:B------:R-:W-:Y:S02]  /*4c60*/  IMAD.MOV R13, RZ, RZ, -R17 ;  /* 0x000000ffff0d7224 */ /* 0x000fe400078e0a11 */
[----:B------:R-:W-:Y:S02]  /*4c70*/  IMAD.MOV R12, RZ, RZ, -R14 ;  /* 0x000000ffff0c7224 */ /* 0x000fe400078e0a0e */
[----:B------:R-:W-:-:S02]  /*4c80*/  VIADD R17, R0, 0xf ;  /* 0x0000000f00117836 */ /* 0x000fc40000000000 */
[----:B------:R-:W-:Y:S02]  /*4c90*/  IMAD.MOV.U32 R66, RZ, RZ, R10 ;  /* 0x000000ffff427224 */ /* 0x000fe400078e000a */
[----:B0-----:R-:W-:Y:S02]  /*4ca0*/  VIADD R18, R0, 0xe ;  /* 0x0000000e00127836 */ /* 0x001fe40000000000 */
[C---:B------:R-:W-:Y:S01]  /*4cb0*/  IMAD R8, R2.reuse, R12, R9 ;  /* 0x0000000c02087224 */ /* 0x040fe200078e0209 */
[----:B------:R-:W-:Y:S01]  /*4cc0*/  IABS R12, R17 ;  /* 0x00000011000c7213 */ /* 0x000fe20000000000 */
[----:B------:R-:W-:Y:S01]  /*4cd0*/  @!P3 IMAD.MOV R66, RZ, RZ, -R66 ;  /* 0x000000ffff42b224 */ /* 0x000fe200078e0a42 */
[C---:B------:R-:W-:Y:S01]  /*4ce0*/  ISETP.GT.U32.AND P3, PT, R2.reuse, R5, PT ;  /* 0x000000050200720c */ /* 0x040fe20003f64070 */
[----:B------:R-:W-:Y:S01]  /*4cf0*/  IMAD R9, R2, R13, R11 ;  /* 0x0000000d02097224 */ /* 0x000fe200078e020b */
[----:B------:R-:W-:Y:S01]  /*4d00*/  IABS R13, R18 ;  /* 0x00000012000d7213 */ /* 0x000fe20000000000 */
[----:B------:R-:W-:-:S02]  /*4d10*/  @!P4 IMAD.IADD R6, R6, 0x1, -R2 ;  /* 0x000000010606c824 */ /* 0x000fc400078e0a02 */
[----:B------:R-:W-:Y:S01]  /*4d20*/  @!P5 IMAD.IADD R4, R4, 0x1, -R2 ;  /* 0x000000010404d824 */ /* 0x000fe200078e0a02 */
[C---:B------:R-:W-:Y:S01]  /*4d30*/  ISETP.GT.U32.AND P5, PT, R2.reuse, R8, PT ;  /* 0x000000080200720c */ /* 0x040fe20003fa4070 */
[----:B------:R-:W-:Y:S01]  /*4d40*/  IMAD.HI.U32 R23, R3, R12, RZ ;  /* 0x0000000c03177227 */ /* 0x000fe200078e00ff */
[----:B------:R-:W-:-:S03]  /*4d50*/  ISETP.GT.U32.AND P4, PT, R2, R6, PT ;  /* 0x000000060200720c */ /* 0x000fc60003f84070 */
[----:B------:R-:W-:-:S04]  /*4d60*/  IMAD.HI.U32 R22, R3, R13, RZ ;  /* 0x0000000d03167227 */ /* 0x000fc800078e00ff */
[----:B------:R-:W-:Y:S02]  /*4d70*/  VIADD R16, R0, 0x10 ;  /* 0x0000001000107836 */ /* 0x000fe40000000000 */
[----:B------:R-:W-:Y:S02]  /*4d80*/  IMAD.MOV R23, RZ, RZ, -R23 ;  /* 0x000000ffff177224 */ /* 0x000fe400078e0a17 */
[----:B------:R-:W-:Y:S01]  /*4d90*/  IMAD.MOV R22, RZ, RZ, -R22 ;  /* 0x000000ffff167224 */ /* 0x000fe200078e0a16 */
[----:B------:R-:W-:Y:S01]  /*4da0*/  IABS R11, R16 ;  /* 0x00000010000b7213 */ /* 0x000fe20000000000 */
[----:B------:R-:W-:Y:S01]  /*4db0*/  @!P3 IMAD.IADD R5, R5, 0x1, -R2 ;  /* 0x000000010505b824 */ /* 0x000fe200078e0a02 */
[C---:B------:R-:W-:Y:S01]  /*4dc0*/  ISETP.GT.U32.AND P3, PT, R2.reuse, R9, PT ;  /* 0x000000090200720c */ /* 0x040fe20003f64070 */
[C---:B------:R-:W-:Y:S02]  /*4dd0*/  IMAD R12, R2.reuse, R23, R12 ;  /* 0x00000017020c7224 */ /* 0x040fe400078e020c */
[----:B------:R-:W-:-:S02]  /*4de0*/  IMAD R13, R2, R22, R13 ;  /* 0x00000016020d7224 */ /* 0x000fc400078e020d */
[--C-:B------:R-:W-:Y:S01]  /*4df0*/  @!P5 IMAD.IADD R8, R8, 0x1, -R2.reuse ;  /* 0x000000010808d824 */ /* 0x100fe200078e0a02 */
[----:B------:R-:W-:Y:S01]  /*4e00*/  ISETP.GT.U32.AND P5, PT, R2, R12, PT ;  /* 0x0000000c0200720c */ /* 0x000fe20003fa4070 */
[----:B------:R-:W-:Y:S01]  /*4e10*/  @!P4 IMAD.IADD R6, R6, 0x1, -R2 ;  /* 0x000000010606c824 */ /* 0x000fe200078e0a02 */
[----:B------:R-:W-:Y:S01]  /*4e20*/  ISETP.GT.U32.AND P4, PT, R2, R13, PT ;  /* 0x0000000d0200720c */ /* 0x000fe20003f84070 */
[----:B------:R-:W-:-:S04]  /*4e30*/  IMAD.HI.U32 R22, R3, R11, RZ ;  /* 0x0000000b03167227 */ /* 0x000fc800078e00ff */
[----:B------:R-:W-:Y:S02]  /*4e40*/  IMAD.MOV R22, RZ, RZ, -R22 ;  /* 0x000000ffff167224 */ /* 0x000fe400078e0a16 */
[----:B------:R-:W-:Y:S02]  /*4e50*/  @!P3 IMAD.IADD R9, R9, 0x1, -R2 ;  /* 0x000000010909b824 */ /* 0x000fe400078e0a02 */
[C---:B------:R-:W-:Y:S02]  /*4e60*/  IMAD R11, R2.reuse, R22, R11 ;  /* 0x00000016020b7224 */ /* 0x040fe400078e020b */
[----:B------:R-:W-:Y:S02]  /*4e70*/  IMAD.MOV.U32 R76, RZ, RZ, R4 ;  /* 0x000000ffff4c7224 */ /* 0x000fe400078e0004 */
[----:B------:R-:W-:Y:S01]  /*4e80*/  IMAD.MOV.U32 R27, RZ, RZ, R6 ;  /* 0x000000ffff1b7224 */ /* 0x000fe200078e0006 */
[----:B------:R-:W-:Y:S01]  /*4e90*/  IABS R10, R19 ;  /* 0x00000013000a7213 */ /* 0x000fe20000000000 */
[----:B------:R-:W-:Y:S01]  /*4ea0*/  @!P6 IMAD.MOV R76, RZ, RZ, -R76 ;  /* 0x000000ffff4ce224 */ /* 0x000fe200078e0a4c */
[----:B------:R-:W-:Y:S01]  /*4eb0*/  ISETP.GT.U32.AND P6, PT, R2, R9, PT ;  /* 0x000000090200720c */ /* 0x000fe20003fc4070 */
[----:B------:R-:W-:-:S02]  /*4ec0*/  @!P5 IMAD.IADD R12, R12, 0x1, -R2 ;  /* 0x000000010c0cd824 */ /* 0x000fc400078e0a02 */
[----:B------:R-:W-:Y:S01]  /*4ed0*/  @!P0 IMAD.MOV R27, RZ, RZ, -R27 ;  /* 0x000000ffff1b8224 */ /* 0x000fe200078e0a1b */
[C---:B------:R-:W-:Y:S01]  /*4ee0*/  ISETP.GT.U32.AND P0, PT, R2.reuse, R11, PT ;  /* 0x0000000b0200720c */ /* 0x040fe20003f04070 */
[----:B------:R-:W-:Y:S01]  /*4ef0*/  @!P4 IMAD.IADD R13, R13, 0x1, -R2 ;  /* 0x000000010d0dc824 */ /* 0x000fe200078e0a02 */
[C---:B------:R-:W-:Y:S01]  /*4f00*/  ISETP.GT.U32.AND P4, PT, R2.reuse, R8, PT ;  /* 0x000000080200720c */ /* 0x040fe20003f84070 */
[----:B------:R-:W-:Y:S01]  /*4f10*/  IMAD.HI.U32 R23, R3, R10, RZ ;  /* 0x0000000a03177227 */ /* 0x000fe200078e00ff */
[----:B------:R-:W-:Y:S02]  /*4f20*/  ISETP.GE.AND P3, PT, R15, RZ, PT ;  /* 0x000000ff0f00720c */ /* 0x000fe40003f66270 */
[----:B------:R-:W-:Y:S01]  /*4f30*/  ISETP.GT.U32.AND P5, PT, R2, R12, PT ;  /* 0x0000000c0200720c */ /* 0x000fe20003fa4070 */
[C---:B------:R-:W-:Y:S02]  /*4f40*/  VIADD R20, R0.reuse, 0x12 ;  /* 0x0000001200147836 */ /* 0x040fe40000000000 */
[----:B------:R-:W-:-:S02]  /*4f50*/  VIADD R15, R0, 0x13 ;  /* 0x00000013000f7836 */ /* 0x000fc40000000000 */
[----:B------:R-:W-:Y:S02]  /*4f60*/  IMAD.MOV.U32 R26, RZ, RZ, R5 ;  /* 0x000000ffff1a7224 */ /* 0x000fe400078e0005 */
[----:B------:R-:W-:Y:S01]  /*4f70*/  IMAD.MOV R23, RZ, RZ, -R23 ;  /* 0x000000ffff177224 */ /* 0x000fe200078e0a17 */
[----:B------:R-:W-:Y:S01]  /*4f80*/  IABS R14, R20 ;  /* 0x00000014000e7213 */ /* 0x000fe20000000000 */
[----:B------:R-:W-:Y:S01]  /*4f90*/  @!P1 IMAD.MOV R26, RZ, RZ, -R26 ;  /* 0x000000ffff1a9224 */ /* 0x000fe200078e0a1a */
[----:B------:R-:W-:Y:S01]  /*4fa0*/  IABS R5, R15 ;  /* 0x0000000f00057213 */ /* 0x000fe20000000000 */
[C---:B------:R-:W-:Y:S01]  /*4fb0*/  IMAD R10, R2.reuse, R23, R10 ;  /* 0x00000017020a7224 */ /* 0x040fe200078e020a */
[----:B------:R-:W-:Y:S01]  /*4fc0*/  ISETP.GT.U32.AND P1, PT, R2, R13, PT ;  /* 0x0000000d0200720c */ /* 0x000fe20003f24070 */
[--C-:B------:R-:W-:Y:S01]  /*4fd0*/  @!P6 IMAD.IADD R9, R9, 0x1, -R2.reuse ;  /* 0x000000010909e824 */ /* 0x100fe200078e0a02 */
[----:B------:R-:W-:Y:S01]  /*4fe0*/  ISETP.GE.AND P6, PT, R21, RZ, PT ;  /* 0x000000ff1500720c */ /* 0x000fe20003fc6270 */
[--C-:B------:R-:W-:Y:S01]  /*4ff0*/  @!P0 IMAD.IADD R11, R11, 0x1, -R2.reuse ;  /* 0x000000010b0b8824 */ /* 0x100fe200078e0a02 */
[----:B------:R-:W-:Y:S01]  /*5000*/  ISETP.GE.AND P0, PT, R17, RZ, PT ;  /* 0x000000ff1100720c */ /* 0x000fe20003f06270 */
[----:B------:R-:W-:Y:S01]  /*5010*/  @!P4 IMAD.IADD R8, R8, 0x1, -R2 ;  /* 0x000000010808c824 */ /* 0x000fe200078e0a02 */
[----:B------:R-:W-:Y:S01]  /*5020*/  ISETP.GT.U32.AND P4, PT, R2, R10, PT ;  /* 0x0000000a0200720c */ /* 0x000fe20003f84070 */
[----:B------:R-:W-:-:S04]  /*5030*/  IMAD.HI.U32 R24, R3, R14, RZ ;  /* 0x0000000e03187227 */ /* 0x000fc800078e00ff */
[----:B------:R-:W-:-:S04]  /*5040*/  IMAD.HI.U32 R21, R3, R5, RZ ;  /* 0x0000000503157227 */ /* 0x000fc800078e00ff */
[----:B------:R-:W-:Y:S01]  /*5050*/  @!P5 IMAD.IADD R12, R12, 0x1, -R2 ;  /* 0x000000010c0cd824 */ /* 0x000fe200078e0a02 */
[----:B------:R-:W-:Y:S01]  /*5060*/  ISETP.GE.AND P5, PT, R18, RZ, PT ;  /* 0x000000ff1200720c */ /* 0x000fe20003fa6270 */
[----:B------:R-:W-:Y:S02]  /*5070*/  IMAD.MOV R24, RZ, RZ, -R24 ;  /* 0x000000ffff187224 */ /* 0x000fe400078e0a18 */
[----:B------:R-:W-:Y:S02]  /*5080*/  IMAD.MOV R18, RZ, RZ, -R21 ;  /* 0x000000ffff127224 */ /* 0x000fe400078e0a15 */
[----:B------:R-:W-:Y:S02]  /*5090*/  IMAD.MOV.U32 R22, RZ, RZ, R9 ;  /* 0x000000ffff167224 */ /* 0x000fe400078e0009 */
[----:B------:R-:W-:Y:S02]  /*50a0*/  IMAD R4, R2, R24, R14 ;  /* 0x0000001802047224 */ /* 0x000fe400078e020e */
[----:B------:R-:W-:-:S02]  /*50b0*/  @!P1 IMAD.IADD R13, R13, 0x1, -R2 ;  /* 0x000000010d0d9824 */ /* 0x000fc400078e0a02 */
[----:B------:R-:W-:Y:S02]  /*50c0*/  IMAD R5, R2, R18, R5 ;  /* 0x0000001202057224 */ /* 0x000fe400078e0205 */
[----:B------:R-:W-:Y:S02]  /*50d0*/  IMAD.MOV.U32 R9, RZ, RZ, R12 ;  /* 0x000000ffff097224 */ /* 0x000fe400078e000c */
[----:B------:R-:W-:Y:S02]  /*50e0*/  VIADD R14, R0, 0x14 ;  /* 0x00000014000e7836 */ /* 0x000fe40000000000 */
[----:B------:R-:W-:Y:S02]  /*50f0*/  IMAD.MOV.U32 R23, RZ, RZ, R8 ;  /* 0x000000ffff177224 */ /* 0x000fe400078e0008 */
[----:B------:R-:W-:Y:S02]  /*5100*/  IMAD.MOV.U32 R8, RZ, RZ, R13 ;  /* 0x000000ffff087224 */ /* 0x000fe400078e000d */
[----:B------:R-:W-:Y:S01]  /*5110*/  @!P0 IMAD.MOV R9, RZ, RZ, -R9 ;  /* 0x000000ffff098224 */ /* 0x000fe200078e0a09 */
[----:B------:R-:W-:Y:S01]  /*5120*/  ISETP.GT.U32.AND P0, PT, R2, R5, PT ;  /* 0x000000050200720c */ /* 0x000fe20003f04070 */
[----:B------:R-:W-:Y:S01]  /*5130*/  @!P4 IMAD.IADD R10, R10, 0x1, -R2 ;  /* 0x000000010a0ac824 */ /* 0x000fe200078e0a02 */
[----:B------:R-:W-:Y:S01]  /*5140*/  IABS R6, R14 ;  /* 0x0000000e00067213 */ /* 0x000fe20000000000 */
[----:B------:R-:W-:Y:S01]  /*5150*/  @!P3 IMAD.MOV R23, RZ, RZ, -R23 ;  /* 0x000000ffff17b224 */ /* 0x000fe200078e0a17 */
[----:B------:R-:W-:Y:S01]  /*5160*/  ISETP.GT.U32.AND P1, PT, R2, R4, PT ;  /* 0x000000040200720c */ /* 0x000fe20003f24070 */
[----:B------:R-:W-:-:S02]  /*5170*/  @!P6 IMAD.MOV R22, RZ, RZ, -R22 ;  /* 0x000000ffff16e224 */ /* 0x000fc400078e0a16 */
[----:B------:R-:W-:Y:S01]  /*5180*/  @!P5 IMAD.MOV R8, RZ, RZ, -R8 ;  /* 0x000000ffff08d224 */ /* 0x000fe200078e0a08 */
[----:B------:R-:W-:Y:S01]  /*5190*/  STL [R1+0x194], R27 ;  /* 0x0001941b01007387 */ /* 0x000fe20000100800 */
[----:B------:R-:W-:Y:S01]  /*51a0*/  ISETP.GT.U32.AND P6, PT, R2, R10, PT ;  /* 0x0000000a0200720c */ /* 0x000fe20003fc4070 */
[----:B------:R-:W-:Y:S02]  /*51b0*/  IMAD.HI.U32 R17, R3, R6, RZ ;  /* 0x0000000603117227 */ /* 0x000fe400078e00ff */
[----:B------:R-:W-:Y:S01]  /*51c0*/  STL [R1+0x158], R23 ;  /* 0x0001581701007387 */ /* 0x000fe20000100800 */
[----:B------:R-:W-:-:S03]  /*51d0*/  ISETP.GE.AND P4, PT, R16, RZ, PT ;  /* 0x000000ff1000720c */ /* 0x000fc60003f86270 */
[----:B------:R-:W-:Y:S01]  /*51e0*/  STL [R1+0x154], R22 ;  /* 0x0001541601007387 */ /* 0x000fe20000100800 */
[----:B------:R-:W-:-:S03]  /*51f0*/  IMAD.MOV R16, RZ, RZ, -R17 ;  /* 0x000000ffff107224 */ /* 0x000fc600078e0a11 */
[----:B------:R0:W-:Y:S01]  /*5200*/  STL [R1+0x150], R8 ;  /* 0x0001500801007387 */ /* 0x0001e20000100800 */
[--C-:B------:R-:W-:Y:S02]  /*5210*/  @!P0 IMAD.IADD R5, R5, 0x1, -R2.reuse ;  /* 0x0000000105058824 */ /* 0x100fe400078e0a02 */
[----:B------:R-:W-:Y:S01]  /*5220*/  @!P1 IMAD.IADD R4, R4, 0x1, -R2 ;  /* 0x0000000104049824 */ /* 0x000fe200078e0a02 */
[----:B------:R2:W-:Y:S01]  /*5230*/  STL [R1+0x14c], R9 ;  /* 0x00014c0901007387 */ /* 0x0005e20000100800 */
[----:B------:R-:W-:Y:S02]  /*5240*/  IMAD R6, R2, R16, R6 ;  /* 0x0000001002067224 */ /* 0x000fe400078e0206 */
[----:B0-----:R-:W-:Y:S01]  /*5250*/  VIADD R8, R0, 0x15 ;  /* 0x0000001500087836 */ /* 0x001fe20000000000 */
[----:B------:R-:W-:-:S04]  /*5260*/  ISETP.GT.U32.AND P1, PT, R2, R11, PT ;  /* 0x0000000b0200720c */ /* 0x000fc80003f24070 */
[----:B--2---:R-:W-:Y:S01]  /*5270*/  IABS R9, R8 ;  /* 0x0000000800097213 */ /* 0x004fe20000000000 */
[----:B------:R-:W-:Y:S01]  /*5280*/  @!P6 IMAD.IADD R10, R10, 0x1, -R2 ;  /* 0x000000010a0ae824 */ /* 0x000fe200078e0a02 */
[C---:B------:R-:W-:Y:S02]  /*5290*/  ISETP.GT.U32.AND P0, PT, R2.reuse, R5, PT ;  /* 0x000000050200720c */ /* 0x040fe40003f04070 */
[C---:B------:R-:W-:Y:S01]  /*52a0*/  ISETP.GT.U32.AND P6, PT, R2.reuse, R6, PT ;  /* 0x000000060200720c */ /* 0x040fe20003fc4070 */
[----:B------:R-:W-:Y:S01]  /*52b0*/  IMAD.HI.U32 R13, R3, R9, RZ ;  /* 0x00000009030d7227 */ /* 0x000fe200078e00ff */
[----:B------:R-:W-:-:S03]  /*52c0*/  ISETP.GT.U32.AND P3, PT, R2, R4, PT ;  /* 0x000000040200720c */ /* 0x000fc60003f64070 */
[----:B------:R-:W-:Y:S01]  /*52d0*/  IMAD.MOV R13, RZ, RZ, -R13 ;  /* 0x000000ffff0d7224 */ /* 0x000fe200078e0a0d */
[----:B------:R-:W-:Y:S01]  /*52e0*/  ISETP.GE.AND P5, PT, R19, RZ, PT ;  /* 0x000000ff1300720c */ /* 0x000fe20003fa6270 */
[--C-:B------:R-:W-:Y:S02]  /*52f0*/  @!P1 IMAD.IADD R11, R11, 0x1, -R2.reuse ;  /* 0x000000010b0b9824 */ /* 0x100fe400078e0a02 */
[----:B------:R-:W-:Y:S02]  /*5300*/  IMAD R9, R2, R13, R9 ;  /* 0x0000000d02097224 */ /* 0x000fe400078e0209 */
[----:B------:R-:W-:Y:S01]  /*5310*/  VIADD R12, R0, 0x16 ;  /* 0x00000016000c7836 */ /* 0x000fe20000000000 */
[----:B------:R-:W-:Y:S01]  /*5320*/  ISETP.GE.AND P1, PT, R20, RZ, PT ;  /* 0x000000ff1400720c */ /* 0x000fe20003f26270 */
[--C-:B------:R-:W-:Y:S01]  /*5330*/  @!P0 IMAD.IADD R5, R5, 0x1, -R2.reuse ;  /* 0x0000000105058824 */ /* 0x100fe200078e0a02 */
[----:B------:R-:W-:Y:S01]  /*5340*/  ISETP.GT.U32.AND P0, PT, R2, R9, PT ;  /* 0x000000090200720c */ /* 0x000fe20003f04070 */
[----:B------:R-:W-:Y:S01]  /*5350*/  IMAD.MOV.U32 R63, RZ, RZ, R11 ;  /* 0x000000ffff3f7224 */ /* 0x000fe200078e000b */
[----:B------:R-:W-:Y:S01]  /*5360*/  IABS R11, R12 ;  /* 0x0000000c000b7213 */ /* 0x000fe20000000000 */
[----:B------:R-:W-:-:S02]  /*5370*/  @!P6 IMAD.IADD R6, R6, 0x1, -R2 ;  /* 0x000000010606e824 */ /* 0x000fc400078e0a02 */
[----:B------:R-:W-:Y:S01]  /*5380*/  @!P3 IMAD.IADD R4, R4, 0x1, -R2 ;  /* 0x000000010404b824 */ /* 0x000fe200078e0a02 */
[----:B------:R-:W-:Y:S01]  /*5390*/  ISETP.GE.AND P3, PT, R15, RZ, PT ;  /* 0x000000ff0f00720c */ /* 0x000fe20003f66270 */
[----:B------:R-:W-:Y:S01]  /*53a0*/  IMAD.MOV.U32 R73, RZ, RZ, R10 ;  /* 0x000000ffff497224 */ /* 0x000fe200078e000a */
[----:B------:R-:W-:Y:S01]  /*53b0*/  ISETP.GT.U32.AND P6, PT, R2, R6, PT ;  /* 0x000000060200720c */ /* 0x000fe20003fc4070 */
[----:B------:R-:W-:-:S04]  /*53c0*/  IMAD.HI.U32 R10, R3, R11, RZ ;  /* 0x0000000b030a7227 */ /* 0x000fc800078e00ff */
[----:B------:R-:W-:Y:S01]  /*53d0*/  @!P5 IMAD.MOV R73, RZ, RZ, -R73 ;  /* 0x000000ffff49d224 */ /* 0x000fe200078e0a49 */
[----:B------:R-:W-:Y:S01]  /*53e0*/  ISETP.GE.AND P5, PT, R8, RZ, PT ;  /* 0x000000ff0800720c */ /* 0x000fe20003fa6270 */
[----:B------:R-:W-:Y:S02]  /*53f0*/  IMAD.MOV.U32 R22, RZ, RZ, R4 ;  /* 0x000000ffff167224 */ /* 0x000fe400078e0004 */
[----:B------:R-:W-:Y:S02]  /*5400*/  VIADD R8, R0, 0x17 ;  /* 0x0000001700087836 */ /* 0x000fe40000000000 */
[----:B------:R-:W-:Y:S02]  /*5410*/  IMAD.MOV R10, RZ, RZ, -R10 ;  /* 0x000000ffff0a7224 */ /* 0x000fe400078e0a0a */
[----:B------:R-:W-:Y:S01]  /*5420*/  @!P1 IMAD.MOV R22, RZ, RZ, -R22 ;  /* 0x000000ffff169224 */ /* 0x000fe200078e0a16 */
[----:B------:R-:W-:Y:S01]  /*5430*/  ISETP.GE.AND P1, PT, R12, RZ, PT ;  /* 0x000000ff0c00720c */ /* 0x000fe20003f26270 */
[----:B------:R-:W-:Y:S01]  /*5440*/  IMAD.MOV.U32 R16, RZ, RZ, R5 ;  /* 0x000000ffff107224 */ /* 0x000fe200078e0005 */
[----:B------:R-:W-:Y:S01]  /*5450*/  IABS R12, R8 ;  /* 0x00000008000c7213 */ /* 0x000fe20000000000 */
[----:B------:R-:W-:-:S02]  /*5460*/  @!P0 IMAD.IADD R9, R9, 0x1, -R2 ;  /* 0x0000000109098824 */ /* 0x000fc400078e0a02 */
[C---:B------:R-:W-:Y:S02]  /*5470*/  IMAD R10, R2.reuse, R10, R11 ;  /* 0x0000000a020a7224 */ /* 0x040fe400078e020b */
[----:B------:R-:W-:Y:S01]  /*5480*/  @!P3 IMAD.MOV R16, RZ, RZ, -R16 ;  /* 0x000000ffff10b224 */ /* 0x000fe200078e0a10 */
[----:B------:R-:W-:Y:S01]  /*5490*/  ISETP.GT.U32.AND P3, PT, R2, R9, PT ;  /* 0x000000090200720c */ /* 0x000fe20003f64070 */
[----:B------:R-:W-:Y:S01]  /*54a0*/  @!P6 IMAD.IADD R6, R6, 0x1, -R2 ;  /* 0x000000010606e824 */ /* 0x000fe200078e0a02 */
[----:B------:R-:W-:Y:S01]  /*54b0*/  ISETP.GT.U32.AND P6, PT, R2, R10, PT ;  /* 0x0000000a0200720c */ /* 0x000fe20003fc4070 */
[----:B------:R-:W-:-:S04]  /*54c0*/  IMAD.HI.U32 R5, R3, R12, RZ ;  /* 0x0000000c03057227 */ /* 0x000fc800078e00ff */
[C---:B------:R-:W-:Y:S02]  /*54d0*/  VIADD R4, R0.reuse, 0x18 ;  /* 0x0000001800047836 */ /* 0x040fe40000000000 */
[----:B------:R-:W-:Y:S02]  /*54e0*/  VIADD R15, R0, 0x19 ;  /* 0x00000019000f7836 */ /* 0x000fe40000000000 */
[----:B------:R-:W-:Y:S01]  /*54f0*/  IMAD.MOV R5, RZ, RZ, -R5 ;  /* 0x000000ffff057224 */ /* 0x000fe200078e0a05 */
[----:B------:R-:W-:Y:S02]  /*5500*/  IABS R11, R4 ;  /* 0x00000004000b7213 */ /* 0x000fe40000000000 */
[----:B------:R-:W-:Y:S01]  /*5510*/  IABS R13, R15 ;  /* 0x0000000f000d7213 */ /* 0x000fe20000000000 */
[----:B------:R-:W-:Y:S01]  /*5520*/  IMAD R5, R2, R5, R12 ;  /* 0x0000000502057224 */ /* 0x000fe200078e020c */
[----:B------:R-:W-:Y:S01]  /*5530*/  ISETP.GE.AND P0, PT, R8, RZ, PT ;  /* 0x000000ff0800720c */ /* 0x000fe20003f06270 */
[----:B------:R-:W-:Y:S01]  /*5540*/  @!P4 IMAD.MOV R63, RZ, RZ, -R63 ;  /* 0x000000ffff3fc224 */ /* 0x000fe200078e0a3f */
[----:B------:R-:W-:Y:S01]  /*5550*/  ISETP.GE.AND P4, PT, R14, RZ, PT ;  /* 0x000000ff0e00720c */ /* 0x000fe20003f86270 */
[C---:B------:R-:W-:Y:S01]  /*5560*/  IMAD.HI.U32 R8, R3.reuse, R11, RZ ;  /* 0x0000000b03087227 */ /* 0x040fe200078e00ff */
[----:B------:R0:W-:Y:S03]  /*5570*/  STL [R1+0x130], R16 ;  /* 0x0001301001007387 */ /* 0x0001e60000100800 */
[----:B------:R-:W-:-:S04]  /*5580*/  IMAD.HI.U32 R14, R3, R13, RZ ;  /* 0x0000000d030e7227 */ /* 0x000fc800078e00ff */
[--C-:B------:R-:W-:Y:S01]  /*5590*/  @!P3 IMAD.IADD R9, R9, 0x1, -R2.reuse ;  /* 0x000000010909b824 */ /* 0x100fe200078e0a02 */
[----:B------:R-:W-:Y:S01]  /*55a0*/  ISETP.GT.U32.AND P3, PT, R2, R5, PT ;  /* 0x000000050200720c */ /* 0x000fe20003f64070 */
[----:B------:R-:W-:Y:S02]  /*55b0*/  @!P6 IMAD.IADD R10, R10, 0x1, -R2 ;  /* 0x000000010a0ae824 */ /* 0x000fe400078e0a02 */
[----:B0-----:R-:W-:Y:S02]  /*55c0*/  IMAD.MOV.U32 R16, RZ, RZ, R6 ;  /* 0x000000ffff107224 */ /* 0x001fe400078e0006 */
[----:B------:R-:W-:Y:S02]  /*55d0*/  IMAD.MOV R6, RZ, RZ, -R8 ;  /* 0x000000ffff067224 */ /* 0x000fe400078e0a08 */
[----:B------:R-:W-:Y:S01]  /*55e0*/  IMAD.MOV R8, RZ, RZ, -R14 ;  /* 0x000000ffff087224 */ /* 0x000fe200078e0a0e */
[----:B------:R-:W-:Y:S01]  /*55f0*/  ISETP.GT.U32.AND P6, PT, R2, R10, PT ;  /* 0x0000000a0200720c */ /* 0x000fe20003fc4070 */
[----:B------:R-:W-:-:S02]  /*5600*/  VIADD R14, R0, 0x1a ;  /* 0x0000001a000e7836 */ /* 0x000fc40000000000 */
[----:B------:R-:W-:Y:S02]  /*5610*/  IMAD R8, R2, R8, R13 ;  /* 0x0000000802087224 */ /* 0x000fe400078e020d */
[----:B------:R-:W-:Y:S02]  /*5620*/  VIADD R13, R0, 0x1b ;  /* 0x0000001b000d7836 */ /* 0x000fe40000000000 */
[----:B------:R-:W-:Y:S01]  /*5630*/  @!P4 IMAD.MOV R16, RZ, RZ, -R16 ;  /* 0x000000ffff10c224 */ /* 0x000fe200078e0a10 */
[----:B------:R-:W-:Y:S01]  /*5640*/  ISETP.GE.AND P4, PT, R4, RZ, PT ;  /* 0x000000ff0400720c */ /* 0x000fe20003f86270 */
[----:B------:R-:W-:Y:S01]  /*5650*/  IMAD R4, R2, R6, R11 ;  /* 0x0000000602047224 */ /* 0x000fe200078e020b */
[----:B------:R-:W-:Y:S01]  /*5660*/  IABS R11, R13 ;  /* 0x0000000d000b7213 */ /* 0x000fe20000000000 */
[----:B------:R-:W-:Y:S01]  /*5670*/  IMAD.MOV.U32 R19, RZ, RZ, R9 ;  /* 0x000000ffff137224 */ /* 0x000fe200078e0009 */
[----:B------:R-:W-:Y:S01]  /*5680*/  IABS R6, R14 ;  /* 0x0000000e00067213 */ /* 0x000fe20000000000 */
[----:B------:R-:W-:-:S02]  /*5690*/  @!P3 IMAD.IADD R5, R5, 0x1, -R2 ;  /* 0x000000010505b824 */ /* 0x000fc400078e0a02 */
[----:B------:R-:W-:Y:S02]  /*56a0*/  @!P5 IMAD.MOV R19, RZ, RZ, -R19 ;  /* 0x000000ffff13d224 */ /* 0x000fe400078e0a13 */
[----:B------:R-:W-:Y:S01]  /*56b0*/  @!P6 IMAD.IADD R10, R10, 0x1, -R2 ;  /* 0x000000010a0ae824 */ /* 0x000fe200078e0a02 */
[C---:B------:R-:W-:Y:S01]  /*56c0*/  ISETP.GT.U32.AND P3, PT, R2.reuse, R5, PT ;  /* 0x000000050200720c */ /* 0x040fe20003f64070 */
[----:B------:R-:W-:Y:S01]  /*56d0*/  IMAD.MOV.U32 R9, RZ, RZ, R11 ;  /* 0x000000ffff097224 */ /* 0x000fe200078e000b */
[----:B------:R-:W-:Y:S01]  /*56e0*/  STL [R1+0x128], R16 ;  /* 0x0001281001007387 */ /* 0x000fe20000100800 */
[----:B------:R-:W-:Y:S01]  /*56f0*/  IMAD.HI.U32 R11, R3, R6, RZ ;  /* 0x00000006030b7227 */ /* 0x000fe200078e00ff */
[C---:B------:R-:W-:Y:S02]  /*5700*/  ISETP.GT.U32.AND P6, PT, R2.reuse, R4, PT ;  /* 0x000000040200720c */ /* 0x040fe40003fc4070 */
[----:B------:R0:W-:Y:S01]  /*5710*/  STL [R1+0x11c], R19 ;  /* 0x00011c1301007387 */ /* 0x0001e20000100800 */
[----:B------:R-:W-:Y:S01]  /*5720*/  ISETP.GT.U32.AND P5, PT, R2, R8, PT ;  /* 0x000000080200720c */ /* 0x000fe20003fa4070 */
[----:B0-----:R-:W-:-:S02]  /*5730*/  IMAD.MOV.U32 R19, RZ, RZ, R10 ;  /* 0x000000ffff137224 */ /* 0x001fc400078e000a */
[----:B------:R-:W-:-:S04]  /*5740*/  IMAD.MOV R10, RZ, RZ, -R11 ;  /* 0x000000ffff0a7224 */ /* 0x000fc800078e0a0b */
[----:B------:R-:W-:Y:S02]  /*5750*/  IMAD R10, R2, R10, R6 ;  /* 0x0000000a020a7224 */ /* 0x000fe400078e0206 */
[----:B------:R-:W-:Y:S02]  /*5760*/  VIADD R17, R0, 0x1c ;  /* 0x0000001c00117836 */ /* 0x000fe40000000000 */
[--C-:B------:R-:W-:Y:S01]  /*5770*/  @!P3 IMAD.IADD R5, R5, 0x1, -R2.reuse ;  /* 0x000000010505b824 */ /* 0x100fe200078e0a02 */
[----:B------:R-:W-:Y:S01]  /*5780*/  ISETP.GT.U32.AND P3, PT, R2, R10, PT ;  /* 0x0000000a0200720c */ /* 0x000fe20003f64070 */
[--C-:B------:R-:W-:Y:S01]  /*5790*/  @!P6 IMAD.IADD R4, R4, 0x1, -R2.reuse ;  /* 0x000000010404e824 */ /* 0x100fe200078e0a02 */
[----:B------:R-:W-:Y:S01]  /*57a0*/  IABS R12, R17 ;  /* 0x00000011000c7213 */ /* 0x000fe20000000000 */
[----:B------:R-:W-:Y:S02]  /*57b0*/  @!P5 IMAD.IADD R8, R8, 0x1, -R2 ;  /* 0x000000010808d824 */ /* 0x000fe400078e0a02 */
[----:B------:R-:W-:Y:S01]  /*57c0*/  VIADD R16, R0, 0x1d ;  /* 0x0000001d00107836 */ /* 0x000fe20000000000 */
[C---:B------:R-:W-:Y:S01]  /*57d0*/  ISETP.GT.U32.AND P6, PT, R2.reuse, R4, PT ;  /* 0x000000040200720c */ /* 0x040fe20003fc4070 */
[----:B------:R-:W-:Y:S01]  /*57e0*/  @!P1 IMAD.MOV R19, RZ, RZ, -R19 ;  /* 0x000000ffff139224 */ /* 0x000fe200078e0a13 */
[----:B------:R-:W-:Y:S01]  /*57f0*/  ISETP.GE.AND P1, PT, R15, RZ, PT ;  /* 0x000000ff0f00720c */ /* 0x000fe20003f26270 */
[----:B------:R-:W-:Y:S01]  /*5800*/  IMAD.HI.U32 R6, R3, R9, RZ ;  /* 0x0000000903067227 */ /* 0x000fe200078e00ff */
[----:B------:R-:W-:-:S03]  /*5810*/  ISETP.GT.U32.AND P5, PT, R2, R8, PT ;  /* 0x000000080200720c */ /* 0x000fc60003fa4070 */
[----:B------:R-:W-:Y:S01]  /*5820*/  IMAD.HI.U32 R15, R3, R12, RZ ;  /* 0x0000000c030f7227 */ /* 0x000fe200078e00ff */
[----:B------:R-:W-:-:S03]  /*5830*/  IABS R18, R16 ;  /* 0x0000001000127213 */ /* 0x000fc60000000000 */
[----:B------:R-:W-:Y:S02]  /*5840*/  IMAD.MOV R6, RZ, RZ, -R6 ;  /* 0x000000ffff067224 */ /* 0x000fe400078e0a06 */
[----:B------:R-:W-:Y:S02]  /*5850*/  IMAD.MOV R15, RZ, RZ, -R15 ;  /* 0x000000ffff0f7224 */ /* 0x000fe400078e0a0f */
[----:B------:R-:W-:Y:S02]  /*5860*/  @!P3 IMAD.IADD R10, R10, 0x1, -R2 ;  /* 0x000000010a0ab824 */ /* 0x000fe400078e0a02 */
[C---:B------:R-:W-:Y:S02]  /*5870*/  IMAD R9, R2.reuse, R6, R9 ;  /* 0x0000000602097224 */ /* 0x040fe400078e0209 */
[----:B------:R-:W-:Y:S01]  /*5880*/  IMAD.MOV.U32 R11, RZ, RZ, R18 ;  /* 0x000000ffff0b7224 */ /* 0x000fe200078e0012 */
[C---:B------:R-:W-:Y:S01]  /*5890*/  ISETP.GT.U32.AND P3, PT, R2.reuse, R10, PT ;  /* 0x0000000a0200720c */ /* 0x040fe20003f64070 */
[----:B------:R-:W-:Y:S01]  /*58a0*/  IMAD R6, R2, R15, R12 ;  /* 0x0000000f02067224 */ /* 0x000fe200078e020c */
[----:B------:R0:W-:Y:S01]  /*58b0*/  STL [R1+0x118], R19 ;  /* 0x0001181301007387 */ /* 0x0001e20000100800 */
[----:B------:R-:W-:-:S04]  /*58c0*/  IMAD.HI.U32 R18, R3, R11, RZ ;  /* 0x0000000b03127227 */ /* 0x000fc800078e00ff */
[--C-:B------:R-:W-:Y:S02]  /*58d0*/  @!P6 IMAD.IADD R4, R4, 0x1, -R2.reuse ;  /* 0x000000010404e824 */ /* 0x100fe400078e0a02 */
[----:B------:R-:W-:Y:S01]  /*58e0*/  @!P5 IMAD.IADD R8, R8, 0x1, -R2 ;  /* 0x000000010808d824 */ /* 0x000fe200078e0a02 */
[----:B------:R-:W-:Y:S01]  /*58f0*/  ISETP.GT.U32.AND P5, PT, R2, R6, PT ;  /* 0x000000060200720c */ /* 0x000fe20003fa4070 */
[----:B0-----:R-:W-:Y:S01]  /*5900*/  IMAD.MOV.U32 R19, RZ, RZ, R5 ;  /* 0x000000ffff137224 */ /* 0x001fe200078e0005 */
[----:B------:R-:W-:Y:S01]  /*5910*/  ISETP.GE.AND P6, PT, R14, RZ, PT ;  /* 0x000000ff0e00720c */ /* 0x000fe20003fc6270 */
[----:B------:R-:W-:Y:S02]  /*5920*/  IMAD.MOV R14, RZ, RZ, -R18 ;  /* 0x000000ffff0e7224 */ /* 0x000fe400078e0a12 */
[----:B------:R-:W-:Y:S01]  /*5930*/  @!P0 IMAD.MOV R19, RZ, RZ, -R19 ;  /* 0x000000ffff138224 */ /* 0x000fe200078e0a13 */
[----:B------:R-:W-:Y:S01]  /*5940*/  ISETP.GT.U32.AND P0, PT, R2, R9, PT ;  /* 0x000000090200720c */ /* 0x000fe20003f04070 */
[----:B------:R-:W-:-:S02]  /*5950*/  IMAD.MOV.U32 R56, RZ, RZ, R4 ;  /* 0x000000ffff387224 */ /* 0x000fc400078e0004 */
[----:B------:R-:W-:Y:S02]  /*5960*/  IMAD R5, R2, R14, R11 ;  /* 0x0000000e02057224 */ /* 0x000fe400078e020b */
[----:B------:R-:W-:Y:S02]  /*5970*/  IMAD.MOV.U32 R67, RZ, RZ, R8 ;  /* 0x000000ffff437224 */ /* 0x000fe400078e0008 */
[----:B------:R-:W-:Y:S01]  /*5980*/  @!P4 IMAD.MOV R56, RZ, RZ, -R56 ;  /* 0x000000ffff38c224 */ /* 0x000fe200078e0a38 */
[----:B------:R-:W-:Y:S01]  /*5990*/  ISETP.GE.AND P4, PT, R13, RZ, PT ;  /* 0x000000ff0d00720c */ /* 0x000fe20003f86270 */
[C---:B------:R-:W-:Y:S02]  /*59a0*/  VIADD R12, R0.reuse, 0x1e ;  /* 0x0000001e000c7836 */ /* 0x040fe40000000000 */
[----:B------:R-:W-:Y:S02]  /*59b0*/  VIADD R13, R0, 0x1f ;  /* 0x0000001f000d7836 */ /* 0x000fe40000000000 */
[----:B------:R-:W-:-:S02]  /*59c0*/  @!P3 IMAD.IADD R10, R10, 0x1, -R2 ;  /* 0x000000010a0ab824 */ /* 0x000fc400078e0a02 */
[----:B------:R-:W-:Y:S01]  /*59d0*/  @!P1 IMAD.MOV R67, RZ, RZ, -R67 ;  /* 0x000000ffff439224 */ /* 0x000fe200078e0a43 */
[----:B------:R-:W-:Y:S01]  /*59e0*/  ISETP.GT.U32.AND P1, PT, R2, R5, PT ;  /* 0x000000050200720c */ /* 0x000fe20003f24070 */
[----:B------:R-:W-:Y:S01]  /*59f0*/  @!P5 IMAD.IADD R6, R6, 0x1, -R2 ;  /* 0x000000010606d824 */ /* 0x000fe200078e0a02 */
[----:B------:R-:W-:Y:S01]  /*5a00*/  IABS R11, R12 ;  /* 0x0000000c000b7213 */ /* 0x000fe20000000000 */
[----:B------:R-:W-:Y:S01]  /*5a10*/  IMAD.MOV.U32 R23, RZ, RZ, R10 ;  /* 0x000000ffff177224 */ /* 0x000fe200078e000a */
[----:B------:R-:W-:Y:S01]  /*5a20*/  IABS R8, R13 ;  /* 0x0000000d00087213 */ /* 0x000fe20000000000 */
[----:B------:R-:W-:Y:S02]  /*5a30*/  @!P0 IMAD.IADD R9, R9, 0x1, -R2 ;  /* 0x0000000109098824 */ /* 0x000fe400078e0a02 */
[----:B------:R-:W-:Y:S01]  /*5a40*/  @!P6 IMAD.MOV R23, RZ, RZ, -R23 ;  /* 0x000000ffff17e224 */ /* 0x000fe200078e0a17 */
[----:B------:R-:W-:Y:S01]  /*5a50*/  ISETP.GT.U32.AND P6, PT, R2, R6, PT ;  /* 0x000000060200720c */ /* 0x000fe20003fc4070 */
[----:B------:R-:W-:-:S02]  /*5a60*/  IMAD.MOV.U32 R4, RZ, RZ, R11 ;  /* 0x000000ffff047224 */ /* 0x000fc400078e000b */
[----:B------:R-:W-:Y:S01]  /*5a70*/  IMAD.HI.U32 R10, R3, R8, RZ ;  /* 0x00000008030a7227 */ /* 0x000fe200078e00ff */
[----:B------:R-:W-:-:S03]  /*5a80*/  ISETP.GT.U32.AND P5, PT, R2, R9, PT ;  /* 0x000000090200720c */ /* 0x000fc60003fa4070 */
[----:B------:R-:W-:-:S04]  /*5a90*/  IMAD.HI.U32 R11, R3, R4, RZ ;  /* 0x00000004030b7227 */ /* 0x000fc800078e00ff */
[----:B------:R-:W-:Y:S02]  /*5aa0*/  IMAD.MOV R10, RZ, RZ, -R10 ;  /* 0x000000ffff0a7224 */ /* 0x000fe400078e0a0a */
[----:B------:R-:W-:Y:S02]  /*5ab0*/  @!P1 IMAD.IADD R5, R5, 0x1, -R2 ;  /* 0x0000000105059824 */ /* 0x000fe400078e0a02 */
[----:B------:R-:W-:Y:S02]  /*5ac0*/  IMAD.MOV R11, RZ, RZ, -R11 ;  /* 0x000000ffff0b7224 */ /* 0x000fe400078e0a0b */
[C---:B------:R-:W-:Y:S01]  /*5ad0*/  IMAD R8, R2.reuse, R10, R8 ;  /* 0x0000000a02087224 */ /* 0x040fe200078e0208 */
[C---:B------:R-:W-:Y:S01]  /*5ae0*/  ISETP.GT.U32.AND P1, PT, R2.reuse, R5, PT ;  /* 0x000000050200720c */ /* 0x040fe20003f24070 */
[----:B------:R-:W-:Y:S02]  /*5af0*/  IMAD R4, R2, R11, R4 ;  /* 0x0000000b02047224 */ /* 0x000fe400078e0204 */
[----:B------:R-:W-:Y:S01]  /*5b00*/  @!P6 IMAD.IADD R6, R6, 0x1, -R2 ;  /* 0x000000010606e824 */ /* 0x000fe200078e0a02 */
[----:B------:R-:W-:Y:S01]  /*5b10*/  ISETP.GT.U32.AND P6, PT, R2, R8, PT ;  /* 0x000000080200720c */ /* 0x000fe20003fc4070 */
[C---:B------:R-:W-:Y:S01]  /*5b20*/  VIADD R14, R0.reuse, 0x20 ;  /* 0x00000020000e7836 */ /* 0x040fe20000000000 */
[----:B------:R-:W-:Y:S01]  /*5b30*/  ISETP.GE.AND P3, PT, R17, RZ, PT ;  /* 0x000000ff1100720c */ /* 0x000fe20003f66270 */
[----:B------:R-:W-:-:S02]  /*5b40*/  VIADD R18, R0, 0x22 ;  /* 0x0000002200127836 */ /* 0x000fc40000000000 */
[--C-:B------:R-:W-:Y:S01]  /*5b50*/  @!P5 IMAD.IADD R9, R9, 0x1, -R2.reuse ;  /* 0x000000010909d824 */ /* 0x100fe200078e0a02 */
[----:B------:R-:W-:Y:S01]  /*5b60*/  ISETP.GT.U32.AND P5, PT, R2, R4, PT ;  /* 0x000000040200720c */ /* 0x000fe20003fa4070 */
[----:B------:R-:W-:Y:S01]  /*5b70*/  VIADD R15, R0, 0x21 ;  /* 0x00000021000f7836 */ /* 0x000fe20000000000 */
[----:B------:R-:W-:Y:S02]  /*5b80*/  IABS R17, R14 ;  /* 0x0000000e00117213 */ /* 0x000fe40000000000 */
[----:B------:R-:W-:Y:S02]  /*5b90*/  ISETP.GE.AND P0, PT, R16, RZ, PT ;  /* 0x000000ff1000720c */ /* 0x000fe40003f06270 */
[----:B------:R-:W-:Y:S01]  /*5ba0*/  IABS R16, R18 ;  /* 0x0000001200107213 */ /* 0x000fe20000000000 */
[----:B------:R-:W-:Y:S01]  /*5bb0*/  IMAD.MOV.U32 R10, RZ, RZ, R17 ;  /* 0x000000ffff0a7224 */ /* 0x000fe200078e0011 */
[----:B------:R-:W-:Y:S01]  /*5bc0*/  IABS R11, R15 ;  /* 0x0000000f000b7213 */ /* 0x000fe20000000000 */
[----:B------:R-:W-:Y:S01]  /*5bd0*/  @!P1 IMAD.IADD R5, R5, 0x1, -R2 ;  /* 0x0000000105059824 */ /* 0x000fe200078e0a02 */
[----:B------:R0:W-:Y:S01]  /*5be0*/  STL [R1+0x114], R19 ;  /* 0x0001141301007387 */ /* 0x0001e20000100800 */
[----:B------:R-:W-:Y:S01]  /*5bf0*/  ISETP.GE.AND P1, PT, R12, RZ, PT ;  /* 0x000000ff0c00720c */ /* 0x000fe20003f26270 */
[----:B------:R-:W-:-:S02]  /*5c00*/  IMAD.MOV.U32 R12, RZ, RZ, R16 ;  /* 0x000000ffff0c7224 */ /* 0x000fc400078e0010 */
[----:B------:R-:W-:Y:S02]  /*5c10*/  @!P6 IMAD.IADD R8, R8, 0x1, -R2 ;  /* 0x000000010808e824 */ /* 0x000fe400078e0a02 */
[----:B------:R-:W-:-:S04]  /*5c20*/  IMAD.HI.U32 R16, R3, R10, RZ ;  /* 0x0000000a03107227 */ /* 0x000fc800078e00ff */
[----:B0-----:R-:W-:Y:S02]  /*5c30*/  IMAD.MOV.U32 R19, RZ, RZ, R9 ;  /* 0x000000ffff137224 */ /* 0x001fe400078e0009 */
[----:B------:R-:W-:-:S04]  /*5c40*/  IMAD.HI.U32 R17, R3, R11, RZ ;  /* 0x0000000b03117227 */ /* 0x000fc800078e00ff */
[----:B------:R-:W-:Y:S01]  /*5c50*/  @!P5 IMAD.IADD R4, R4, 0x1, -R2 ;  /* 0x000000010404d824 */ /* 0x000fe200078e0a02 */
[----:B------:R-:W-:Y:S01]  /*5c60*/  ISETP.GE.AND P5, PT, R13, RZ, PT ;  /* 0x000000ff0d00720c */ /* 0x000fe20003fa6270 */
[----:B------:R-:W-:Y:S01]  /*5c70*/  @!P4 IMAD.MOV R19, RZ, RZ, -R19 ;  /* 0x000000ffff13c224 */ /* 0x000fe200078e0a13 */
[----:B------:R-:W-:Y:S01]  /*5c80*/  ISETP.GT.U32.AND P4, PT, R2, R8, PT ;  /* 0x000000080200720c */ /* 0x000fe20003f84070 */
[----:B------:R-:W-:Y:S02]  /*5c90*/  IMAD.MOV R9, RZ, RZ, -R16 ;  /* 0x000000ffff097224 */ /* 0x000fe400078e0a10 */
[----:B------:R-:W-:-:S04]  /*5ca0*/  IMAD.HI.U32 R13, R3, R12, RZ ;  /* 0x0000000c030d7227 */ /* 0x000fc800078e00ff */
[----:B------:R-:W-:Y:S02]  /*5cb0*/  IMAD.MOV R16, RZ, RZ, -R17 ;  /* 0x000000ffff107224 */ /* 0x000fe400078e0a11 */
[C---:B------:R-:W-:Y:S02]  /*5cc0*/  IMAD R9, R2.reuse, R9, R10 ;  /* 0x0000000902097224 */ /* 0x040fe400078e020a */
[----:B------:R-:W-:Y:S02]  /*5cd0*/  IMAD.MOV R13, RZ, RZ, -R13 ;  /* 0x000000ffff0d7224 */ /* 0x000fe400078e0a0d */
[C---:B------:R-:W-:Y:S01]  /*5ce0*/  IMAD R10, R2.reuse, R16, R11 ;  /* 0x00000010020a7224 */ /* 0x040fe200078e020b */
[C---:B------:R-:W-:Y:S01]  /*5cf0*/  ISETP.GT.U32.AND P6, PT, R2.reuse, R4, PT ;  /* 0x000000040200720c */ /* 0x040fe20003fc4070 */
[C---:B------:R-:W-:Y:S02]  /*5d00*/  IMAD R11, R2.reuse, R13, R12 ;  /* 0x0000000d020b7224 */ /* 0x040fe400078e020c */
[----:B------:R-:W-:Y:S01]  /*5d10*/  @!P0 IMAD.MOV R5, RZ, RZ, -R5 ;  /* 0x000000ffff058224 */ /* 0x000fe200078e0a05 */
[----:B------:R-:W-:Y:S01]  /*5d20*/  ISETP.GT.U32.AND P0, PT, R2, R10, PT ;  /* 0x0000000a0200720c */ /* 0x000fe20003f04070 */
[----:B------:R-:W-:-:S02]  /*5d30*/  @!P3 IMAD.MOV R6, RZ, RZ, -R6 ;  /* 0x000000ffff06b224 */ /* 0x000fc400078e0a06 */
[--C-:B------:R-:W-:Y:S01]  /*5d40*/  @!P4 IMAD.IADD R8, R8, 0x1, -R2.reuse ;  /* 0x000000010808c824 */ /* 0x100fe200078e0a02 */
[----:B------:R-:W-:Y:S01]  /*5d50*/  ISETP.GT.U32.AND P4, PT, R2, R11, PT ;  /* 0x0000000b0200720c */ /* 0x000fe20003f84070 */
[----:B------:R-:W-:Y:S01]  /*5d60*/  VIADD R13, R0, 0x23 ;  /* 0x00000023000d7836 */ /* 0x000fe20000000000 */
[----:B------:R-:W-:Y:S01]  /*5d70*/  STL [R1+0x110], R19 ;  /* 0x0001101301007387 */ /* 0x000fe20000100800 */
[----:B------:R-:W-:Y:S01]  /*5d80*/  ISETP.GT.U32.AND P3, PT, R2, R9, PT ;  /* 0x000000090200720c */ /* 0x000fe20003f64070 */
[----:B------:R-:W-:Y:S02]  /*5d90*/  VIADD R17, R0, 0x24 ;  /* 0x0000002400117836 */ /* 0x000fe40000000000 */
[----:B------:R0:W-:Y:S01]  /*5da0*/  STL [R1+0x10c], R6 ;  /* 0x00010c0601007387 */ /* 0x0001e20000100800 */
[--C-:B------:R-:W-:Y:S02]  /*5db0*/  @!P6 IMAD.IADD R4, R4, 0x1, -R2.reuse ;  /* 0x000000010404e824 */ /* 0x100fe400078e0a02 */
[----:B------:R-:W-:Y:S01]  /*5dc0*/  @!P0 IMAD.IADD R10, R10, 0x1, -R2 ;  /* 0x000000010a0a8824 */ /* 0x000fe200078e0a02 */
[----:B------:R2:W-:Y:S01]  /*5dd0*/  STL [R1+0xec], R5 ;  /* 0x0000ec0501007387 */ /* 0x0005e20000100800 */
[----:B0-----:R-:W-:Y:S01]  /*5de0*/  IABS R6, R13 ;  /* 0x0000000d00067213 */ /* 0x001fe20000000000 */
[----:B------:R-:W-:Y:S01]  /*5df0*/  IMAD.MOV.U32 R16, RZ, RZ, R4 ;  /* 0x000000ffff107224 */ /* 0x000fe200078e0004 */
[----:B--2---:R-:W-:-:S03]  /*5e00*/  IABS R5, R17 ;  /* 0x0000001100057213 */ /* 0x004fc60000000000 */
[----:B------:R-:W-:-:S04]  /*5e10*/  IMAD.HI.U32 R12, R3, R6, RZ ;  /* 0x00000006030c7227 */ /* 0x000fc800078e00ff */
[----:B------:R-:W-:Y:S01]  /*5e20*/  @!P4 IMAD.IADD R11, R11, 0x1, -R2 ;  /* 0x000000010b0bc824 */ /* 0x000fe200078e0a02 */
[----:B------:R-:W-:Y:S01]  /*5e30*/  ISETP.GT.U32.AND P4, PT, R2, R10, PT ;  /* 0x0000000a0200720c */ /* 0x000fe20003f84070 */
[----:B------:R-:W-:Y:S02]  /*5e40*/  IMAD.MOV R4, RZ, RZ, -R12 ;  /* 0x000000ffff047224 */ /* 0x000fe400078e0a0c */
[----:B------:R-:W-:-:S04]  /*5e50*/  IMAD.HI.U32 R12, R3, R5, RZ ;  /* 0x00000005030c7227 */ /* 0x000fc800078e00ff */
[----:B------:R-:W-:Y:S02]  /*5e60*/  @!P3 IMAD.IADD R9, R9, 0x1, -R2 ;  /* 0x000000010909b824 */ /* 0x000fe400078e0a02 */
[----:B------:R-:W-:-:S03]  /*5e70*/  IMAD.MOV R12, RZ, RZ, -R12 ;  /* 0x000000ffff0c7224 */ /* 0x000fc600078e0a0c */
[C---:B------:R-:W-:Y:S01]  /*5e80*/  ISETP.GT.U32.AND P0, PT, R2.reuse, R9, PT ;  /* 0x000000090200720c */ /* 0x040fe20003f04070 */
[C---:B------:R-:W-:Y:S01]  /*5e90*/  IMAD R5, R2.reuse, R12, R5 ;  /* 0x0000000c02057224 */ /* 0x040fe200078e0205 */
[----:B------:R-:W-:Y:S01]  /*5ea0*/  ISETP.GE.AND P3, PT, R15, RZ, PT ;  /* 0x000000ff0f00720c */ /* 0x000fe20003f66270 */
[----:B------:R-:W-:Y:S01]  /*5eb0*/  @!P1 IMAD.MOV R16, RZ, RZ, -R16 ;  /* 0x000000ffff109224 */ /* 0x000fe200078e0a10 */
[----:B------:R-:W-:Y:S01]  /*5ec0*/  ISETP.GT.U32.AND P1, PT, R2, R11, PT ;  /* 0x0000000b0200720c */ /* 0x000fe20003f24070 */
[----:B------:R-:W-:Y:S02]  /*5ed0*/  VIADD R15, R0, 0x25 ;  /* 0x00000025000f7836 */ /* 0x000fe40000000000 */
[----:B------:R-:W-:Y:S01]  /*5ee0*/  @!P4 IMAD.IADD R10, R10, 0x1, -R2 ;  /* 0x000000010a0ac824 */ /* 0x000fe200078e0a02 */
[C---:B------:R-:W-:Y:S01]  /*5ef0*/  ISETP.GT.U32.AND P4, PT, R2.reuse, R5, PT ;  /* 0x000000050200720c */ /* 0x040fe20003f84070 */
[----:B------:R-:W-:Y:S01]  /*5f00*/  IMAD R6, R2, R4, R6 ;  /* 0x0000000402067224 */ /* 0x000fe200078e0206 */
[----:B------:R-:W-:-:S02]  /*5f10*/  IABS R4, R15 ;  /* 0x0000000f00047213 */ /* 0x000fc40000000000 */
[----:B------:R-:W-:Y:S01]  /*5f20*/  ISETP.GE.AND P6, PT, R14, RZ, PT ;  /* 0x000000ff0e00720c */ /* 0x000fe20003fc6270 */
[----:B------:R-:W-:Y:S01]  /*5f30*/  @!P0 IMAD.IADD R9, R9, 0x1, -R2 ;  /* 0x0000000109098824 */ /* 0x000fe200078e0a02 */
[----:B------:R-:W-:Y:S01]  /*5f40*/  ISETP.GT.U32.AND P0, PT, R2, R6, PT ;  /* 0x000000060200720c */ /* 0x000fe20003f04070 */
[----:B------:R-:W-:Y:S02]  /*5f50*/  VIADD R14, R0, 0x26 ;  /* 0x00000026000e7836 */ /* 0x000fe40000000000 */
[----:B------:R-:W-:-:S04]  /*5f60*/  IMAD.HI.U32 R19, R3, R4, RZ ;  /* 0x0000000403137227 */ /* 0x000fc800078e00ff */
[--C-:B------:R-:W-:Y:S01]  /*5f70*/  @!P1 IMAD.IADD R11, R11, 0x1, -R2.reuse ;  /* 0x000000010b0b9824 */ /* 0x100fe200078e0a02 */
[----:B------:R-:W-:Y:S01]  /*5f80*/  ISETP.GE.AND P1, PT, R18, RZ, PT ;  /* 0x000000ff1200720c */ /* 0x000fe20003f26270 */
[----:B------:R-:W-:Y:S01]  /*5f90*/  IMAD.MOV R18, RZ, RZ, -R19 ;  /* 0x000000ffff127224 */ /* 0x000fe200078e0a13 */
[----:B------:R-:W-:Y:S01]  /*5fa0*/  IABS R12, R14 ;  /* 0x0000000e000c7213 */ /* 0x000fe20000000000 */
[----:B------:R-:W-:Y:S02]  /*5fb0*/  @!P4 IMAD.IADD R5, R5, 0x1, -R2 ;  /* 0x000000010505c824 */ /* 0x000fe400078e0a02 */
[C---:B------:R-:W-:Y:S02]  /*5fc0*/  IMAD R4, R2.reuse, R18, R4 ;  /* 0x0000001202047224 */ /* 0x040fe400078e0204 */
[----:B------:R-:W-:Y:S01]  /*5fd0*/  IMAD.MOV.U32 R54, RZ, RZ, R9 ;  /* 0x000000ffff367224 */ /* 0x000fe200078e0009 */
[----:B------:R-:W-:Y:S01]  /*5fe0*/  ISETP.GT.U32.AND P4, PT, R2, R5, PT ;  /* 0x000000050200720c */ /* 0x000fe20003f84070 */
[----:B------:R-:W-:Y:S01]  /*5ff0*/  IMAD.HI.U32 R20, R3, R12, RZ ;  /* 0x0000000c03147227 */ /* 0x000fe200078e00ff */
[----:B------:R0:W-:Y:S03]  /*6000*/  STL [R1+0xe8], R16 ;  /* 0x0000e81001007387 */ /* 0x0001e60000100800 */
[----:B------:R-:W-:Y:S01]  /*6010*/  @!P0 IMAD.IADD R6, R6, 0x1, -R2 ;  /* 0x0000000106068824 */ /* 0x000fe200078e0a02 */
[----:B------:R-:W-:Y:S01]  /*6020*/  ISETP.GE.AND P0, PT, R13, RZ, PT ;  /* 0x000000ff0d00720c */ /* 0x000fe20003f06270 */
[----:B------:R-:W-:Y:S01]  /*6030*/  @!P6 IMAD.MOV R54, RZ, RZ, -R54 ;  /* 0x000000ffff36e224 */ /* 0x000fe200078e0a36 */
[----:B------:R-:W-:Y:S01]  /*6040*/  ISETP.GT.U32.AND P6, PT, R2, R4, PT ;  /* 0x000000040200720c */ /* 0x000fe20003fc4070 */
[----:B------:R-:W-:-:S02]  /*6050*/  IMAD.MOV R13, RZ, RZ, -R20 ;  /* 0x000000ffff0d7224 */ /* 0x000fc400078e0a14 */
[----:B0-----:R-:W-:Y:S02]  /*6060*/  VIADD R16, R0, 0x27 ;  /* 0x0000002700107836 */ /* 0x001fe40000000000 */
[----:B------:R-:W-:Y:S02]  /*6070*/  IMAD.MOV.U32 R21, RZ, RZ, R8 ;  /* 0x000000ffff157224 */ /* 0x000fe400078e0008 */
[----:B------:R-:W-:Y:S01]  /*6080*/  IMAD.MOV.U32 R64, RZ, RZ, R10 ;  /* 0x000000ffff407224 */ /* 0x000fe200078e000a */
[----:B------:R-:W-:Y:S01]  /*6090*/  IABS R19, R16 ;  /* 0x0000001000137213 */ /* 0x000fe20000000000 */
[C---:B------:R-:W-:Y:S02]  /*60a0*/  IMAD R10, R2.reuse, R13, R12 ;  /* 0x0000000d020a7224 */ /* 0x040fe400078e020c */
[----:B------:R-:W-:Y:S01]  /*60b0*/  @!P5 IMAD.MOV R21, RZ, RZ, -R21 ;  /* 0x000000ffff15d224 */ /* 0x000fe200078e0a15 */
[----:B------:R-:W-:Y:S01]  /*60c0*/  ISETP.GT.U32.AND P5, PT, R2, R6, PT ;  /* 0x000000060200720c */ /* 0x000fe20003fa4070 */
[----:B------:R-:W-:-:S02]  /*60d0*/  IMAD.MOV.U32 R8, RZ, RZ, R19 ;  /* 0x000000ffff087224 */ /* 0x000fc400078e0013 */
[--C-:B------:R-:W-:Y:S01]  /*60e0*/  @!P4 IMAD.IADD R5, R5, 0x1, -R2.reuse ;  /* 0x000000010505c824 */ /* 0x100fe200078e0a02 */
[----:B------:R-:W-:Y:S01]  /*60f0*/  ISETP.GT.U32.AND P4, PT, R2, R10, PT ;  /* 0x0000000a0200720c */ /* 0x000fe20003f84070 */
[----:B------:R-:W-:Y:S02]  /*6100*/  @!P1 IMAD.MOV R11, RZ, RZ, -R11 ;  /* 0x000000ffff0b9224 */ /* 0x000fe400078e0a0b */
[----:B------:R-:W-:Y:S02]  /*6110*/  VIADD R12, R0, 0x28 ;  /* 0x00000028000c7836 */ /* 0x000fe40000000000 */
[----:B------:R-:W-:Y:S01]  /*6120*/  IMAD.HI.U32 R9, R3, R8, RZ ;  /* 0x0000000803097227 */ /* 0x000fe200078e00ff */
[----:B------:R-:W-:Y:S03]  /*6130*/  STL [R1+0xe4], R21 ;  /* 0x0000e41501007387 */ /* 0x000fe60000100800 */
[----:B------:R-:W-:-:S02]  /*6140*/  @!P6 IMAD.IADD R4, R4, 0x1, -R2 ;  /* 0x000000010404e824 */ /* 0x000fc400078e0a02 */
[----:B------:R-:W-:Y:S01]  /*6150*/  @!P3 IMAD.MOV R64, RZ, RZ, -R64 ;  /* 0x000000ffff40b224 */ /* 0x000fe200078e0a40 */
[----:B------:R-:W-:Y:S01]  /*6160*/  ISETP.GE.AND P3, PT, R17, RZ, PT ;  /* 0x000000ff1100720c */ /* 0x000fe20003f66270 */
[----:B------:R0:W-:Y:S01]  /*6170*/  STL [R1+0xe0], R11 ;  /* 0x0000e00b01007387 */ /* 0x0001e20000100800 */
[----:B------:R-:W-:Y:S01]  /*6180*/  IMAD.MOV R9, RZ, RZ, -R9 ;  /* 0x000000ffff097224 */ /* 0x000fe200078e0a09 */
[----:B------:R-:W-:Y:S01]  /*6190*/  ISETP.GT.U32.AND P6, PT, R2, R4, PT ;  /* 0x000000040200720c */ /* 0x000fe20003fc4070 */
[----:B------:R-:W-:Y:S02]  /*61a0*/  @!P5 IMAD.IADD R6, R6, 0x1, -R2 ;  /* 0x000000010606d824 */ /* 0x000fe400078e0a02 */
[----:B------:R-:W-:Y:S01]  /*61b0*/  IMAD R8, R2, R9, R8 ;  /* 0x0000000902087224 */ /* 0x000fe200078e0208 */
[----:B0-----:R-:W-:Y:S01]  /*61c0*/  IABS R11, R12 ;  /* 0x0000000c000b7213 */ /* 0x001fe20000000000 */
[----:B------:R-:W-:Y:S02]  /*61d0*/  @!P4 IMAD.IADD R10, R10, 0x1, -R2 ;  /* 0x000000010a0ac824 */ /* 0x000fe400078e0a02 */
[----:B------:R-:W-:-:S02]  /*61e0*/  IMAD.MOV.U32 R17, RZ, RZ, R5 ;  /* 0x000000ffff117224 */ /* 0x000fc400078e0005 */
[----:B------:R-:W-:Y:S01]  /*61f0*/  IMAD.MOV.U32 R9, RZ, RZ, R11 ;  /* 0x000000ffff097224 */ /* 0x000fe200078e000b */
[----:B------:R-:W-:Y:S01]  /*6200*/  ISETP.GE.AND P1, PT, R15, RZ, PT ;  /* 0x000000ff0f00720c */ /* 0x000fe20003f26270 */
[----:B------:R-:W-:Y:S02]  /*6210*/  IMAD.MOV.U32 R18, RZ, RZ, R6 ;  /* 0x000000ffff127224 */ /* 0x000fe400078e0006 */
[----:B------:R-:W-:Y:S01]  /*6220*/  IMAD.HI.U32 R5, R3, R9, RZ ;  /* 0x0000000903057227 */ /* 0x000fe200078e00ff */
[----:B------:R-:W-:-:S03]  /*6230*/  ISETP.GT.U32.AND P4, PT, R2, R10, PT ;  /* 0x0000000a0200720c */ /* 0x000fc60003f84070 */
[----:B------:R-:W-:Y:S02]  /*6240*/  VIADD R6, R0, 0x29 ;  /* 0x0000002900067836 */ /* 0x000fe40000000000 */
[----:B------:R-:W-:Y:S01]  /*6250*/  @!P3 IMAD.MOV R17, RZ, RZ, -R17 ;  /* 0x000000ffff11b224 */ /* 0x000fe200078e0a11 */
[----:B------:R-:W-:Y:S01]  /*6260*/  ISETP.GT.U32.AND P3, PT, R2, R8, PT ;  /* 0x000000080200720c */ /* 0x000fe20003f64070 */
[----:B------:R-:W-:Y:S02]  /*6270*/  VIADD R13, R0, 0x2a ;  /* 0x0000002a000d7836 */ /* 0x000fe40000000000 */
[----:B------:R-:W-:Y:S01]  /*6280*/  IMAD.MOV R5, RZ, RZ, -R5 ;  /* 0x000000ffff057224 */ /* 0x000fe200078e0a05 */
[----:B------:R-:W-:Y:S01]  /*6290*/  IABS R11, R6 ;  /* 0x00000006000b7213 */ /* 0x000fe20000000000 */
[----:B------:R-:W-:Y:S01]  /*62a0*/  @!P6 IMAD.IADD R4, R4, 0x1, -R2 ;  /* 0x000000010404e824 */ /* 0x000fe200078e0a02 */
[----:B------:R-:W-:Y:S01]  /*62b0*/  ISETP.GE.AND P5, PT, R14, RZ, PT ;  /* 0x000000ff0e00720c */ /* 0x000fe20003fa6270 */
[----:B------:R-:W-:Y:S01]  /*62c0*/  IMAD R5, R2, R5, R9 ;  /* 0x0000000502057224 */ /* 0x000fe200078e0209 */
[----:B------:R-:W-:Y:S01]  /*62d0*/  IABS R9, R13 ;  /* 0x0000000d00097213 */ /* 0x000fe20000000000 */
[----:B------:R-:W-:Y:S01]  /*62e0*/  IMAD.MOV.U32 R14, RZ, RZ, R4 ;  /* 0x000000ffff0e7224 */ /* 0x000fe200078e0004 */
[----:B------:R-:W-:Y:S01]  /*62f0*/  ISETP.GE.AND P6, PT, R12, RZ, PT ;  /* 0x000000ff0c00720c */ /* 0x000fe20003fc6270 */
[----:B------:R-:W-:-:S02]  /*6300*/  @!P0 IMAD.MOV R18, RZ, RZ, -R18 ;  /* 0x000000ffff128224 */ /* 0x000fc400078e0a12 */
[----:B------:R-:W-:-:S04]  /*6310*/  IMAD.HI.U32 R12, R3, R11, RZ ;  /* 0x0000000b030c7227 */ /* 0x000fc800078e00ff */
[----:B------:R-:W-:Y:S02]  /*6320*/  @!P1 IMAD.MOV R14, RZ, RZ, -R14 ;  /* 0x000000ffff0e9224 */ /* 0x000fe400078e0a0e */
[----:B------:R-:W-:Y:S01]  /*6330*/  IMAD.MOV.U32 R4, RZ, RZ, R9 ;  /* 0x000000ffff047224 */ /* 0x000fe200078e0009 */
[----:B------:R-:W-:Y:S01]  /*6340*/  STL [R1+0xdc], R18 ;  /* 0x0000dc1201007387 */ /* 0x000fe20000100800 */
[----:B------:R-:W-:Y:S02]  /*6350*/  IMAD.MOV R9, RZ, RZ, -R12 ;  /* 0x000000ffff097224 */ /* 0x000fe400078e0a0c */
[--C-:B------:R-:W-:Y:S01]  /*6360*/  @!P4 IMAD.IADD R10, R10, 0x1, -R2.reuse ;  /* 0x000000010a0ac824 */ /* 0x100fe200078e0a02 */
[----:B------:R-:W-:Y:S01]  /*6370*/  STL [R1+0xd8], R17 ;  /* 0x0000d81101007387 */ /* 0x000fe20000100800 */
[----:B------:R-:W-:Y:S02]  /*6380*/  @!P3 IMAD.IADD R8, R8, 0x1, -R2 ;  /* 0x000000010808b824 */ /* 0x000fe400078e0a02 */
[C---:B------:R-:W-:Y:S01]  /*6390*/  IMAD R9, R2.reuse, R9, R11 ;  /* 0x0000000902097224 */ /* 0x040fe200078e020b */
[----:B------:R0:W-:Y:S02]  /*63a0*/  STL [R1+0xd4], R14 ;  /* 0x0000d40e01007387 */ /* 0x0001e40000100800 */
[----:B------:R-:W-:Y:S01]  /*63b0*/  ISETP.GT.U32.AND P3, PT, R2, R8, PT ;  /* 0x000000080200720c */ /* 0x000fe20003f64070 */
[----:B------:R-:W-:-:S04]  /*63c0*/  IMAD.HI.U32 R12, R3, R4, RZ ;  /* 0x00000004030c7227 */ /* 0x000fc800078e00ff */
[----:B0-----:R-:W-:Y:S01]  /*63d0*/  IMAD.MOV.U32 R14, RZ, RZ, R10 ;  /* 0x000000ffff0e7224 */ /* 0x001fe200078e000a */
[----:B------:R-:W-:-:S03]  /*63e0*/  ISETP.GT.U32.AND P1, PT, R2, R5, PT ;  /* 0x000000050200720c */ /* 0x000fc60003f24070 */
[----:B------:R-:W-:Y:S01]  /*63f0*/  @!P5 IMAD.MOV R14, RZ, RZ, -R14 ;  /* 0x000000ffff0ed224 */ /* 0x000fe200078e0a0e */
[----:B------:R-:W-:Y:S02]  /*6400*/  ISETP.GT.U32.AND P5, PT, R2, R9, PT ;  /* 0x000000090200720c */ /* 0x000fe40003fa4070 */
[----:B------:R-:W-:Y:S01]  /*6410*/  ISETP.GE.AND P0, PT, R16, RZ, PT ;  /* 0x000000ff1000720c */ /* 0x000fe20003f06270 */
[C---:B------:R-:W-:Y:S02]  /*6420*/  VIADD R16, R0.reuse, 0x2b ;  /* 0x0000002b00107836 */ /* 0x040fe40000000000 */
[----:B------:R-:W-:Y:S02]  /*6430*/  VIADD R15, R0, 0x2c ;  /* 0x0000002c000f7836 */ /* 0x000fe40000000000 */
[----:B------:R-:W-:Y:S01]  /*6440*/  IMAD.MOV R10, RZ, RZ, -R12 ;  /* 0x000000ffff0a7224 */ /* 0x000fe200078e0a0c */
[----:B------:R-:W-:Y:S01]  /*6450*/  ISETP.GE.AND P4, PT, R6, RZ, PT ;  /* 0x000000ff0600720c */ /* 0x000fe20003f86270 */
[----:B------:R-:W-:Y:S01]  /*6460*/  @!P3 IMAD.IADD R8, R8, 0x1, -R2 ;  /* 0x000000010808b824 */ /* 0x000fe200078e0a02 */
[----:B------:R-:W-:Y:S01]  /*6470*/  IABS R6, R16 ;  /* 0x0000001000067213 */ /* 0x000fe20000000000 */
[----:B------:R-:W-:Y:S01]  /*6480*/  IMAD R4, R2, R10, R4 ;  /* 0x0000000a02047224 */ /* 0x000fe200078e0204 */
[----:B------:R-:W-:Y:S01]  /*6490*/  IABS R10, R15 ;  /* 0x0000000f000a7213 */ /* 0x000fe20000000000 */
[----:B------:R0:W-:Y:S01]  /*64a0*/  STL [R1+0xd0], R14 ;  /* 0x0000d00e01007387 */ /* 0x0001e20000100800 */
[----:B------:R-:W-:-:S02]  /*64b0*/  @!P5 IMAD.IADD R9, R9, 0x1, -R2 ;  /* 0x000000010909d824 */ /* 0x000fc400078e0a02 */
[----:B------:R-:W-:Y:S01]  /*64c0*/  IMAD.HI.U32 R11, R3, R6, RZ ;  /* 0x00000006030b7227 */ /* 0x000fe200078e00ff */
[----:B------:R-:W-:-:S03]  /*64d0*/  ISETP.GE.AND P3, PT, R13, RZ, PT ;  /* 0x000000ff0d00720c */ /* 0x000fc60003f66270 */
[----:B------:R-:W-:Y:S02]  /*64e0*/  @!P1 IMAD.IADD R5, R5, 0x1, -R2 ;  /* 0x0000000105059824 */ /* 0x000fe400078e0a02 */
[----:B0-----:R-:W-:Y:S02]  /*64f0*/  IMAD.MOV.U32 R14, RZ, RZ, R8 ;  /* 0x000000ffff0e7224 */ /* 0x001fe400078e0008 */
[----:B------:R-:W-:Y:S01]  /*6500*/  IMAD.MOV.U32 R8, RZ, RZ, R10 ;  /* 0x000000ffff087224 */ /* 0x000fe200078e000a */
[C---:B------:R-:W-:Y:S01]  /*6510*/  ISETP.GT.U32.AND P5, PT, R2.reuse, R9, PT ;  /* 0x000000090200720c */ /* 0x040fe20003fa4070 */
[----:B------:R-:W-:Y:S01]  /*6520*/  IMAD.MOV R10, RZ, RZ, -R11 ;  /* 0x000000ffff0a7224 */ /* 0x000fe200078e0a0b */
[----:B------:R-:W-:Y:S01]  /*6530*/  ISETP.GT.U32.AND P1, PT, R2, R5, PT ;  /* 0x000000050200720c */ /* 0x000fe20003f24070 */
[----:B------:R-:W-:-:S04]  /*6540*/  IMAD.HI.U32 R13, R3, R8, RZ ;  /* 0x00000008030d7227 */ /* 0x000fc800078e00ff */
[----:B------:R-:W-:Y:S01]  /*6550*/  @!P0 IMAD.MOV R14, RZ, RZ, -R14 ;  /* 0x000000ffff0e8224 */ /* 0x000fe200078e0a0e */
[C---:B------:R-:W-:Y:S01]  /*6560*/  ISETP.GT.U32.AND P0, PT, R2.reuse, R4, PT ;  /* 0x000000040200720c */ /* 0x040fe20003f04070 */
[----:B------:R-:W-:Y:S02]  /*6570*/  IMAD R6, R2, R10, R6 ;  /* 0x0000000a02067224 */ /* 0x000fe400078e0206 */
[----:B------:R-:W-:Y:S02]  /*6580*/  IMAD.MOV R10, RZ, RZ, -R13 ;  /* 0x000000ffff0a7224 */ /* 0x000fe400078e0a0d */
[----:B------:R-:W-:Y:S02]  /*6590*/  VIADD R12, R0, 0x2d ;  /* 0x0000002d000c7836 */ /* 0x000fe40000000000 */
[C---:B------:R-:W-:Y:S02]  /*65a0*/  IMAD R8, R2.reuse, R10, R8 ;  /* 0x0000000a02087224 */ /* 0x040fe400078e0208 */
[--C-:B------:R-:W-:Y:S01]  /*65b0*/  @!P5 IMAD.IADD R9, R9, 0x1, -R2.reuse ;  /* 0x000000010909d824 */ /* 0x100fe200078e0a02 */
[----:B------:R-:W-:Y:S01]  /*65c0*/  IABS R11, R12 ;  /* 0x0000000c000b7213 */ /* 0x000fe20000000000 */
[----:B------:R-:W-:Y:S01]  /*65d0*/  @!P1 IMAD.IADD R5, R5, 0x1, -R2 ;  /* 0x0000000105059824 */ /* 0x000fe200078e0a02 */
[C---:B------:R-:W-:Y:S01]  /*65e0*/  ISETP.GT.U32.AND P5, PT, R2.reuse, R8, PT ;  /* 0x000000080200720c */ /* 0x040fe20003fa4070 */
[----:B------:R0:W-:Y:S01]  /*65f0*/  STL [R1+0xcc], R14 ;  /* 0x0000cc0e01007387 */ /* 0x0001e20000100800 */
[----:B------:R-:W-:Y:S01]  /*6600*/  ISETP.GT.U32.AND P1, PT, R2, R6, PT ;  /* 0x000000060200720c */ /* 0x000fe20003f24070 */
[----:B------:R-:W-:-:S02]  /*6610*/  VIADD R13, R0, 0x2f ;  /* 0x0000002f000d7836 */ /* 0x000fc40000000000 */
[----:B------:R-:W-:Y:S02]  /*6620*/  @!P0 IMAD.IADD R4, R4, 0x1, -R2 ;  /* 0x0000000104048824 */ /* 0x000fe400078e0a02 */
[----:B------:R-:W-:-:S04]  /*6630*/  IMAD.HI.U32 R10, R3, R11, RZ ;  /* 0x0000000b030a7227 */ /* 0x000fc800078e00ff */
[----:B0-----:R-:W-:Y:S01]  /*6640*/  VIADD R14, R0, 0x2e ;  /* 0x0000002e000e7836 */ /* 0x001fe20000000000 */
[----:B------:R-:W-:Y:S01]  /*6650*/  IABS R18, R13 ;  /* 0x0000000d00127213 */ /* 0x000fe20000000000 */
[----:B------:R-:W-:Y:S01]  /*6660*/  IMAD.MOV.U32 R52, RZ, RZ, R5 ;  /* 0x000000ffff347224 */ /* 0x000fe200078e0005 */
[C---:B------:R-:W-:Y:S01]  /*6670*/  ISETP.GT.U32.AND P0, PT, R2.reuse, R4, PT ;  /* 0x000000040200720c */ /* 0x040fe20003f04070 */
[----:B------:R-:W-:Y:S01]  /*6680*/  IMAD.MOV R5, RZ, RZ, -R10 ;  /* 0x000000ffff057224 */ /* 0x000fe200078e0a0a */
[----:B------:R-:W-:Y:S01]  /*6690*/  IABS R17, R14 ;  /* 0x0000000e00117213 */ /* 0x000fe20000000000 */
[----:B------:R-:W-:Y:S02]  /*66a0*/  IMAD.MOV.U32 R57, RZ, RZ, R9 ;  /* 0x000000ffff397224 */ /* 0x000fe400078e0009 */
[----:B------:R-:W-:Y:S02]  /*66b0*/  IMAD R5, R2, R5, R11 ;  /* 0x0000000502057224 */ /* 0x000fe400078e020b */
[----:B------:R-:W-:-:S02]  /*66c0*/  IMAD.MOV.U32 R10, RZ, RZ, R17 ;  /* 0x000000ffff0a7224 */ /* 0x000fc400078e0011 */
[----:B------:R-:W-:Y:S02]  /*66d0*/  @!P5 IMAD.IADD R8, R8, 0x1, -R2 ;  /* 0x000000010808d824 */ /* 0x000fe400078e0a02 */
[----:B------:R-:W-:Y:S02]  /*66e0*/  IMAD.MOV.U32 R11, RZ, RZ, R18 ;  /* 0x000000ffff0b7224 */ /* 0x000fe400078e0012 */
[----:B------:R-:W-:Y:S01]  /*66f0*/  @!P1 IMAD.IADD R6, R6, 0x1, -R2 ;  /* 0x0000000106069824 */ /* 0x000fe200078e0a02 */
[----:B------:R-:W-:Y:S01]  /*6700*/  ISETP.GE.AND P1, PT, R16, RZ, PT ;  /* 0x000000ff1000720c */ /* 0x000fe20003f26270 */
[----:B------:R-:W-:Y:S01]  /*6710*/  @!P4 IMAD.MOV R57, RZ, RZ, -R57 ;  /* 0x000000ffff39c224 */ /* 0x000fe200078e0a39 */
[----:B------:R-:W-:Y:S01]  /*6720*/  ISETP.GE.AND P4, PT, R15, RZ, PT ;  /* 0x000000ff0f00720c */ /* 0x000fe20003f86270 */
[----:B------:R-:W-:Y:S01]  /*6730*/  IMAD.HI.U32 R16, R3, R10, RZ ;  /* 0x0000000a03107227 */ /* 0x000fe200078e00ff */
[----:B------:R-:W-:-:S03]  /*6740*/  ISETP.GT.U32.AND P5, PT, R2, R8, PT ;  /* 0x000000080200720c */ /* 0x000fc60003fa4070 */
[----:B------:R-:W-:-:S04]  /*6750*/  IMAD.HI.U32 R15, R3, R11, RZ ;  /* 0x0000000b030f7227 */ /* 0x000fc800078e00ff */
[----:B------:R-:W-:Y:S01]  /*6760*/  @!P6 IMAD.MOV R52, RZ, RZ, -R52 ;  /* 0x000000ffff34e224 */ /* 0x000fe200078e0a34 */
[----:B------:R-:W-:Y:S01]  /*6770*/  ISETP.GT.U32.AND P6, PT, R2, R6, PT ;  /* 0x000000060200720c */ /* 0x000fe20003fc4070 */
[----:B------:R-:W-:Y:S02]  /*6780*/  IMAD.MOV R9, RZ, RZ, -R16 ;  /* 0x000000ffff097224 */ /* 0x000fe400078e0a10 */
[----:B------:R-:W-:Y:S02]  /*6790*/  @!P0 IMAD.IADD R4, R4, 0x1, -R2 ;  /* 0x0000000104048824 */ /* 0x000fe400078e0a02 */
[----:B------:R-:W-:Y:S01]  /*67a0*/  IMAD.MOV R15, RZ, RZ, -R15 ;  /* 0x000000ffff0f7224 */ /* 0x000fe200078e0a0f */
[C---:B------:R-:W-:Y:S01]  /*67b0*/  ISETP.GT.U32.AND P0, PT, R2.reuse, R5, PT ;  /* 0x000000050200720c */ /* 0x040fe20003f04070 */
[C---:B------:R-:W-:Y:S02]  /*67c0*/  IMAD R10, R2.reuse, R9, R10 ;  /* 0x00000009020a7224 */ /* 0x040fe400078e020a */
[----:B------:R-:W-:-:S02]  /*67d0*/  IMAD R9, R2, R15, R11 ;  /* 0x0000000f02097224 */ /* 0x000fc400078e020b */
[----:B------:R-:W-:Y:S02]  /*67e0*/  IMAD.MOV.U32 R21, RZ, RZ, R4 ;  /* 0x000000ffff157224 */ /* 0x000fe400078e0004 */
[--C-:B------:R-:W-:Y:S02]  /*67f0*/  @!P5 IMAD.IADD R8, R8, 0x1, -R2.reuse ;  /* 0x000000010808d824 */ /* 0x100fe400078e0a02 */
[----:B------:R-:W-:Y:S01]  /*6800*/  @!P3 IMAD.MOV R21, RZ, RZ, -R21 ;  /* 0x000000ffff15b224 */ /* 0x000fe200078e0a15 */
[C---:B------:R-:W-:Y:S02]  /*6810*/  ISETP.GT.U32.AND P3, PT, R2.reuse, R9, PT ;  /* 0x000000090200720c */ /* 0x040fe40003f64070 */
[----:B------:R-:W-:Y:S01]  /*6820*/  ISETP.GT.U32.AND P5, PT, R2, R10, PT ;  /* 0x0000000a0200720c */ /* 0x000fe20003fa4070 */
[----:B------:R-:W-:Y:S01]  /*6830*/  @!P6 IMAD.IADD R6, R6, 0x1, -R2 ;  /* 0x000000010606e824 */ /* 0x000fe200078e0a02 */
[----:B------:R-:W-:Y:S01]  /*6840*/  ISETP.GE.AND P6, PT, R12, RZ, PT ;  /* 0x000000ff0c00720c */ /* 0x000fe20003fc6270 */
[----:B------:R-:W-:-:S02]  /*6850*/  VIADD R18, R0, 0x31 ;  /* 0x0000003100127836 */ /* 0x000fc40000000000 */
[----:B------:R-:W-:Y:S02]  /*6860*/  VIADD R12, R0, 0x30 ;  /* 0x00000030000c7836 */ /* 0x000fe40000000000 */
[--C-:B------:R-:W-:Y:S01]  /*6870*/  @!P0 IMAD.IADD R5, R5, 0x1, -R2.reuse ;  /* 0x0000000105058824 */ /* 0x100fe200078e0a02 */
[----:B------:R-:W-:Y:S02]  /*6880*/  IABS R15, R18 ;  /* 0x00000012000f7213 */ /* 0x000fe40000000000 */
[----:B------:R-:W-:Y:S01]  /*6890*/  IABS R16, R12 ;  /* 0x0000000c00107213 */ /* 0x000fe20000000000 */
[--C-:B------:R-:W-:Y:S01]  /*68a0*/  @!P3 IMAD.IADD R9, R9, 0x1, -R2.reuse ;  /* 0x000000010909b824 */ /* 0x100fe200078e0a02 */
[----:B------:R-:W-:Y:S01]  /*68b0*/  ISETP.GT.U32.AND P0, PT, R2, R5, PT ;  /* 0x000000050200720c */ /* 0x000fe20003f04070 */
[----:B------:R-:W-:Y:S02]  /*68c0*/  @!P5 IMAD.IADD R10, R10, 0x1, -R2 ;  /* 0x000000010a0ad824 */ /* 0x000fe400078e0a02 */
[----:B------:R-:W-:-:S02]  /*68d0*/  IMAD.MOV.U32 R4, RZ, RZ, R15 ;  /* 0x000000ffff047224 */ /* 0x000fc400078e000f */
[----:B------:R-:W-:Y:S01]  /*68e0*/  IMAD.MOV.U32 R11, RZ, RZ, R16 ;  /* 0x000000ffff0b7224 */ /* 0x000fe200078e0010 */
[C---:B------:R-:W-:Y:S01]  /*68f0*/  ISETP.GT.U32.AND P3, PT, R2.reuse, R9, PT ;  /* 0x000000090200720c */ /* 0x040fe20003f64070 */
[----:B------:R-:W-:Y:S01]  /*6900*/  IMAD.MOV.U32 R19, RZ, RZ, R8 ;  /* 0x000000ffff137224 */ /* 0x000fe200078e0008 */
[----:B------:R-:W-:Y:S01]  /*6910*/  ISETP.GT.U32.AND P5, PT, R2, R10, PT ;  /* 0x0000000a0200720c */ /* 0x000fe20003fa4070 */
[----:B------:R-:W-:Y:S02]  /*6920*/  IMAD.MOV.U32 R20, RZ, RZ, R6 ;  /* 0x000000ffff147224 */ /* 0x000fe400078e0006 */
[----:B------:R-:W-:-:S04]  /*6930*/  IMAD.HI.U32 R8, R3, R4, RZ ;  /* 0x0000000403087227 */ /* 0x000fc800078e00ff */
[----:B------:R-:W-:-:S04]  /*6940*/  IMAD.HI.U32 R6, R3, R11, RZ ;  /* 0x0000000b03067227 */ /* 0x000fc800078e00ff */
[----:B------:R-:W-:Y:S02]  /*6950*/  VIADD R16, R0, 0x32 ;  /* 0x0000003200107836 */ /* 0x000fe40000000000 */
[----:B------:R-:W-:Y:S02]  /*6960*/  IMAD.MOV R8, RZ, RZ, -R8 ;  /* 0x000000ffff087224 */ /* 0x000fe400078e0a08 */
[----:B------:R-:W-:Y:S02]  /*6970*/  IMAD.MOV R6, RZ, RZ, -R6 ;  /* 0x000000ffff067224 */ /* 0x000fe400078e0a06 */
[----:B------:R-:W-:Y:S01]  /*6980*/  @!P0 IMAD.IADD R5, R5, 0x1, -R2 ;  /* 0x0000000105058824 */ /* 0x000fe200078e0a02 */
[----:B------:R-:W-:Y:S01]  /*6990*/  ISETP.GE.AND P0, PT, R12, RZ, PT ;  /* 0x000000ff0c00720c */ /* 0x000fe20003f06270 */
[C---:B------:R-:W-:Y:S01]  /*69a0*/  IMAD R4, R2.reuse, R8, R4 ;  /* 0x0000000802047224 */ /* 0x040fe200078e0204 */
[----:B------:R-:W-:Y:S01]  /*69b0*/  IABS R12, R16 ;  /* 0x00000010000c7213 */ /* 0x000fe20000000000 */
[----:B------:R-:W-:-:S02]  /*69c0*/  IMAD R11, R2, R6, R11 ;  /* 0x00000006020b7224 */ /* 0x000fc400078e020b */
[----:B------:R-:W-:Y:S01]  /*69d0*/  @!P3 IMAD.IADD R9, R9, 0x1, -R2 ;  /* 0x000000010909b824 */ /* 0x000fe200078e0a02 */
[----:B------:R-:W-:Y:S01]  /*69e0*/  ISETP.GT.U32.AND P3, PT, R2, R4, PT ;  /* 0x000000040200720c */ /* 0x000fe20003f64070 */
[----:B------:R-:W-:Y:S01]  /*69f0*/  @!P1 IMAD.MOV R20, RZ, RZ, -R20 ;  /* 0x000000ffff149224 */ /* 0x000fe200078e0a14 */
[----:B------:R-:W-:Y:S01]  /*6a00*/  ISETP.GE.AND P1, PT, R14, RZ, PT ;  /* 0x000000ff0e00720c */ /* 0x000fe20003f26270 */
[----:B------:R-:W-:Y:S01]  /*6a10*/  @!P5 IMAD.IADD R10, R10, 0x1, -R2 ;  /* 0x000000010a0ad824 */ /* 0x000fe200078e0a02 */
[----:B------:R-:W-:Y:S01]  /*6a20*/  ISETP.GT.U32.AND P5, PT, R2, R11, PT ;  /* 0x0000000b0200720c */ /* 0x000fe20003fa4070 */
[----:B------:R-:W-:Y:S02]  /*6a30*/  IMAD.MOV.U32 R6, RZ, RZ, R12 ;  /* 0x000000ffff067224 */ /* 0x000fe400078e000c */
[----:B------:R-:W-:Y:S02]  /*6a40*/  VIADD R14, R0, 0x34 ;  /* 0x00000034000e7836 */ /* 0x000fe40000000000 */
[----:B------:R-:W-:-:S02]  /*6a50*/  @!P4 IMAD.MOV R19, RZ, RZ, -R19 ;  /* 0x000000ffff13c224 */ /* 0x000fc400078e0a13 */
[C---:B------:R-:W-:Y:S02]  /*6a60*/  VIADD R17, R0.reuse, 0x35 ;  /* 0x0000003500117836 */ /* 0x040fe40000000000 */
[----:B------:R-:W-:Y:S01]  /*6a70*/  VIADD R15, R0, 0x33 ;  /* 0x00000033000f7836 */ /* 0x000fe20000000000 */
[----:B------:R-:W-:Y:S01]  /*6a80*/  STL [R1+0xc], R21 ;  /* 0x00000c1501007387 */ /* 0x000fe20000100800 */
[----:B------:R-:W-:Y:S01]  /*6a90*/  IMAD.HI.U32 R12, R3, R6, RZ ;  /* 0x00000006030c7227 */ /* 0x000fe200078e00ff */
[----:B------:R-:W-:Y:S02]  /*6aa0*/  ISETP.GE.AND P4, PT, R13, RZ, PT ;  /* 0x000000ff0d00720c */ /* 0x000fe40003f86270 */
[----:B------:R0:W-:Y:S01]  /*6ab0*/  STL [R1+0x8], R20 ;  /* 0x0000081401007387 */ /* 0x0001e20000100800 */
[----:B------:R-:W-:Y:S02]  /*6ac0*/  IABS R13, R14 ;  /* 0x0000000e000d7213 */ /* 0x000fe40000000000 */
[----:B------:R-:W-:Y:S01]  /*6ad0*/  IABS R8, R15 ;  /* 0x0000000f00087213 */ /* 0x000fe20000000000 */
[----:B------:R2:W-:Y:S01]  /*6ae0*/  STL [R1+0x4], R19 ;  /* 0x0000041301007387 */ /* 0x0005e20000100800 */
[----:B------:R-:W-:Y:S01]  /*6af0*/  @!P3 IMAD.IADD R4, R4, 0x1, -R2 ;  /* 0x000000010404b824 */ /* 0x000fe200078e0a02 */
[----:B0-----:R-:W-:Y:S01]  /*6b00*/  IABS R20, R17 ;  /* 0x0000001100147213 */ /* 0x001fe20000000000 */
[----:B--2---:R-:W-:-:S02]  /*6b10*/  IMAD.MOV R19, RZ, RZ, -R12 ;  /* 0x000000ffff137224 */ /* 0x004fc400078e0a0c */
[----:B------:R-:W-:Y:S02]  /*6b20*/  IMAD.MOV.U32 R12, RZ, RZ, R13 ;  /* 0x000000ffff0c7224 */ /* 0x000fe400078e000d */
[----:B------:R-:W-:Y:S02]  /*6b30*/  IMAD R6, R2, R19, R6 ;  /* 0x0000001302067224 */ /* 0x000fe400078e0206 */
[----:B------:R-:W-:Y:S02]  /*6b40*/  IMAD.MOV.U32 R13, RZ, RZ, R20 ;  /* 0x000000ffff0d7224 */ /* 0x000fe400078e0014 */
[----:B------:R-:W-:Y:S02]  /*6b50*/  IMAD.MOV.U32 R93, RZ, RZ, R10 ;  /* 0x000000ffff5d7224 */ /* 0x000fe400078e000a */
[----:B------:R-:W-:-:S04]  /*6b60*/  IMAD.HI.U32 R20, R3, R8, RZ ;  /* 0x0000000803147227 */ /* 0x000fc800078e00ff */
[----:B------:R-:W-:Y:S01]  /*6b70*/  @!P5 IMAD.IADD R11, R11, 0x1, -R2 ;  /* 0x000000010b0bd824 */ /* 0x000fe200078e0a02 */
[C---:B------:R-:W-:Y:S01]  /*6b80*/  ISETP.GT.U32.AND P5, PT, R2.reuse, R6, PT ;  /* 0x000000060200720c */ /* 0x040fe20003fa4070 */
[----:B------:R-:W-:Y:S02]  /*6b90*/  IMAD.MOV.U32 R24, RZ, RZ, R5 ;  /* 0x000000ffff187224 */ /* 0x000fe400078e0005 */
[----:B------:R-:W-:Y:S01]  /*6ba0*/  @!P1 IMAD.MOV R93, RZ, RZ, -R93 ;  /* 0x000000ffff5d9224 */ /* 0x000fe200078e0a5d */
[C---:B------:R-:W-:Y:S01]  /*6bb0*/  ISETP.GT.U32.AND P1, PT, R2.reuse, R4, PT ;  /* 0x000000040200720c */ /* 0x040fe20003f24070 */
[----:B------:R-:W-:Y:S01]  /*6bc0*/  IMAD.MOV R5, RZ, RZ, -R20 ;  /* 0x000000ffff057224 */ /* 0x000fe200078e0a14 */
[----:B------:R-:W-:Y:S01]  /*6bd0*/  ISETP.GT.U32.AND P3, PT, R2, R11, PT ;  /* 0x0000000b0200720c */ /* 0x000fe20003f64070 */
[----:B------:R-:W-:Y:S02]  /*6be0*/  VIADD R19, R0, 0x36 ;  /* 0x0000003600137836 */ /* 0x000fe40000000000 */
[----:B------:R-:W-:-:S04]  /*6bf0*/  IMAD.HI.U32 R20, R3, R13, RZ ;  /* 0x0000000d03147227 */ /* 0x000fc800078e00ff */
[----:B------:R-:W-:-:S04]  /*6c00*/  IMAD.HI.U32 R21, R3, R12, RZ ;  /* 0x0000000c03157227 */ /* 0x000fc800078e00ff */
[----:B------:R-:W-:Y:S01]  /*6c10*/  @!P6 IMAD.MOV R24, RZ, RZ, -R24 ;  /* 0x000000ffff18e224 */ /* 0x000fe200078e0a18 */
[----:B------:R-:W-:Y:S01]  /*6c20*/  ISETP.GE.AND P6, PT, R18, RZ, PT ;  /* 0x000000ff1200720c */ /* 0x000fe20003fc6270 */
[----:B------:R-:W-:Y:S01]  /*6c30*/  IMAD.MOV R10, RZ, RZ, -R20 ;  /* 0x000000ffff0a7224 */ /* 0x000fe200078e0a14 */
[----:B------:R-:W-:Y:S01]  /*6c40*/  IABS R18, R19 ;  /* 0x0000001300127213 */ /* 0x000fe20000000000 */
[----:B------:R-:W-:Y:S02]  /*6c50*/  IMAD.MOV R21, RZ, RZ, -R21 ;  /* 0x000000ffff157224 */ /* 0x000fe400078e0a15 */
[C---:B------:R-:W-:Y:S02]  /*6c60*/  IMAD R5, R2.reuse, R5, R8 ;  /* 0x0000000502057224 */ /* 0x040fe400078e0208 */
[C---:B------:R-:W-:Y:S02]  /*6c70*/  IMAD R10, R2.reuse, R10, R13 ;  /* 0x0000000a020a7224 */ /* 0x040fe400078e020d */
[----:B------:R-:W-:-:S02]  /*6c80*/  IMAD R8, R2, R21, R12 ;  /* 0x0000001502087224 */ /* 0x000fc400078e020c */
[----:B------:R-:W-:Y:S02]  /*6c90*/  IMAD.MOV.U32 R12, RZ, RZ, R18 ;  /* 0x000000ffff0c7224 */ /* 0x000fe400078e0012 */
[--C-:B------:R-:W-:Y:S02]  /*6ca0*/  @!P5 IMAD.IADD R6, R6, 0x1, -R2.reuse ;  /* 0x000000010606d824 */ /* 0x100fe400078e0a02 */
[--C-:B------:R-:W-:Y:S01]  /*6cb0*/  @!P1 IMAD.IADD R4, R4, 0x1, -R2.reuse ;  /* 0x0000000104049824 */ /* 0x100fe200078e0a02 */
[C---:B------:R-:W-:Y:S01]  /*6cc0*/  ISETP.GT.U32.AND P1, PT, R2.reuse, R10, PT ;  /* 0x0000000a0200720c */ /* 0x040fe20003f24070 */
[----:B------:R-:W-:Y:S02]  /*6cd0*/  @!P3 IMAD.IADD R11, R11, 0x1, -R2 ;  /* 0x000000010b0bb824 */ /* 0x000fe400078e0a02 */
[----:B------:R-:W-:Y:S01]  /*6ce0*/  IMAD.MOV.U32 R92, RZ, RZ, R9 ;  /* 0x000000ffff5c7224 */ /* 0x000fe200078e0009 */
[C---:B------:R-:W-:Y:S01]  /*6cf0*/  ISETP.GT.U32.AND P3, PT, R2.reuse, R5, PT ;  /* 0x000000050200720c */ /* 0x040fe20003f64070 */
[----:B------:R-:W-:Y:S01]  /*6d00*/  IMAD.HI.U32 R9, R3, R12, RZ ;  /* 0x0000000c03097227 */ /* 0x000fe200078e00ff */
[----:B------:R-:W-:-:S03]  /*6d10*/  ISETP.GT.U32.AND P5, PT, R2, R6, PT ;  /* 0x000000060200720c */ /* 0x000fc60003fa4070 */
[----:B------:R-:W-:Y:S02]  /*6d20*/  IMAD.MOV.U32 R50, RZ, RZ, R11 ;  /* 0x000000ffff327224 */ /* 0x000fe400078e000b */
[----:B------:R-:W-:Y:S02]  /*6d30*/  IMAD.MOV R9, RZ, RZ, -R9 ;  /* 0x000000ffff097224 */ /* 0x000fe400078e0a09 */
[----:B------:R-:W-:Y:S02]  /*6d40*/  VIADD R11, R0, 0x37 ;  /* 0x00000037000b7836 */ /* 0x000fe40000000000 */
[----:B------:R-:W-:Y:S01]  /*6d50*/  @!P4 IMAD.MOV R92, RZ, RZ, -R92 ;  /* 0x000000ffff5cc224 */ /* 0x000fe200078e0a5c */
[C---:B------:R-:W-:Y:S01]  /*6d60*/  ISETP.GT.U32.AND P4, PT, R2.reuse, R8, PT ;  /* 0x000000080200720c */ /* 0x040fe20003f84070 */
[----:B------:R-:W-:Y:S01]  /*6d70*/  IMAD R9, R2, R9, R12 ;  /* 0x0000000902097224 */ /* 0x000fe200078e020c */
[----:B------:R-:W-:Y:S01]  /*6d80*/  IABS R12, R11 ;  /* 0x0000000b000c7213 */ /* 0x000fe20000000000 */
[----:B------:R-:W-:-:S02]  /*6d90*/  VIADD R13, R0, 0x38 ;  /* 0x00000038000d7836 */ /* 0x000fc40000000000 */
[----:B------:R-:W-:Y:S01]  /*6da0*/  @!P0 IMAD.MOV R50, RZ, RZ, -R50 ;  /* 0x000000ffff328224 */ /* 0x000fe200078e0a32 */
[----:B------:R-:W-:Y:S01]  /*6db0*/  ISETP.GE.AND P0, PT, R16, RZ, PT ;  /* 0x000000ff1000720c */ /* 0x000fe20003f06270 */
[----:B------:R-:W-:Y:S02]  /*6dc0*/  @!P1 IMAD.IADD R10, R10, 0x1, -R2 ;  /* 0x000000010a0a9824 */ /* 0x000fe400078e0a02 */
[----:B------:R-:W-:Y:S02]  /*6dd0*/  IMAD.MOV.U32 R55, RZ, RZ, R4 ;  /* 0x000000ffff377224 */ /* 0x000fe400078e0004 */
[----:B------:R-:W-:Y:S01]  /*6de0*/  @!P3 IMAD.IADD R5, R5, 0x1, -R2 ;  /* 0x000000010505b824 */ /* 0x000fe200078e0a02 */
[----:B------:R-:W-:Y:S01]  /*6df0*/  ISETP.GE.AND P3, PT, R14, RZ, PT ;  /* 0x000000ff0e00720c */ /* 0x000fe20003f66270 */
[----:B------:R-:W-:Y:S01]  /*6e00*/  IMAD.MOV.U32 R4, RZ, RZ, R12 ;  /* 0x000000ffff047224 */ /* 0x000fe200078e000c */
[----:B------:R-:W-:Y:S01]  /*6e10*/  IABS R14, R13 ;  /* 0x0000000d000e7213 */ /* 0x000fe20000000000 */
[----:B------:R-:W-:Y:S01]  /*6e20*/  @!P5 IMAD.IADD R6, R6, 0x1, -R2 ;  /* 0x000000010606d824 */ /* 0x000fe200078e0a02 */
[----:B------:R-:W-:Y:S01]  /*6e30*/  ISETP.GT.U32.AND P1, PT, R2, R10, PT ;  /* 0x0000000a0200720c */ /* 0x000fe20003f24070 */
[----:B------:R-:W-:-:S04]  /*6e40*/  IMAD.HI.U32 R12, R3, R4, RZ ;  /* 0x00000004030c7227 */ /* 0x000fc800078e00ff */
[----:B------:R-:W-:Y:S02]  /*6e50*/  IMAD.MOV.U32 R91, RZ, RZ, R6 ;  /* 0x000000ffff5b7224 */ /* 0x000fe400078e0006 */
[----:B------:R-:W-:Y:S02]  /*6e60*/  IMAD.MOV.U32 R6, RZ, RZ, R14 ;  /* 0x000000ffff067224 */ /* 0x000fe400078e000e */
[----:B------:R-:W-:Y:S02]  /*6e70*/  @!P4 IMAD.IADD R8, R8, 0x1, -R2 ;  /* 0x000000010808c824 */ /* 0x000fe400078e0a02 */
[----:B------:R-:W-:Y:S02]  /*6e80*/  IMAD.MOV R14, RZ, RZ, -R12 ;  /* 0x000000ffff0e7224 */ /* 0x000fe400078e0a0c */
[----:B------:R-:W-:Y:S01]  /*6e90*/  @!P6 IMAD.MOV R55, RZ, RZ, -R55 ;  /* 0x000000ffff37e224 */ /* 0x000fe200078e0a37 */
[C---:B------:R-:W-:Y:S01]  /*6ea0*/  ISETP.GT.U32.AND P6, PT, R2.reuse, R8, PT ;  /* 0x000000080200720c */ /* 0x040fe20003fc4070 */
[----:B------:R-:W-:Y:S01]  /*6eb0*/  @!P0 IMAD.MOV R91, RZ, RZ, -R91 ;  /* 0x000000ffff5b8224 */ /* 0x000fe200078e0a5b */
[C---:B------:R-:W-:Y:S01]  /*6ec0*/  ISETP.GT.U32.AND P0, PT, R2.reuse, R9, PT ;  /* 0x000000090200720c */ /* 0x040fe20003f04070 */
[----:B------:R-:W-:-:S02]  /*6ed0*/  IMAD R4, R2, R14, R4 ;  /* 0x0000000e02047224 */ /* 0x000fc400078e0204 */
[--C-:B------:R-:W-:Y:S02]  /*6ee0*/  @!P1 IMAD.IADD R10, R10, 0x1, -R2.reuse ;  /* 0x000000010a0a9824 */ /* 0x100fe400078e0a02 */
[----:B------:R-:W-:Y:S01]  /*6ef0*/  VIADD R12, R0, 0x39 ;  /* 0x00000039000c7836 */ /* 0x000fe20000000000 */
[C---:B------:R-:W-:Y:S02]  /*6f00*/  ISETP.GT.U32.AND P1, PT, R2.reuse, R4, PT ;  /* 0x000000040200720c */ /* 0x040fe40003f24070 */
[----:B------:R-:W-:Y:S01]  /*6f10*/  ISETP.GE.AND P5, PT, R15, RZ, PT ;  /* 0x000000ff0f00720c */ /* 0x000fe20003fa6270 */
[----:B------:R-:W-:Y:S01]  /*6f20*/  IMAD.HI.U32 R15, R3, R6, RZ ;  /* 0x00000006030f7227 */ /* 0x000fe200078e00ff */
[----:B------:R-:W-:Y:S02]  /*6f30*/  ISETP.GT.U32.AND P4, PT, R2, R5, PT ;  /* 0x000000050200720c */ /* 0x000fe40003f84070 */
[----:B------:R-:W-:Y:S01]  /*6f40*/  IABS R14, R12 ;  /* 0x0000000c000e7213 */ /* 0x000fe20000000000 */
[----:B------:R-:W-:-:S02]  /*6f50*/  @!P6 IMAD.IADD R8, R8, 0x1, -R2 ;  /* 0x000000010808e824 */ /* 0x000fc400078e0a02 */
[----:B------:R-:W-:Y:S02]  /*6f60*/  IMAD.MOV R15, RZ, RZ, -R15 ;  /* 0x000000ffff0f7224 */ /* 0x000fe400078e0a0f */
[----:B------:R-:W-:Y:S01]  /*6f70*/  @!P0 IMAD.IADD R9, R9, 0x1, -R2 ;  /* 0x0000000109098824 */ /* 0x000fe200078e0a02 */
[----:B------:R-:W-:Y:S01]  /*6f80*/  ISETP.GE.AND P0, PT, R11, RZ, PT ;  /* 0x000000ff0b00720c */ /* 0x000fe20003f06270 */
[----:B------:R-:W-:Y:S02]  /*6f90*/  IMAD.MOV.U32 R11, RZ, RZ, R14 ;  /* 0x000000ffff0b7224 */ /* 0x000fe400078e000e */
[----:B------:R-:W-:Y:S02]  /*6fa0*/  IMAD R6, R2, R15, R6 ;  /* 0x0000000f02067224 */ /* 0x000fe400078e0206 */
[----:B------:R-:W-:Y:S01]  /*6fb0*/  @!P1 IMAD.IADD R4, R4, 0x1, -R2 ;  /* 0x0000000104049824 */ /* 0x000fe200078e0a02 */
[----:B------:R-:W-:Y:S01]  /*6fc0*/  ISETP.GT.U32.AND P1, PT, R2, R9, PT ;  /* 0x000000090200720c */ /* 0x000fe20003f24070 */
[----:B------:R-:W-:-:S02]  /*6fd0*/  IMAD.MOV.U32 R89, RZ, RZ, R8 ;  /* 0x000000ffff597224 */ /* 0x000fc400078e0008 */
[----:B------:R-:W-:-:S04]  /*6fe0*/  IMAD.HI.U32 R18, R3, R11, RZ ;  /* 0x0000000b03127227 */ /* 0x000fc800078e00ff */
[----:B------:R-:W-:Y:S01]  /*6ff0*/  @!P3 IMAD.MOV R89, RZ, RZ, -R89 ;  /* 0x000000ffff59b224 */ /* 0x000fe200078e0a59 */
[----:B------:R-:W-:Y:S01]  /*7000*/  ISETP.GT.U32.AND P3, PT, R2, R6, PT ;  /* 0x000000060200720c */ /* 0x000fe20003f64070 */
[----:B------:R-:W-:Y:S02]  /*7010*/  @!P4 IMAD.IADD R5, R5, 0x1, -R2 ;  /* 0x000000010505c824 */ /* 0x000fe400078e0a02 */
[----:B------:R-:W-:Y:S02]  /*7020*/  IMAD.MOV R18, RZ, RZ, -R18 ;  /* 0x000000ffff127224 */ /* 0x000fe400078e0a12 */
[----:B------:R-:W-:Y:S02]  /*7030*/  IMAD.MOV.U32 R90, RZ, RZ, R5 ;  /* 0x000000ffff5a7224 */ /* 0x000fe400078e0005 */
[----:B------:R-:W-:Y:S02]  /*7040*/  VIADD R16, R0, 0x3b ;  /* 0x0000003b00107836 */ /* 0x000fe40000000000 */
[----:B------:R-:W-:Y:S01]  /*7050*/  IMAD R5, R2, R18, R11 ;  /* 0x0000001202057224 */ /* 0x000fe200078e020b */
[----:B------:R-:W-:Y:S01]  /*7060*/  ISETP.GE.AND P4, PT, R17, RZ, PT ;  /* 0x000000ff1100720c */ /* 0x000fe20003f86270 */
[----:B------:R-:W-:Y:S01]  /*7070*/  VIADD R14, R0, 0x3a ;  /* 0x0000003a000e7836 */ /* 0x000fe20000000000 */
[----:B------:R-:W-:Y:S01]  /*7080*/  ISETP.GE.AND P6, PT, R19, RZ, PT ;  /* 0x000000ff1300720c */ /* 0x000fe20003fc6270 */
[----:B------:R-:W-:Y:S01]  /*7090*/  @!P1 IMAD.IADD R9, R9, 0x1, -R2 ;  /* 0x0000000109099824 */ /* 0x000fe200078e0a02 */
[----:B------:R-:W-:-:S02]  /*70a0*/  IABS R19, R16 ;  /* 0x0000001000137213 */ /* 0x000fc40000000000 */
[----:B------:R-:W-:Y:S01]  /*70b0*/  ISETP.GT.U32.AND P1, PT, R2, R5, PT ;  /* 0x000000050200720c */ /* 0x000fe20003f24070 */
[----:B------:R-:W-:Y:S01]  /*70c0*/  @!P3 IMAD.IADD R6, R6, 0x1, -R2 ;  /* 0x000000010606b824 */ /* 0x000fe200078e0a02 */
[----:B------:R-:W-:Y:S01]  /*70d0*/  IABS R17, R14 ;  /* 0x0000000e00117213 */ /* 0x000fe20000000000 */
[----:B------:R-:W-:Y:S01]  /*70e0*/  @!P5 IMAD.MOV R90, RZ, RZ, -R90 ;  /* 0x000000ffff5ad224 */ /* 0x000fe200078e0a5a */
[C---:B------:R-:W-:Y:S01]  /*70f0*/  ISETP.GT.U32.AND P5, PT, R2.reuse, R4, PT ;  /* 0x000000040200720c */ /* 0x040fe20003fa4070 */
[----:B------:R-:W-:Y:S02]  /*7100*/  IMAD.MOV.U32 R88, RZ, RZ, R10 ;  /* 0x000000ffff587224 */ /* 0x000fe400078e000a */
[----:B------:R-:W-:Y:S01]  /*7110*/  IMAD.MOV.U32 R10, RZ, RZ, R19 ;  /* 0x000000ffff0a7224 */ /* 0x000fe200078e0013 */
[----:B------:R-:W-:Y:S01]  /*7120*/  ISETP.GT.U32.AND P3, PT, R2, R6, PT ;  /* 0x000000060200720c */ /* 0x000fe20003f64070 */
[----:B------:R-:W-:Y:S02]  /*7130*/  VIADD R15, R0, 0x3c ;  /* 0x0000003c000f7836 */ /* 0x000fe40000000000 */
[----:B------:R-:W-:-:S02]  /*7140*/  IMAD.MOV.U32 R8, RZ, RZ, R17 ;  /* 0x000000ffff087224 */ /* 0x000fc400078e0011 */
[----:B------:R-:W-:Y:S01]  /*7150*/  IMAD.HI.U32 R17, R3, R10, RZ ;  /* 0x0000000a03117227 */ /* 0x000fe200078e00ff */
[----:B------:R-:W-:-:S03]  /*7160*/  IABS R20, R15 ;  /* 0x0000000f00147213 */ /* 0x000fc60000000000 */
[----:B------:R-:W-:Y:S01]  /*7170*/  @!P4 IMAD.MOV R88, RZ, RZ, -R88 ;  /* 0x000000ffff58c224 */ /* 0x000fe200078e0a58 */
[----:B------:R-:W-:Y:S01]  /*7180*/  ISETP.GE.AND P4, PT, R13, RZ, PT ;  /* 0x000000ff0d00720c */ /* 0x000fe20003f86270 */
[----:B------:R-:W-:-:S04]  /*7190*/  IMAD.HI.U32 R13, R3, R8, RZ ;  /* 0x00000008030d7227 */ /* 0x000fc800078e00ff */
[----:B------:R-:W-:Y:S02]  /*71a0*/  IMAD.MOV R18, RZ, RZ, -R17 ;  /* 0x000000ffff127224 */ /* 0x000fe400078e0a11 */
[----:B------:R-:W-:Y:S02]  /*71b0*/  IMAD.MOV.U32 R87, RZ, RZ, R9 ;  /* 0x000000ffff577224 */ /* 0x000fe400078e0009 */
[----:B------:R-:W-:Y:S02]  /*71c0*/  @!P1 IMAD.IADD R5, R5, 0x1, -R2 ;  /* 0x0000000105059824 */ /* 0x000fe400078e0a02 */
[----:B------:R-:W-:Y:S02]  /*71d0*/  IMAD.MOV.U32 R11, RZ, RZ, R20 ;  /* 0x000000ffff0b7224 */ /* 0x000fe400078e0014 */
[----:B------:R-:W-:Y:S02]  /*71e0*/  IMAD.MOV R13, RZ, RZ, -R13 ;  /* 0x000000ffff0d7224 */ /* 0x000fe400078e0a0d */
[----:B------:R-:W-:-:S02]  /*71f0*/  IMAD R10, R2, R18, R10 ;  /* 0x00000012020a7224 */ /* 0x000fc400078e020a */
[----:B------:R-:W-:Y:S01]  /*7200*/  @!P6 IMAD.MOV R87, RZ, RZ, -R87 ;  /* 0x000000ffff57e224 */ /* 0x000fe200078e0a57 */
[----:B------:R-:W-:Y:S01]  /*7210*/  ISETP.GT.U32.AND P6, PT, R2, R5, PT ;  /* 0x000000050200720c */ /* 0x000fe20003fc4070 */
[----:B------:R-:W-:Y:S01]  /*7220*/  @!P5 IMAD.IADD R4, R4, 0x1, -R2 ;  /* 0x000000010404d824 */ /* 0x000fe200078e0a02 */
[----:B------:R-:W-:Y:S01]  /*7230*/  ISETP.GE.AND P5, PT, R12, RZ, PT ;  /* 0x000000ff0c00720c */ /* 0x000fe20003fa6270 */
[----:B------:R-:W-:Y:S02]  /*7240*/  VIADD R12, R0, 0x3d ;  /* 0x0000003d000c7836 */ /* 0x000fe40000000000 */
[----:B------:R-:W-:-:S04]  /*7250*/  IMAD.HI.U32 R19, R3, R11, RZ ;  /* 0x0000000b03137227 */ /* 0x000fc800078e00ff */
[----:B------:R-:W-:Y:S02]  /*7260*/  IMAD R8, R2, R13, R8 ;  /* 0x0000000d02087224 */ /* 0x000fe400078e0208 */
[----:B------:R-:W-:Y:S01]  /*7270*/  @!P3 IMAD.IADD R6, R6, 0x1, -R2 ;  /* 0x000000010606b824 */ /* 0x000fe200078e0a02 */
[C---:B------:R-:W-:Y:S01]  /*7280*/  ISETP.GT.U32.AND P3, PT, R2.reuse, R10, PT ;  /* 0x0000000a0200720c */ /* 0x040fe20003f64070 */
[----:B------:R-:W-:Y:S01]  /*7290*/  IMAD.MOV R17, RZ, RZ, -R19 ;  /* 0x000000ffff117224 */ /* 0x000fe200078e0a13 */
[----:B------:R-:W-:Y:S02]  /*72a0*/  IABS R13, R12 ;  /* 0x0000000c000d7213 */ /* 0x000fe40000000000 */
[C---:B------:R-:W-:Y:S01]  /*72b0*/  ISETP.GT.U32.AND P1, PT, R2.reuse, R8, PT ;  /* 0x000000080200720c */ /* 0x040fe20003f24070 */
[----:B------:R-:W-:Y:S02]  /*72c0*/  IMAD R9, R2, R17, R11 ;  /* 0x0000001102097224 */ /* 0x000fe400078e020b */
[----:B------:R-:W-:-:S02]  /*72d0*/  IMAD.MOV.U32 R11, RZ, RZ, R13 ;  /* 0x000000ffff0b7224 */ /* 0x000fc400078e000d */
[----:B------:R-:W-:Y:S02]  /*72e0*/  IMAD.MOV.U32 R49, RZ, RZ, R6 ;  /* 0x000000ffff317224 */ /* 0x000fe400078e0006 */
[----:B------:R-:W-:Y:S02]  /*72f0*/  VIADD R13, R0, 0x3e ;  /* 0x0000003e000d7836 */ /* 0x000fe40000000000 */
[--C-:B------:R-:W-:Y:S02]  /*7300*/  @!P6 IMAD.IADD R5, R5, 0x1, -R2.reuse ;  /* 0x000000010505e824 */ /* 0x100fe400078e0a02 */
[----:B------:R-:W-:Y:S01]  /*7310*/  @!P4 IMAD.MOV R49, RZ, RZ, -R49 ;  /* 0x000000ffff31c224 */ /* 0x000fe200078e0a31 */
[----:B------:R-:W-:Y:S01]  /*7320*/  ISETP.GT.U32.AND P4, PT, R2, R9, PT ;  /* 0x000000090200720c */ /* 0x000fe20003f84070 */
[----:B------:R-:W-:Y:S01]  /*7330*/  @!P3 IMAD.IADD R10, R10, 0x1, -R2 ;  /* 0x000000010a0ab824 */ /* 0x000fe200078e0a02 */
[----:B------:R-:W-:Y:S01]  /*7340*/  IABS R6, R13 ;  /* 0x0000000d00067213 */ /* 0x000fe20000000000 */
[----:B------:R-:W-:-:S02]  /*7350*/  IMAD.MOV.U32 R53, RZ, RZ, R5 ;  /* 0x000000ffff357224 */ /* 0x000fc400078e0005 */
[----:B------:R-:W-:Y:S02]  /*7360*/  @!P1 IMAD.IADD R8, R8, 0x1, -R2 ;  /* 0x0000000108089824 */ /* 0x000fe400078e0a02 */
[----:B------:R-:W-:Y:S01]  /*7370*/  @!P5 IMAD.MOV R53, RZ, RZ, -R53 ;  /* 0x000000ffff35d224 */ /* 0x000fe200078e0a35 */
[C---:B------:R-:W-:Y:S01]  /*7380*/  ISETP.GT.U32.AND P5, PT, R2.reuse, R10, PT ;  /* 0x0000000a0200720c */ /* 0x040fe20003fa4070 */
[----:B------:R-:W-:Y:S01]  /*7390*/  IMAD.HI.U32 R5, R3, R6, RZ ;  /* 0x0000000603057227 */ /* 0x000fe200078e00ff */
[----:B------:R-:W-:-:S03]  /*73a0*/  ISETP.GT.U32.AND P3, PT, R2, R8, PT ;  /* 0x000000080200720c */ /* 0x000fc60003f64070 */
[----:B------:R-:W-:Y:S02]  /*73b0*/  IMAD.MOV.U32 R86, RZ, RZ, R4 ;  /* 0x000000ffff567224 */ /* 0x000fe400078e0004 */
[----:B------:R-:W-:-:S04]  /*73c0*/  IMAD.HI.U32 R4, R3, R11, RZ ;  /* 0x0000000b03047227 */ /* 0x000fc800078e00ff */
[----:B------:R-:W-:Y:S02]  /*73d0*/  IMAD.MOV R17, RZ, RZ, -R5 ;  /* 0x000000ffff117224 */ /* 0x000fe400078e0a05 */
[----:B------:R-:W-:Y:S02]  /*73e0*/  IMAD.MOV R4, RZ, RZ, -R4 ;  /* 0x000000ffff047224 */ /* 0x000fe400078e0a04 */
[----:B------:R-:W-:Y:S02]  /*73f0*/  @!P4 IMAD.IADD R9, R9, 0x1, -R2 ;  /* 0x000000010909c824 */ /* 0x000fe400078e0a02 */
[C---:B------:R-:W-:Y:S02]  /*7400*/  IMAD R6, R2.reuse, R17, R6 ;  /* 0x0000001102067224 */ /* 0x040fe400078e0206 */
[C---:B------:R-:W-:Y:S01]  /*7410*/  IMAD R4, R2.reuse, R4, R11 ;  /* 0x0000000402047224 */ /* 0x040fe200078e020b */
[----:B------:R-:W-:Y:S01]  /*7420*/  ISETP.GT.U32.AND P4, PT, R2, R9, PT ;  /* 0x000000090200720c */ /* 0x000fe20003f84070 */
[--C-:B------:R-:W-:Y:S01]  /*7430*/  @!P5 IMAD.IADD R10, R10, 0x1, -R2.reuse ;  /* 0x000000010a0ad824 */ /* 0x100fe200078e0a02 */
[----:B------:R-:W-:Y:S01]  /*7440*/  ISETP.GT.U32.AND P5, PT, R2, R6, PT ;  /* 0x000000060200720c */ /* 0x000fe20003fa4070 */
[----:B------:R-:W-:Y:S01]  /*7450*/  @!P3 IMAD.IADD R8, R8, 0x1, -R2 ;  /* 0x000000010808b824 */ /* 0x000fe200078e0a02 */
[----:B------:R-:W-:Y:S01]  /*7460*/  ISETP.GE.AND P6, PT, R16, RZ, PT ;  /* 0x000000ff1000720c */ /* 0x000fe20003fc6270 */
[----:B------:R-:W-:Y:S01]  /*7470*/  VIADD R16, R0, 0x41 ;  /* 0x0000004100107836 */ /* 0x000fe20000000000 */
[----:B------:R-:W-:Y:S01]  /*7480*/  ISETP.GT.U32.AND P3, PT, R2, R4, PT ;  /* 0x000000040200720c */ /* 0x000fe20003f64070 */
[----:B------:R-:W-:Y:S01]  /*7490*/  @!P0 IMAD.MOV R86, RZ, RZ, -R86 ;  /* 0x000000ffff568224 */ /* 0x000fe200078e0a56 */
[----:B------:R-:W-:Y:S01]  /*74a0*/  ISETP.GE.AND P0, PT, R14, RZ, PT ;  /* 0x000000ff0e00720c */ /* 0x000fe20003f06270 */
[----:B------:R-:W-:Y:S01]  /*74b0*/  VIADD R14, R0, 0x3f ;  /* 0x0000003f000e7836 */ /* 0x000fe20000000000 */
[----:B------:R-:W-:-:S03]  /*74c0*/  IABS R18, R16 ;  /* 0x0000001000127213 */ /* 0x000fc60000000000 */
[--C-:B------:R-:W-:Y:S01]  /*74d0*/  @!P4 IMAD.IADD R9, R9, 0x1, -R2.reuse ;  /* 0x000000010909c824 */ /* 0x100fe200078e0a02 */
[----:B------:R-:W-:Y:S01]  /*74e0*/  ISETP.GE.AND P4, PT, R12, RZ, PT ;  /* 0x000000ff0c00720c */ /* 0x000fe20003f86270 */
[----:B------:R-:W-:Y:S01]  /*74f0*/  @!P5 IMAD.IADD R6, R6, 0x1, -R2 ;  /* 0x000000010606d824 */ /* 0x000fe200078e0a02 */
[----:B------:R-:W-:Y:S01]  /*7500*/  ISETP.GE.AND P1, PT, R15, RZ, PT ;  /* 0x000000ff0f00720c */ /* 0x000fe20003f26270 */
[----:B------:R-:W-:Y:S01]  /*7510*/  IMAD.MOV.U32 R12, RZ, RZ, R18 ;  /* 0x000000ffff0c7224 */ /* 0x000fe200078e0012 */
[----:B------:R-:W-:Y:S01]  /*7520*/  IABS R11, R14 ;  /* 0x0000000e000b7213 */ /* 0x000fe20000000000 */
[----:B------:R-:W-:Y:S01]  /*7530*/  VIADD R15, R0, 0x40 ;  /* 0x00000040000f7836 */ /* 0x000fe20000000000 */
[----:B------:R-:W-:Y:S01]  /*7540*/  ISETP.GT.U32.AND P5, PT, R2, R6, PT ;  /* 0x000000060200720c */ /* 0x000fe20003fa4070 */
[----:B------:R-:W-:Y:S01]  /*7550*/  @!P3 IMAD.IADD R4, R4, 0x1, -R2 ;  /* 0x000000010404b824 */ /* 0x000fe200078e0a02 */
[----:B------:R-:W-:Y:S01]  /*7560*/  ISETP.GE.AND P3, PT, R13, RZ, PT ;  /* 0x000000ff0d00720c */ /* 0x000fe20003f66270 */
[----:B------:R-:W-:-:S04]  /*7570*/  IMAD.HI.U32 R13, R3, R12, RZ ;  /* 0x0000000c030d7227 */ /* 0x000fc800078e00ff */
[----:B------:R-:W-:Y:S01]  /*7580*/  IMAD.MOV.U32 R5, RZ, RZ, R11 ;  /* 0x000000ffff057224 */ /* 0x000fe200078e000b */
[----:B------:R-:W-:Y:S01]  /*7590*/  IABS R11, R15 ;  /* 0x0000000f000b7213 */ /* 0x000fe20000000000 */
[----:B------:R-:W-:Y:S02]  /*75a0*/  IMAD.MOV.U32 R83, RZ, RZ, R10 ;  /* 0x000000ffff537224 */ /* 0x000fe400078e000a */
[----:B------:R-:W-:Y:S02]  /*75b0*/  IMAD.MOV.U32 R84, RZ, RZ, R8 ;  /* 0x000000ffff547224 */ /* 0x000fe400078e0008 */
[----:B------:R-:W-:Y:S02]  /*75c0*/  IMAD.MOV R10, RZ, RZ, -R13 ;  /* 0x000000ffff0a7224 */ /* 0x000fe400078e0a0d */
[----:B------:R-:W-:Y:S02]  /*75d0*/  IMAD.MOV.U32 R82, RZ, RZ, R9 ;  /* 0x000000ffff527224 */ /* 0x000fe400078e0009 */
[----:B------:R-:W-:-:S04]  /*75e0*/  IMAD.HI.U32 R18, R3, R11, RZ ;  /* 0x0000000b03127227 */ /* 0x000fc800078e00ff */
[----:B------:R-:W-:Y:S01]  /*75f0*/  @!P0 IMAD.MOV R84, RZ, RZ, -R84 ;  /* 0x000000ffff548224 */ /* 0x000fe200078e0a54 */
[C---:B------:R-:W-:Y:S01]  /*7600*/  ISETP.GT.U32.AND P0, PT, R2.reuse, R4, PT ;  /* 0x000000040200720c */ /* 0x040fe20003f04070 */
[----:B------:R-:W-:Y:S02]  /*7610*/  IMAD R9, R2, R10, R12 ;  /* 0x0000000a02097224 */ /* 0x000fe400078e020c */
[----:B------:R-:W-:-:S04]  /*7620*/  IMAD.HI.U32 R17, R3, R5, RZ ;  /* 0x0000000503117227 */ /* 0x000fc800078e00ff */
[----:B------:R-:W-:Y:S02]  /*7630*/  IMAD.MOV R8, RZ, RZ, -R18 ;  /* 0x000000ffff087224 */ /* 0x000fe400078e0a12 */
[----:B------:R-:W-:Y:S01]  /*7640*/  @!P5 IMAD.IADD R6, R6, 0x1, -R2 ;  /* 0x000000010606d824 */ /* 0x000fe200078e0a02 */
[C---:B------:R-:W-:Y:S01]  /*7650*/  ISETP.GT.U32.AND P5, PT, R2.reuse, R9, PT ;  /* 0x000000090200720c */ /* 0x040fe20003fa4070 */
[----:B------:R-:W-:Y:S02]  /*7660*/  IMAD.MOV R17, RZ, RZ, -R17 ;  /* 0x000000ffff117224 */ /* 0x000fe400078e0a11 */
[----:B------:R-:W-:Y:S02]  /*7670*/  IMAD R8, R2, R8, R11 ;  /* 0x0000000802087224 */ /* 0x000fe400078e020b */
[----:B------:R-:W-:Y:S02]  /*7680*/  VIADD R11, R0, 0x42 ;  /* 0x00000042000b7836 */ /* 0x000fe40000000000 */
[----:B------:R-:W-:-:S02]  /*7690*/  IMAD R5, R2, R17, R5 ;  /* 0x0000001102057224 */ /* 0x000fc400078e0205 */
[----:B------:R-:W-:Y:S01]  /*76a0*/  @!P6 IMAD.MOV R83, RZ, RZ, -R83 ;  /* 0x000000ffff53e224 */ /* 0x000fe200078e0a53 */
[----:B------:R-:W-:Y:S01]  /*76b0*/  IABS R10, R11 ;  /* 0x0000000b000a7213 */ /* 0x000fe20000000000 */
[----:B------:R-:W-:Y:S01]  /*76c0*/  VIADD R13, R0, 0x43 ;  /* 0x00000043000d7836 */ /* 0x000fe20000000000 */
[----:B------:R-:W-:Y:S01]  /*76d0*/  ISETP.GT.U32.AND P6, PT, R2, R5, PT ;  /* 0x000000050200720c */ /* 0x000fe20003fc4070 */
[----:B------:R-:W-:Y:S02]  /*76e0*/  @!P0 IMAD.IADD R4, R4, 0x1, -R2 ;  /* 0x0000000104048824 */ /* 0x000fe400078e0a02 */
[----:B------:R-:W-:Y:S01]  /*76f0*/  @!P1 IMAD.MOV R82, RZ, RZ, -R82 ;  /* 0x000000ffff529224 */ /* 0x000fe200078e0a52 */
[----:B------:R-:W-:Y:S01]  /*7700*/  ISETP.GT.U32.AND P1, PT, R2, R8, PT ;  /* 0x000000080200720c */ /* 0x000fe20003f24070 */
[----:B------:R-:W-:Y:S01]  /*7710*/  IMAD.MOV.U32 R81, RZ, RZ, R4 ;  /* 0x000000ffff517224 */ /* 0x000fe200078e0004 */
[----:B------:R-:W-:Y:S01]  /*7720*/  IABS R12, R13 ;  /* 0x0000000d000c7213 */ /* 0x000fe20000000000 */
[----:B------:R-:W-:-:S02]  /*7730*/  @!P5 IMAD.IADD R9, R9, 0x1, -R2 ;  /* 0x000000010909d824 */ /* 0x000fc400078e0a02 */
[C---:B------:R-:W-:Y:S01]  /*7740*/  IMAD.HI.U32 R4, R3.reuse, R10, RZ ;  /* 0x0000000a03047227 */ /* 0x040fe200078e00ff */
[----:B------:R-:W-:Y:S02]  /*7750*/  ISETP.GE.AND P0, PT, R14, RZ, PT ;  /* 0x000000ff0e00720c */ /* 0x000fe40003f06270 */
[----:B------:R-:W-:Y:S01]  /*7760*/  ISETP.GT.U32.AND P5, PT, R2, R9, PT ;  /* 0x000000090200720c */ /* 0x000fe20003fa4070 */
[----:B------:R-:W-:Y:S02]  /*7770*/  IMAD.MOV.U32 R80, RZ, RZ, R6 ;  /* 0x000000ffff507224 */ /* 0x000fe400078e0006 */
[----:B------:R-:W-:Y:S02]  /*7780*/  IMAD.MOV R6, RZ, RZ, -R4 ;  /* 0x000000ffff067224 */ /* 0x000fe400078e0a04 */
[----:B------:R-:W-:-:S04]  /*7790*/  IMAD.HI.U32 R14, R3, R12, RZ ;  /* 0x0000000c030e7227 */ /* 0x000fc800078e00ff */
[----:B------:R-:W-:Y:S02]  /*77a0*/  IMAD R6, R2, R6, R10 ;  /* 0x0000000602067224 */ /* 0x000fe400078e020a */
[----:B------:R-:W-:Y:S02]  /*77b0*/  @!P6 IMAD.IADD R5, R5, 0x1, -R2 ;  /* 0x000000010505e824 */ /* 0x000fe400078e0a02 */
[----:B------:R-:W-:Y:S02]  /*77c0*/  IMAD.MOV R10, RZ, RZ, -R14 ;  /* 0x000000ffff0a7224 */ /* 0x000fe400078e0a0e */
[----:B------:R-:W-:Y:S02]  /*77d0*/  @!P1 IMAD.IADD R8, R8, 0x1, -R2 ;  /* 0x0000000108089824 */ /* 0x000fe400078e0a02 */
[----:B------:R-:W-:Y:S01]  /*77e0*/  @!P4 IMAD.MOV R81, RZ, RZ, -R81 ;  /* 0x000000ffff51c224 */ /* 0x000fe200078e0a51 */
[C---:B------:R-:W-:Y:S01]  /*77f0*/  ISETP.GT.U32.AND P4, PT, R2.reuse, R5, PT ;  /* 0x000000050200720c */ /* 0x040fe20003f84070 */
[----:B------:R-:W-:Y:S01]  /*7800*/  IMAD R10, R2, R10, R12 ;  /* 0x0000000a020a7224 */ /* 0x000fe200078e020c */
[----:B------:R-:W-:Y:S01]  /*7810*/  ISETP.GE.AND P6, PT, R15, RZ, PT ;  /* 0x000000ff0f00720c */ /* 0x000fe20003fc6270 */
[----:B------:R-:W-:Y:S01]  /*7820*/  VIADD R15, R0, 0x44 ;  /* 0x00000044000f7836 */ /* 0x000fe20000000000 */
[C---:B------:R-:W-:Y:S01]  /*7830*/  ISETP.GT.U32.AND P1, PT, R2.reuse, R8, PT ;  /* 0x000000080200720c */ /* 0x040fe20003f24070 */
[----:B------:R-:W-:Y:S01]  /*7840*/  @!P5 IMAD.IADD R9, R9, 0x1, -R2 ;  /* 0x000000010909d824 */ /* 0x000fe200078e0a02 */
[----:B------:R-:W-:-:S02]  /*7850*/  ISETP.GT.U32.AND P5, PT, R2, R10, PT ;  /* 0x0000000a0200720c */ /* 0x000fc40003fa4070 */
[----:B------:R-:W-:Y:S01]  /*7860*/  IABS R4, R15 ;  /* 0x0000000f00047213 */ /* 0x000fe20000000000 */
[C---:B------:R-:W-:Y:S02]  /*7870*/  VIADD R12, R0.reuse, 0x45 ;  /* 0x00000045000c7836 */ /* 0x040fe40000000000 */
[----:B------:R-:W-:Y:S02]  /*7880*/  VIADD R17, R0, 0x46 ;  /* 0x0000004600117836 */ /* 0x000fe40000000000 */
[----:B------:R-:W-:Y:S02]  /*7890*/  @!P4 IMAD.IADD R5, R5, 0x1, -R2 ;  /* 0x000000010505c824 */ /* 0x000fe400078e0a02 */
[----:B------:R-:W-:Y:S01]  /*78a0*/  IMAD.HI.U32 R14, R3, R4, RZ ;  /* 0x00000004030e7227 */ /* 0x000fe200078e00ff */
[----:B------:R-:W-:-:S03]  /*78b0*/  ISETP.GT.U32.AND P4, PT, R2, R6, PT ;  /* 0x000000060200720c */ /* 0x000fc60003f84070 */
[----:B------:R-:W-:Y:S01]  /*78c0*/  @!P3 IMAD.MOV R80, RZ, RZ, -R80 ;  /* 0x000000ffff50b224 */ /* 0x000fe200078e0a50 */
[----:B------:R-:W-:Y:S01]  /*78d0*/  ISETP.GE.AND P3, PT, R16, RZ, PT ;  /* 0x000000ff1000720c */ /* 0x000fe20003f66270 */
[----:B------:R-:W-:Y:S01]  /*78e0*/  @!P1 IMAD.IADD R8, R8, 0x1, -R2 ;  /* 0x0000000108089824 */ /* 0x000fe200078e0a02 */
[----:B------:R-:W-:Y:S01]  /*78f0*/  ISETP.GE.AND P1, PT, R11, RZ, PT ;  /* 0x000000ff0b00720c */ /* 0x000fe20003f26270 */
[----:B------:R-:W-:Y:S01]  /*7900*/  IMAD.MOV R19, RZ, RZ, -R14 ;  /* 0x000000ffff137224 */ /* 0x000fe200078e0a0e */
[----:B------:R-:W-:Y:S01]  /*7910*/  IABS R11, R12 ;  /* 0x0000000c000b7213 */ /* 0x000fe20000000000 */
[----:B------:R-:W-:Y:S01]  /*7920*/  IMAD.MOV.U32 R79, RZ, RZ, R5 ;  /* 0x000000ffff4f7224 */ /* 0x000fe200078e0005 */
[----:B------:R-:W-:Y:S01]  /*7930*/  IABS R16, R17 ;  /* 0x0000001100107213 */ /* 0x000fe20000000000 */
[----:B------:R-:W-:Y:S02]  /*7940*/  @!P5 IMAD.IADD R10, R10, 0x1, -R2 ;  /* 0x000000010a0ad824 */ /* 0x000fe400078e0a02 */
[----:B------:R-:W-:-:S02]  /*7950*/  IMAD R4, R2, R19, R4 ;  /* 0x0000001302047224 */ /* 0x000fc400078e0204 */
[----:B------:R-:W-:Y:S01]  /*7960*/  @!P0 IMAD.MOV R79, RZ, RZ, -R79 ;  /* 0x000000ffff4f8224 */ /* 0x000fe200078e0a4f */
[----:B------:R-:W-:Y:S01]  /*7970*/  ISETP.GT.U32.AND P0, PT, R2, R10, PT ;  /* 0x0000000a0200720c */ /* 0x000fe20003f04070 */
[----:B------:R-:W-:Y:S02]  /*7980*/  IMAD.MOV.U32 R46, RZ, RZ, R8 ;  /* 0x000000ffff2e7224 */ /* 0x000fe400078e0008 */
[----:B------:R-:W-:Y:S02]  /*7990*/  IMAD.MOV.U32 R14, RZ, RZ, R16 ;  /* 0x000000ffff0e7224 */ /* 0x000fe400078e0010 */
[----:B------:R-:W-:-:S04]  /*79a0*/  IMAD.HI.U32 R5, R3, R11, RZ ;  /* 0x0000000b03057227 */ /* 0x000fc800078e00ff */
[----:B------:R-:W-:Y:S01]  /*79b0*/  @!P6 IMAD.MOV R46, RZ, RZ, -R46 ;  /* 0x000000ffff2ee224 */ /* 0x000fe200078e0a2e */
[----:B------:R-:W-:Y:S01]  /*79c0*/  ISETP.GT.U32.AND P6, PT, R2, R4, PT ;  /* 0x000000040200720c */ /* 0x000fe20003fc4070 */
[----:B------:R-:W-:Y:S02]  /*79d0*/  VIADD R18, R0, 0x47 ;  /* 0x0000004700127836 */ /* 0x000fe40000000000 */
[----:B------:R-:W-:-:S04]  /*79e0*/  IMAD.HI.U32 R16, R3, R14, RZ ;  /* 0x0000000e03107227 */ /* 0x000fc800078e00ff */
[----:B------:R-:W-:Y:S02]  /*79f0*/  IMAD.MOV R5, RZ, RZ, -R5 ;  /* 0x000000ffff057224 */ /* 0x000fe400078e0a05 */
[----:B------:R-:W-:Y:S01]  /*7a00*/  @!P4 IMAD.IADD R6, R6, 0x1, -R2 ;  /* 0x000000010606c824 */ /* 0x000fe200078e0a02 */
[----:B------:R-:W-:Y:S01]  /*7a10*/  ISETP.GE.AND P4, PT, R13, RZ, PT ;  /* 0x000000ff0d00720c */ /* 0x000fe20003f86270 */
[----:B------:R-:W-:Y:S01]  /*7a20*/  IMAD.MOV R8, RZ, RZ, -R16 ;  /* 0x000000ffff087224 */ /* 0x000fe200078e0a10 */
[----:B------:R-:W-:Y:S01]  /*7a30*/  IABS R13, R18 ;  /* 0x00000012000d7213 */ /* 0x000fe20000000000 */
[C---:B------:R-:W-:Y:S01]  /*7a40*/  IMAD R5, R2.reuse, R5, R11 ;  /* 0x0000000502057224 */ /* 0x040fe200078e020b */
[C---:B------:R-:W-:Y:S01]  /*7a50*/  ISETP.GT.U32.AND P5, PT, R2.reuse, R6, PT ;  /* 0x000000060200720c */ /* 0x040fe20003fa4070 */
[----:B------:R-:W-:Y:S02]  /*7a60*/  IMAD R8, R2, R8, R14 ;  /* 0x0000000802087224 */ /* 0x000fe400078e020e */
[----:B------:R-:W-:Y:S01]  /*7a70*/  @!P0 IMAD.IADD R10, R10, 0x1, -R2 ;  /* 0x000000010a0a8824 */ /* 0x000fe200078e0a02 */
[----:B------:R-:W-:Y:S01]  /*7a80*/  ISETP.GT.U32.AND P0, PT, R2, R5, PT ;  /* 0x000000050200720c */ /* 0x000fe20003f04070 */
[----:B------:R-:W-:-:S04]  /*7a90*/  IMAD.HI.U32 R19, R3, R13, RZ ;  /* 0x0000000d03137227 */ /* 0x000fc800078e00ff */
[----:B------:R-:W-:Y:S02]  /*7aa0*/  IMAD.MOV.U32 R51, RZ, RZ, R9 ;  /* 0x000000ffff337224 */ /* 0x000fe400078e0009 */
[----:B------:R-:W-:Y:S01]  /*7ab0*/  @!P6 IMAD.IADD R4, R4, 0x1, -R2 ;  /* 0x000000010404e824 */ /* 0x000fe200078e0a02 */
[----:B------:R-:W-:Y:S01]  /*7ac0*/  ISETP.GT.U32.AND P6, PT, R2, R8, PT ;  /* 0x000000080200720c */ /* 0x000fe20003fc4070 */
[----:B------:R-:W-:-:S04]  /*7ad0*/  IMAD.MOV R9, RZ, RZ, -R19 ;  /* 0x000000ffff097224 */ /* 0x000fc800078e0a13 */
[----:B------:R-:W-:Y:S02]  /*7ae0*/  IMAD R9, R2, R9, R13 ;  /* 0x0000000902097224 */ /* 0x000fe400078e020d */
[----:B------:R-:W-:Y:S02]  /*7af0*/  VIADD R13, R0, 0x48 ;  /* 0x00000048000d7836 */ /* 0x000fe40000000000 */
[--C-:B------:R-:W-:Y:S02]  /*7b00*/  @!P5 IMAD.IADD R6, R6, 0x1, -R2.reuse ;  /* 0x000000010606d824 */ /* 0x100fe400078e0a02 */
[----:B------:R-:W-:Y:S01]  /*7b10*/  VIADD R14, R0, 0x49 ;  /* 0x00000049000e7836 */ /* 0x000fe20000000000 */
[----:B------:R-:W-:Y:S01]  /*7b20*/  IABS R11, R13 ;  /* 0x0000000d000b7213 */ /* 0x000fe20000000000 */
[----:B------:R-:W-:Y:S01]  /*7b30*/  @!P0 IMAD.IADD R5, R5, 0x1, -R2 ;  /* 0x0000000105058824 */ /* 0x000fe200078e0a02 */
[----:B------:R-:W-:Y:S01]  /*7b40*/  ISETP.GE.AND P5, PT, R12, RZ, PT ;  /* 0x000000ff0c00720c */ /* 0x000fe20003fa6270 */
[----:B------:R-:W-:Y:S01]  /*7b50*/  IMAD.MOV.U32 R78, RZ, RZ, R6 ;  /* 0x000000ffff4e7224 */ /* 0x000fe200078e0006 */
[----:B------:R-:W-:Y:S01]  /*7b60*/  IABS R12, R14 ;  /* 0x0000000e000c7213 */ /* 0x000fe20000000000 */
[----:B------:R-:W-:Y:S01]  /*7b70*/  @!P6 IMAD.IADD R8, R8, 0x1, -R2 ;  /* 0x000000010808e824 */ /* 0x000fe200078e0a02 */
[C---:B------:R-:W-:Y:S01]  /*7b80*/  ISETP.GT.U32.AND P6, PT, R2.reuse, R5, PT ;  /* 0x000000050200720c */ /* 0x040fe20003fc4070 */
[----:B------:R-:W-:Y:S01]  /*7b90*/  IMAD.HI.U32 R6, R3, R11, RZ ;  /* 0x0000000b03067227 */ /* 0x000fe200078e00ff */
[----:B------:R-:W-:-:S03]  /*7ba0*/  ISETP.GT.U32.AND P0, PT, R2, R4, PT ;  /* 0x000000040200720c */ /* 0x000fc60003f04070 */
[----:B------:R-:W-:Y:S01]  /*7bb0*/  @!P1 IMAD.MOV R78, RZ, RZ, -R78 ;  /* 0x000000ffff4e9224 */ /* 0x000fe200078e0a4e */
[----:B------:R-:W-:Y:S01]  /*7bc0*/  ISETP.GT.U32.AND P1, PT, R2, R8, PT ;  /* 0x000000080200720c */ /* 0x000fe20003f24070 */
[----:B------:R-:W-:Y:S02]  /*7bd0*/  IMAD.MOV.U32 R77, RZ, RZ, R10 ;  /* 0x000000ffff4d7224 */ /* 0x000fe400078e000a */
[----:B------:R-:W-:-:S04]  /*7be0*/  IMAD.HI.U32 R19, R3, R12, RZ ;  /* 0x0000000c03137227 */ /* 0x000fc800078e00ff */
[----:B------:R-:W-:Y:S02]  /*7bf0*/  IMAD.MOV R10, RZ, RZ, -R6 ;  /* 0x000000ffff0a7224 */ /* 0x000fe400078e0a06 */
[----:B------:R-:W-:Y:S01]  /*7c00*/  @!P4 IMAD.MOV R77, RZ, RZ, -R77 ;  /* 0x000000ffff4dc224 */ /* 0x000fe200078e0a4d */
[C---:B------:R-:W-:Y:S01]  /*7c10*/  ISETP.GT.U32.AND P4, PT, R2.reuse, R9, PT ;  /* 0x000000090200720c */ /* 0x040fe20003f84070 */
[----:B------:R-:W-:Y:S02]  /*7c20*/  IMAD.MOV R19, RZ, RZ, -R19 ;  /* 0x000000ffff137224 */ /* 0x000fe400078e0a13 */
[----:B------:R-:W-:Y:S02]  /*7c30*/  IMAD R10, R2, R10, R11 ;  /* 0x0000000a020a7224 */ /* 0x000fe400078e020b */
[----:B------:R-:W-:Y:S01]  /*7c40*/  @!P3 IMAD.MOV R51, RZ, RZ, -R51 ;  /* 0x000000ffff33b224 */ /* 0x000fe200078e0a33 */
[----:B------:R-:W-:Y:S01]  /*7c50*/  ISETP.GE.AND P3, PT, R15, RZ, PT ;  /* 0x000000ff0f00720c */ /* 0x000fe20003f66270 */
[----:B------:R-:W-:-:S02]  /*7c60*/  VIADD R16, R0, 0x4a ;  /* 0x0000004a00107836 */ /* 0x000fc40000000000 */
[C---:B------:R-:W-:Y:S02]  /*7c70*/  IMAD R6, R2.reuse, R19, R12 ;  /* 0x0000001302067224 */ /* 0x040fe400078e020c */
[--C-:B------:R-:W-:Y:S01]  /*7c80*/  @!P6 IMAD.IADD R5, R5, 0x1, -R2.reuse ;  /* 0x000000010505e824 */ /* 0x100fe200078e0a02 */
[----:B------:R-:W-:Y:S01]  /*7c90*/  ISETP.GT.U32.AND P6, PT, R2, R10, PT ;  /* 0x0000000a0200720c */ /* 0x000fe20003fc4070 */
[--C-:B------:R-:W-:Y:S01]  /*7ca0*/  @!P1 IMAD.IADD R8, R8, 0x1, -R2.reuse ;  /* 0x0000000108089824 */ /* 0x100fe200078e0a02 */
[----:B------:R-:W-:Y:S01]  /*7cb0*/  IABS R20, R16 ;  /* 0x0000001000147213 */ /* 0x000fe20000000000 */
[----:B------:R-:W-:Y:S01]  /*7cc0*/  @!P0 IMAD.IADD R4, R4, 0x1, -R2 ;  /* 0x0000000104048824 */ /* 0x000fe200078e0a02 */
[----:B------:R-:W-:Y:S01]  /*7cd0*/  ISETP.GT.U32.AND P1, PT, R2, R6, PT ;  /* 0x000000060200720c */ /* 0x000fe20003f24070 */
[----:B------:R-:W-:Y:S02]  /*7ce0*/  VIADD R15, R0, 0x4b ;  /* 0x0000004b000f7836 */ /* 0x000fe40000000000 */
[----:B------:R-:W-:-:S02]  /*7cf0*/  IMAD.MOV.U32 R75, RZ, RZ, R4 ;  /* 0x000000ffff4b7224 */ /* 0x000fc400078e0004 */
[----:B------:R-:W-:Y:S02]  /*7d00*/  @!P4 IMAD.IADD R9, R9, 0x1, -R2 ;  /* 0x000000010909c824 */ /* 0x000fe400078e0a02 */
[----:B------:R-:W-:Y:S01]  /*7d10*/  IMAD.MOV.U32 R11, RZ, RZ, R20 ;  /* 0x000000ffff0b7224 */ /* 0x000fe200078e0014 */
[----:B------:R-:W-:Y:S01]  /*7d20*/  ISETP.GE.AND P0, PT, R17, RZ, PT ;  /* 0x000000ff1100720c */ /* 0x000fe20003f06270 */
[----:B------:R-:W-:Y:S01]  /*7d30*/  @!P3 IMAD.MOV R75, RZ, RZ, -R75 ;  /* 0x000000ffff4bb224 */ /* 0x000fe200078e0a4b */
[----:B------:R-:W-:Y:S01]  /*7d40*/  IABS R17, R15 ;  /* 0x0000000f00117213 */ /* 0x000fe20000000000 */
[----:B------:R-:W-:Y:S01]  /*7d50*/  IMAD.HI.U32 R19, R3, R11, RZ ;  /* 0x0000000b03137227 */ /* 0x000fe200078e00ff */
[----:B------:R-:W-:-:S03]  /*7d60*/  ISETP.GT.U32.AND P3, PT, R2, R9, PT ;  /* 0x000000090200720c */ /* 0x000fc60003f64070 */
[--C-:B------:R-:W-:Y:S02]  /*7d70*/  @!P6 IMAD.IADD R10, R10, 0x1, -R2.reuse ;  /* 0x000000010a0ae824 */ /* 0x100fe400078e0a02 */
[----:B------:R-:W-:Y:S02]  /*7d80*/  IMAD.MOV R4, RZ, RZ, -R19 ;  /* 0x000000ffff047224 */ /* 0x000fe400078e0a13 */
[----:B------:R-:W-:Y:S01]  /*7d90*/  @!P1 IMAD.IADD R6, R6, 0x1, -R2 ;  /* 0x0000000106069824 */ /* 0x000fe200078e0a02 */
[----:B------:R-:W-:Y:S01]  /*7da0*/  ISETP.GT.U32.AND P1, PT, R2, R10, PT ;  /* 0x0000000a0200720c */ /* 0x000fe20003f24070 */
[----:B------:R-:W-:Y:S02]  /*7db0*/  IMAD.MOV.U32 R12, RZ, RZ, R17 ;  /* 0x000000ffff0c7224 */ /* 0x000fe400078e0011 */
[----:B------:R-:W-:Y:S01]  /*7dc0*/  IMAD.MOV.U32 R74, RZ, RZ, R5 ;  /* 0x000000ffff4a7224 */ /* 0x000fe200078e0005 */
[----:B------:R-:W-:Y:S01]  /*7dd0*/  ISETP.GE.AND P4, PT, R18, RZ, PT ;  /* 0x000000ff1200720c */ /* 0x000fe20003f86270 */
[----:B------:R-:W-:-:S02]  /*7de0*/  IMAD R4, R2, R4, R11 ;  /* 0x0000000402047224 */ /* 0x000fc400078e020b */
[----:B------:R-:W-:-:S04]  /*7df0*/  IMAD.HI.U32 R17, R3, R12, RZ ;  /* 0x0000000c03117227 */ /* 0x000fc800078e00ff */
[----:B------:R-:W-:Y:S01]  /*7e00*/  @!P5 IMAD.MOV R74, RZ, RZ, -R74 ;  /* 0x000000ffff4ad224 */ /* 0x000fe200078e0a4a */
[----:B------:R-:W-:Y:S01]  /*7e10*/  ISETP.GT.U32.AND P5, PT, R2, R6, PT ;  /* 0x000000060200720c */ /* 0x000fe20003fa4070 */
[----:B------:R-:W-:Y:S02]  /*7e20*/  VIADD R11, R0, 0x4c ;  /* 0x0000004c000b7836 */ /* 0x000fe40000000000 */
[----:B------:R-:W-:Y:S02]  /*7e30*/  IMAD.MOV R17, RZ, RZ, -R17 ;  /* 0x000000ffff117224 */ /* 0x000fe400078e0a11 */
[----:B------:R-:W-:Y:S01]  /*7e40*/  @!P3 IMAD.IADD R9, R9, 0x1, -R2 ;  /* 0x000000010909b824 */ /* 0x000fe200078e0a02 */
[C---:B------:R-:W-:Y:S01]  /*7e50*/  ISETP.GT.U32.AND P3, PT, R2.reuse, R4, PT ;  /* 0x000000040200720c */ /* 0x040fe20003f64070 */
[----:B------:R-:W-:Y:S01]  /*7e60*/  IMAD.MOV.U32 R72, RZ, RZ, R8 ;  /* 0x000000ffff487224 */ /* 0x000fe200078e0008 */
[----:B------:R-:W-:Y:S01]  /*7e70*/  IABS R8, R11 ;  /* 0x0000000b00087213 */ /* 0x000fe20000000000 */
[----:B------:R-:W-:Y:S01]  /*7e80*/  STL [R1], R24 ;  /* 0x0000001801007387 */ /* 0x000fe20000100800 */
[----:B------:R-:W-:-:S02]  /*7e90*/  IMAD R5, R2, R17, R12 ;  /* 0x0000001102057224 */ /* 0x000fc400078e020c */
[----:B------:R-:W-:Y:S01]  /*7ea0*/  IMAD.MOV.U32 R71, RZ, RZ, R9 ;  /* 0x000000ffff477224 */ /* 0x000fe200078e0009 */
[----:B------:R-:W-:Y:S01]  /*7eb0*/  STL [R1+0x75c], R93 ;  /* 0x00075c5d01007387 */ /* 0x000fe20000100800 */
[----:B------:R-:W-:Y:S01]  /*7ec0*/  @!P0 IMAD.MOV R72, RZ, RZ, -R72 ;  /* 0x000000ffff488224 */ /* 0x000fe200078e0a48 */
[----:B------:R-:W-:Y:S01]  /*7ed0*/  ISETP.GE.AND P0, PT, R14, RZ, PT ;  /* 0x000000ff0e00720c */ /* 0x000fe20003f06270 */
[----:B------:R-:W-:Y:S01]  /*7ee0*/  @!P1 IMAD.IADD R10, R10, 0x1, -R2 ;  /* 0x000000010a0a9824 */ /* 0x000fe200078e0a02 */
[----:B------:R-:W-:Y:S01]  /*7ef0*/  STL [R1+0x760], R92 ;  /* 0x0007605c01007387 */ /* 0x000fe20000100800 */
[----:B------:R-:W-:-:S03]  /*7f00*/  IMAD.HI.U32 R9, R3, R8, RZ ;  /* 0x0000000803097227 */ /* 0x000fc600078e00ff */
[----:B------:R0:W-:Y:S01]  /*7f10*/  STL [R1+0x764], R91 ;  /* 0x0007645b01007387 */ /* 0x0001e20000100800 */
[----:B------:R-:W-:Y:S01]  /*7f20*/  @!P4 IMAD.MOV R71, RZ, RZ, -R71 ;  /* 0x000000ffff47c224 */ /* 0x000fe200078e0a47 */
[----:B------:R-:W-:Y:S01]  /*7f30*/  ISETP.GT.U32.AND P4, PT, R2, R5, PT ;  /* 0x000000050200720c */ /* 0x000fe20003f84070 */
[----:B------:R-:W-:Y:S02]  /*7f40*/  @!P5 IMAD.IADD R6, R6, 0x1, -R2 ;  /* 0x000000010606d824 */ /* 0x000fe400078e0a02 */
[----:B0-----:R-:W-:Y:S02]  /*7f50*/  IMAD.MOV.U32 R91, RZ, RZ, R26 ;  /* 0x000000ffff5b7224 */ /* 0x001fe400078e001a */
[----:B------:R-:W-:Y:S02]  /*7f60*/  IMAD.MOV.U32 R26, RZ, RZ, R10 ;  /* 0x000000ffff1a7224 */ /* 0x000fe400078e000a */
[----:B------:R-:W-:Y:S02]  /*7f70*/  IMAD.MOV R10, RZ, RZ, -R9 ;  /* 0x000000ffff0a7224 */ /* 0x000fe400078e0a09 */
[----:B------:R-:W-:-:S02]  /*7f80*/  @!P3 IMAD.IADD R4, R4, 0x1, -R2 ;  /* 0x000000010404b824 */ /* 0x000fc400078e0a02 */
[C---:B------:R-:W-:Y:S02]  /*7f90*/  IMAD R10, R2.reuse, R10, R8 ;  /* 0x0000000a020a7224 */ /* 0x040fe400078e0208 */
[----:B------:R-:W-:Y:S01]  /*7fa0*/  IMAD.MOV.U32 R44, RZ, RZ, R6 ;  /* 0x000000ffff2c7224 */ /* 0x000fe200078e0006 */
[----:B------:R-:W-:-:S03]  /*7fb0*/  ISETP.GT.U32.AND P3, PT, R2, R4, PT ;  /* 0x000000040200720c */ /* 0x000fc60003f64070 */
[----:B------:R-:W-:Y:S01]  /*7fc0*/  @!P0 IMAD.MOV R44, RZ, RZ, -R44 ;  /* 0x000000ffff2c8224 */ /* 0x000fe200078e0a2c */
[----:B------:R-:W-:Y:S01]  /*7fd0*/  ISETP.GT.U32.AND P0, PT, R2, R10, PT ;  /* 0x0000000a0200720c */ /* 0x000fe20003f04070 */
[--C-:B------:R-:W-:Y:S02]  /*7fe0*/  @!P4 IMAD.IADD R5, R5, 0x1, -R2.reuse ;  /* 0x000000010505c824 */ /* 0x100fe400078e0a02 */
[C---:B------:R-:W-:Y:S02]  /*7ff0*/  VIADD R9, R0.reuse, 0x4d ;  /* 0x0000004d00097836 */ /* 0x040fe40000000000 */
[----:B------:R-:W-:Y:S01]  /*8000*/  VIADD R8, R0, 0x4e ;  /* 0x0000004e00087836 */ /* 0x000fe20000000000 */
[----:B------:R-:W-:Y:S02]  /*8010*/  ISETP.GT.U32.AND P4, PT, R2, R5, PT ;  /* 0x000000050200720c */ /* 0x000fe40003f84070 */
[----:B------:R-:W-:Y:S01]  /*8020*/  IABS R14, R9 ;  /* 0x00000009000e7213 */ /* 0x000fe20000000000 */
[----:B------:R-:W-:Y:S01]  /*8030*/  @!P3 IMAD.IADD R4, R4, 0x1, -R2 ;  /* 0x000000010404b824 */ /* 0x000fe200078e0a02 */
[----:B------:R-:W-:-:S02]  /*8040*/  ISETP.GE.AND P5, PT, R15, RZ, PT ;  /* 0x000000ff0f00720c */ /* 0x000fc40003fa6270 */
[----:B------:R-:W-:Y:S01]  /*8050*/  ISETP.GE.AND P1, PT, R16, RZ, PT ;  /* 0x000000ff1000720c */ /* 0x000fe20003f26270 */
[----:B------:R-:W-:Y:S01]  /*8060*/  @!P0 IMAD.IADD R10, R10, 0x1, -R2 ;  /* 0x000000010a0a8824 */ /* 0x000fe200078e0a02 */
[----:B------:R-:W-:Y:S02]  /*8070*/  IABS R15, R8 ;  /* 0x00000008000f7213 */ /* 0x000fe40000000000 */
[----:B------:R-:W-:Y:S01]  /*8080*/  ISETP.GE.AND P3, PT, R9, RZ, PT ;  /* 0x000000ff0900720c */ /* 0x000fe20003f66270 */
[----:B------:R-:W-:Y:S01]  /*8090*/  IMAD.HI.U32 R9, R3, R14, RZ ;  /* 0x0000000e03097227 */ /* 0x000fe200078e00ff */
[----:B------:R-:W-:-:S03]  /*80a0*/  ISETP.GT.U32.AND P0, PT, R2, R10, PT ;  /* 0x0000000a0200720c */ /* 0x000fc60003f04070 */
[----:B------:R-:W-:Y:S01]  /*80b0*/  IMAD.HI.U32 R6, R3, R15, RZ ;  /* 0x0000000f03067227 */ /* 0x000fe200078e00ff */
[----:B------:R-:W-:-:S03]  /*80c0*/  ISETP.GE.AND P6, PT, R13, RZ, PT ;  /* 0x000000ff0d00720c */ /* 0x000fc60003fc6270 */
[----:B------:R-:W-:Y:S02]  /*80d0*/  IMAD.MOV R9, RZ, RZ, -R9 ;  /* 0x000000ffff097224 */ /* 0x000fe400078e0a09 */
[----:B------:R-:W-:Y:S01]  /*80e0*/  @!P4 IMAD.IADD R5, R5, 0x1, -R2 ;  /* 0x000000010505c824 */ /* 0x000fe200078e0a02 */
[----:B------:R-:W-:Y:S01]  /*80f0*/  ISETP.GE.AND P4, PT, R8, RZ, PT ;  /* 0x000000ff0800720c */ /* 0x000fe20003f86270 */
[----:B------:R-:W-:Y:S02]  /*8100*/  IMAD.MOV R8, RZ, RZ, -R6 ;  /* 0x000000ffff087224 */ /* 0x000fe400078e0a06 */
[C---:B------:R-:W-:Y:S02]  /*8110*/  IMAD R14, R2.reuse, R9, R14 ;  /* 0x00000009020e7224 */ /* 0x040fe400078e020e */
[----:B------:R-:W-:Y:S02]  /*8120*/  IMAD.MOV.U32 R69, RZ, RZ, R4 ;  /* 0x000000ffff457224 */ /* 0x000fe400078e0004 */
[----:B------:R-:W-:-:S02]  /*8130*/  IMAD R15, R2, R8, R15 ;  /* 0x00000008020f7224 */ /* 0x000fc400078e020f */
[----:B------:R-:W-:Y:S01]  /*8140*/  @!P1 IMAD.MOV R69, RZ, RZ, -R69 ;  /* 0x000000ffff459224 */ /* 0x000fe200078e0a45 */
[----:B------:R-:W-:Y:S01]  /*8150*/  ISETP.GT.U32.AND P1, PT, R2, R14, PT ;  /* 0x0000000e0200720c */ /* 0x000fe20003f24070 */
[----:B------:R-:W-:Y:S01]  /*8160*/  @!P0 IMAD.IADD R10, R10, 0x1, -R2 ;  /* 0x000000010a0a8824 */ /* 0x000fe200078e0a02 */
[----:B------:R-:W-:Y:S01]  /*8170*/  ISETP.GT.U32.AND P0, PT, R2, R15, PT ;  /* 0x0000000f0200720c */ /* 0x000fe20003f04070 */
[----:B------:R-:W-:Y:S01]  /*8180*/  @!P6 IMAD.MOV R26, RZ, RZ, -R26 ;  /* 0x000000ffff1ae224 */ /* 0x000fe200078e0a1a */
[----:B------:R-:W-:Y:S01]  /*8190*/  ISETP.GE.AND P6, PT, R11, RZ, PT ;  /* 0x000000ff0b00720c */ /* 0x000fe20003fc6270 */
[C---:B------:R-:W-:Y:S02]  /*81a0*/  VIADD R43, R0.reuse, 0x50 ;  /* 0x00000050002b7836 */ /* 0x040fe40000000000 */
[----:B------:R-:W-:-:S03]  /*81b0*/  VIADD R11, R0, 0x4f ;  /* 0x0000004f000b7836 */ /* 0x000fc60000000000 */
[----:B------:R-:W-:Y:S02]  /*81c0*/  IABS R12, R43 ;  /* 0x0000002b000c7213 */ /* 0x000fe40000000000 */
[----:B------:R-:W-:Y:S01]  /*81d0*/  IABS R21, R11 ;  /* 0x0000000b00157213 */ /* 0x000fe20000000000 */
[--C-:B------:R-:W-:Y:S02]  /*81e0*/  @!P1 IMAD.IADD R14, R14, 0x1, -R2.reuse ;  /* 0x000000010e0e9824 */ /* 0x100fe400078e0a02 */
[----:B------:R-:W-:Y:S02]  /*81f0*/  @!P0 IMAD.IADD R15, R15, 0x1, -R2 ;  /* 0x000000010f0f8824 */ /* 0x000fe400078e0a02 */
[----:B------:R-:W-:Y:S01]  /*8200*/  IMAD.MOV.U32 R6, RZ, RZ, R12 ;  /* 0x000000ffff067224 */ /* 0x000fe200078e000c */
[C---:B------:R-:W-:Y:S01]  /*8210*/  ISETP.GT.U32.AND P1, PT, R2.reuse, R14, PT ;  /* 0x0000000e0200720c */ /* 0x040fe20003f24070 */
[----:B------:R-:W-:Y:S01]  /*8220*/  IMAD.HI.U32 R12, R3, R21, RZ ;  /* 0x00000015030c7227 */ /* 0x000fe200078e00ff */
[----:B------:R-:W-:-:S03]  /*8230*/  ISETP.GT.U32.AND P0, PT, R2, R15, PT ;  /* 0x0000000f0200720c */ /* 0x000fc60003f04070 */
[----:B------:R-:W-:-:S04]  /*8240*/  IMAD.HI.U32 R4, R3, R6, RZ ;  /* 0x0000000603047227 */ /* 0x000fc800078e00ff */
[----:B------:R-:W-:Y:S02]  /*8250*/  IMAD.MOV R8, RZ, RZ, -R12 ;  /* 0x000000ffff087224 */ /* 0x000fe400078e0a0c */
[----:B------:R-:W-:Y:S02]  /*8260*/  IMAD.MOV.U32 R68, RZ, RZ, R5 ;  /* 0x000000ffff447224 */ /* 0x000fe400078e0005 */
[----:B------:R-:W-:Y:S02]  /*8270*/  IMAD.MOV R5, RZ, RZ, -R4 ;  /* 0x000000ffff057224 */ /* 0x000fe400078e0a04 */
[C---:B------:R-:W-:Y:S02]  /*8280*/  IMAD R21, R2.reuse, R8, R21 ;  /* 0x0000000802157224 */ /* 0x040fe400078e0215 */
[----:B------:R-:W-:Y:S02]  /*8290*/  IMAD R5, R2, R5, R6 ;  /* 0x0000000502057224 */ /* 0x000fe400078e0206 */
[--C-:B------:R-:W-:Y:S01]  /*82a0*/  @!P1 IMAD.IADD R14, R14, 0x1, -R2.reuse ;  /* 0x000000010e0e9824 */ /* 0x100fe200078e0a02 */
[C---:B------:R-:W-:Y:S01]  /*82b0*/  ISETP.GT.U32.AND P1, PT, R2.reuse, R21, PT ;  /* 0x000000150200720c */ /* 0x040fe20003f24070 */
[----:B------:R-:W-:Y:S01]  /*82c0*/  @!P0 IMAD.IADD R15, R15, 0x1, -R2 ;  /* 0x000000010f0f8824 */ /* 0x000fe200078e0a02 */
[----:B------:R-:W-:Y:S01]  /*82d0*/  ISETP.GT.U32.AND P0, PT, R2, R5, PT ;  /* 0x000000050200720c */ /* 0x000fe20003f04070 */
[----:B------:R-:W-:-:S02]  /*82e0*/  VIADD R38, R0, 0x51 ;  /* 0x0000005100267836 */ /* 0x000fc40000000000 */
[----:B------:R-:W-:-:S03]  /*82f0*/  VIADD R37, R0, 0x52 ;  /* 0x0000005200257836 */ /* 0x000fc60000000000 */
[----:B------:R-:W-:-:S05]  /*8300*/  IABS R17, R38 ;  /* 0x0000002600117213 */ /* 0x000fca0000000000 */
[--C-:B------:R-:W-:Y:S01]  /*8310*/  @!P1 IMAD.IADD R21, R21, 0x1, -R2.reuse ;  /* 0x0000000115159824 */ /* 0x100fe200078e0a02 */
[----:B------:R-:W-:Y:S01]  /*8320*/  IABS R18, R37 ;  /* 0x0000002500127213 */ /* 0x000fe20000000000 */
[----:B------:R-:W-:Y:S02]  /*8330*/  @!P0 IMAD.IADD R5, R5, 0x1, -R2 ;  /* 0x0000000105058824 */ /* 0x000fe400078e0a02 */
[C---:B------:R-:W-:Y:S01]  /*8340*/  IMAD.HI.U32 R4, R3.reuse, R17, RZ ;  /* 0x0000001103047227 */ /* 0x040fe200078e00ff */
[C---:B------:R-:W-:Y:S02]  /*8350*/  ISETP.GT.U32.AND P1, PT, R2.reuse, R21, PT ;  /* 0x000000150200720c */ /* 0x040fe40003f24070 */
[----:B------:R-:W-:Y:S01]  /*8360*/  ISETP.GT.U32.AND P0, PT, R2, R5, PT ;  /* 0x000000050200720c */ /* 0x000fe20003f04070 */
[----:B------:R-:W-:-:S04]  /*8370*/  IMAD.HI.U32 R6, R3, R18, RZ ;  /* 0x0000001203067227 */ /* 0x000fc800078e00ff */
[----:B------:R-:W-:Y:S02]  /*8380*/  IMAD.MOV R4, RZ, RZ, -R4 ;  /* 0x000000ffff047224 */ /* 0x000fe400078e0a04 */
[----:B------:R-:W-:Y:S02]  /*8390*/  IMAD.MOV R6, RZ, RZ, -R6 ;  /* 0x000000ffff067224 */ /* 0x000fe400078e0a06 */
[C---:B------:R-:W-:Y:S02]  /*83a0*/  IMAD R17, R2.reuse, R4, R17 ;  /* 0x0000000402117224 */ /* 0x040fe400078e0211 */
[C---:B------:R-:W-:Y:S02]  /*83b0*/  IMAD R18, R2.reuse, R6, R18 ;  /* 0x0000000602127224 */ /* 0x040fe400078e0212 */
        /* <DEDUP_REMOVED lines=10> */
[----:B------:R-:W-:Y:S01]  /*8460*/  VIADD R41, R0, 0x55 ;  /* 0x0000005500297836 */ /* 0x000fe20000000000 */
[C---:B------:R-:W-:Y:S01]  /*8470*/  ISETP.GT.U32.AND P1, PT, R2.reuse, R17, PT ;  /* 0x000000110200720c */ /* 0x040fe20003f24070 */
[----:B------:R-:W-:Y:S01]  /*8480*/  IMAD.HI.U32 R8, R3, R19, RZ ;  /* 0x0000001303087227 */ /* 0x000fe200078e00ff */
[----:B------:R-:W-:-:S03]  /*8490*/  ISETP.GT.U32.AND P0, PT, R2, R18, PT ;  /* 0x000000120200720c */ /* 0x000fc60003f04070 */
[----:B------:R-:W-:Y:S01]  /*84a0*/  @!P5 IMAD.MOV R68, RZ, RZ, -R68 ;  /* 0x000000ffff44d224 */ /* 0x000fe200078e0a44 */
[----:B------:R-:W-:Y:S01]  /*84b0*/  ISETP.GE.AND P5, PT, R11, RZ, PT ;  /* 0x000000ff0b00720c */ /* 0x000fe20003fa6270 */
[----:B------:R-:W-:Y:S01]  /*84c0*/  IMAD.HI.U32 R9, R3, R20, RZ ;  /* 0x0000001403097227 */ /* 0x000fe200078e00ff */
[----:B------:R-:W-:-:S03]  /*84d0*/  IABS R11, R41 ;  /* 0x00000029000b7213 */ /* 0x000fc60000000000 */
[----:B------:R-:W-:Y:S02]  /*84e0*/  IMAD.MOV R8, RZ, RZ, -R8 ;  /* 0x000000ffff087224 */ /* 0x000fe400078e0a08 */
[----:B------:R-:W-:Y:S02]  /*84f0*/  IMAD.MOV R9, RZ, RZ, -R9 ;  /* 0x000000ffff097224 */ /* 0x000fe400078e0a09 */
[C---:B------:R-:W-:Y:S02]  /*8500*/  IMAD R19, R2.reuse, R8, R19 ;  /* 0x0000000802137224 */ /* 0x040fe400078e0213 */
[----:B------:R-:W-:Y:S02]  /*8510*/  IMAD.MOV.U32 R4, RZ, RZ, R11 ;  /* 0x000000ffff047224 */ /* 0x000fe400078e000b */
[C---:B------:R-:W-:Y:S02]  /*8520*/  IMAD R20, R2.reuse, R9, R20 ;  /* 0x0000000902147224 */ /* 0x040fe400078e0214 */
[----:B------:R-:W-:Y:S01]  /*8530*/  @!P1 IMAD.IADD R17, R17, 0x1, -R2 ;  /* 0x0000000111119824 */ /* 0x000fe200078e0a02 */
[----:B------:R-:W-:Y:S01]  /*8540*/  ISETP.GT.U32.AND P1, PT, R2, R19, PT ;  /* 0x000000130200720c */ /* 0x000fe20003f24070 */
[----:B------:R-:W-:-:S04]  /*8550*/  IMAD.HI.U32 R6, R3, R4, RZ ;  /* 0x0000000403067227 */ /* 0x000fc800078e00ff */
[----:B------:R-:W-:Y:S01]  /*8560*/  @!P0 IMAD.IADD R18, R18, 0x1, -R2 ;  /* 0x0000000112128824 */ /* 0x000fe200078e0a02 */
[----:B------:R-:W-:Y:S01]  /*8570*/  ISETP.GT.U32.AND P0, PT, R2, R20, PT ;  /* 0x000000140200720c */ /* 0x000fe20003f04070 */
[C---:B------:R-:W-:Y:S02]  /*8580*/  VIADD R42, R0.reuse, 0x56 ;  /* 0x00000056002a7836 */ /* 0x040fe40000000000 */
[----:B------:R-:W-:Y:S02]  /*8590*/  VIADD R45, R0, 0x57 ;  /* 0x00000057002d7836 */ /* 0x000fe40000000000 */
[----:B------:R-:W-:Y:S02]  /*85a0*/  IMAD.MOV R6, RZ, RZ, -R6 ;  /* 0x000000ffff067224 */ /* 0x000fe400078e0a06 */
[----:B------:R-:W-:Y:S01]  /*85b0*/  IMAD.MOV.U32 R92, RZ, RZ, R22 ;  /* 0x000000ffff5c7224 */ /* 0x000fe200078e0016 */
[----:B------:R-:W-:Y:S01]  /*85c0*/  IABS R22, R42 ;  /* 0x0000002a00167213 */ /* 0x000fe20000000000 */
[----:B------:R-:W-:Y:S01]  /*85d0*/  IMAD.MOV.U32 R93, RZ, RZ, R23 ;  /* 0x000000ffff5d7224 */ /* 0x000fe200078e0017 */
[----:B------:R-:W-:Y:S01]  /*85e0*/  IABS R23, R45 ;  /* 0x0000002d00177213 */ /* 0x000fe20000000000 */
[----:B------:R-:W-:-:S02]  /*85f0*/  IMAD R4, R2, R6, R4 ;  /* 0x0000000602047224 */ /* 0x000fc400078e0204 */
[----:B------:R-:W-:Y:S02]  /*8600*/  VIADD R34, R0, 0x58 ;  /* 0x0000005800227836 */ /* 0x000fe40000000000 */
[----:B------:R-:W-:Y:S01]  /*8610*/  @!P1 IMAD.IADD R19, R19, 0x1, -R2 ;  /* 0x0000000113139824 */ /* 0x000fe200078e0a02 */
[----:B------:R-:W-:Y:S01]  /*8620*/  ISETP.GT.U32.AND P1, PT, R2, R4, PT ;  /* 0x000000040200720c */ /* 0x000fe20003f24070 */
[----:B------:R-:W-:Y:S02]  /*8630*/  VIADD R33, R0, 0x59 ;  /* 0x0000005900217836 */ /* 0x000fe40000000000 */
[----:B------:R-:W-:Y:S01]  /*8640*/  IMAD.HI.U32 R8, R3, R22, RZ ;  /* 0x0000001603087227 */ /* 0x000fe200078e00ff */
[----:B------:R-:W-:-:S03]  /*8650*/  IABS R16, R34 ;  /* 0x0000002200107213 */ /* 0x000fc60000000000 */
[----:B------:R-:W-:Y:S01]  /*8660*/  IMAD.HI.U32 R6, R3, R23, RZ ;  /* 0x0000001703067227 */ /* 0x000fe200078e00ff */
[----:B------:R-:W-:-:S03]  /*8670*/  IABS R9, R33 ;  /* 0x0000002100097213 */ /* 0x000fc60000000000 */
[----:B------:R-:W-:Y:S02]  /*8680*/  @!P0 IMAD.IADD R20, R20, 0x1, -R2 ;  /* 0x0000000114148824 */ /* 0x000fe400078e0a02 */
[----:B------:R-:W-:Y:S02]  /*8690*/  IMAD.MOV R8, RZ, RZ, -R8 ;  /* 0x000000ffff087224 */ /* 0x000fe400078e0a08 */
[----:B------:R-:W-:Y:S01]  /*86a0*/  IMAD.MOV R6, RZ, RZ, -R6 ;  /* 0x000000ffff067224 */ /* 0x000fe200078e0a06 */
[C---:B------:R-:W-:Y:S01]  /*86b0*/  ISETP.GT.U32.AND P0, PT, R2.reuse, R20, PT ;  /* 0x000000140200720c */ /* 0x040fe20003f04070 */
[C---:B------:R-:W-:Y:S02]  /*86c0*/  IMAD R22, R2.reuse, R8, R22 ;  /* 0x0000000802167224 */ /* 0x040fe400078e0216 */
[----:B------:R-:W-:Y:S02]  /*86d0*/  IMAD R23, R2, R6, R23 ;  /* 0x0000000602177224 */ /* 0x000fe400078e0217 */
[----:B------:R-:W-:-:S02]  /*86e0*/  VIADD R29, R0, 0x60 ;  /* 0x00000060001d7836 */ /* 0x000fc40000000000 */
[----:B------:R-:W-:-:S04]  /*86f0*/  IMAD.HI.U32 R8, R3, R16, RZ ;  /* 0x0000001003087227 */ /* 0x000fc800078e00ff */
[----:B------:R-:W-:Y:S02]  /*8700*/  VIADD R36, R0, 0x61 ;  /* 0x0000006100247836 */ /* 0x000fe40000000000 */
[----:B------:R-:W-:Y:S01]  /*8710*/  IMAD.MOV.U32 R6, RZ, RZ, R9 ;  /* 0x000000ffff067224 */ /* 0x000fe200078e0009 */
[----:B------:R-:W-:Y:S01]  /*8720*/  IABS R12, R29 ;  /* 0x0000001d000c7213 */ /* 0x000fe20000000000 */
[----:B------:R-:W-:Y:S01]  /*8730*/  IMAD.MOV R8, RZ, RZ, -R8 ;  /* 0x000000ffff087224 */ /* 0x000fe200078e0a08 */
[----:B------:R-:W-:Y:S01]  /*8740*/  IABS R11, R36 ;  /* 0x00000024000b7213 */ /* 0x000fe20000000000 */
[----:B------:R-:W-:Y:S02]  /*8750*/  @!P1 IMAD.IADD R4, R4, 0x1, -R2 ;  /* 0x0000000104049824 */ /* 0x000fe400078e0a02 */
[----:B------:R-:W-:-:S04]  /*8760*/  IMAD.HI.U32 R9, R3, R6, RZ ;  /* 0x0000000603097227 */ /* 0x000fc800078e00ff */
[----:B------:R-:W-:Y:S01]  /*8770*/  IMAD.MOV.U32 R65, RZ, RZ, R10 ;  /* 0x000000ffff417224 */ /* 0x000fe200078e000a */
[C---:B------:R-:W-:Y:S01]  /*8780*/  ISETP.GT.U32.AND P1, PT, R2.reuse, R4, PT ;  /* 0x000000040200720c */ /* 0x040fe20003f24070 */
[C---:B------:R-:W-:Y:S02]  /*8790*/  IMAD R16, R2.reuse, R8, R16 ;  /* 0x0000000802107224 */ /* 0x040fe400078e0210 */
[----:B------:R-:W-:Y:S02]  /*87a0*/  IMAD.MOV R13, RZ, RZ, -R9 ;  /* 0x000000ffff0d7224 */ /* 0x000fe400078e0a09 */
[----:B------:R-:W-:Y:S02]  /*87b0*/  IMAD.MOV.U32 R8, RZ, RZ, R12 ;  /* 0x000000ffff087224 */ /* 0x000fe400078e000c */
[----:B------:R-:W-:Y:S02]  /*87c0*/  IMAD.MOV.U32 R9, RZ, RZ, R11 ;  /* 0x000000ffff097224 */ /* 0x000fe400078e000b */
[----:B------:R-:W-:Y:S01]  /*87d0*/  @!P6 IMAD.MOV R65, RZ, RZ, -R65 ;  /* 0x000000ffff41e224 */ /* 0x000fe200078e0a41 */
[----:B------:R-:W-:Y:S01]  /*87e0*/  ISETP.GT.U32.AND P6, PT, R2, R19, PT ;  /* 0x000000130200720c */ /* 0x000fe20003fc4070 */
[----:B------:R-:W-:Y:S01]  /*87f0*/  @!P0 IMAD.IADD R20, R20, 0x1, -R2 ;  /* 0x0000000114148824 */ /* 0x000fe200078e0a02 */
[C---:B------:R-:W-:Y:S01]  /*8800*/  ISETP.GT.U32.AND P0, PT, R2.reuse, R16, PT ;  /* 0x000000100200720c */ /* 0x040fe20003f04070 */
[----:B------:R-:W-:-:S02]  /*8810*/  IMAD R6, R2, R13, R6 ;  /* 0x0000000d02067224 */ /* 0x000fc400078e0206 */
[C---:B------:R-:W-:Y:S02]  /*8820*/  VIADD R28, R0.reuse, 0x68 ;  /* 0x00000068001c7836 */ /* 0x040fe40000000000 */
[----:B------:R-:W-:Y:S02]  /*8830*/  VIADD R32, R0, 0x69 ;  /* 0x0000006900207836 */ /* 0x000fe40000000000 */
[----:B------:R-:W-:-:S04]  /*8840*/  IMAD.HI.U32 R13, R3, R8, RZ ;  /* 0x00000008030d7227 */ /* 0x000fc800078e00ff */
[----:B------:R-:W-:Y:S01]  /*8850*/  IMAD.HI.U32 R11, R3, R9, RZ ;  /* 0x00000009030b7227 */ /* 0x000fe200078e00ff */
[----:B------:R-:W-:Y:S02]  /*8860*/  IABS R12, R28 ;  /* 0x0000001c000c7213 */ /* 0x000fe40000000000 */
[----:B------:R-:W-:Y:S01]  /*8870*/  IABS R24, R32 ;  /* 0x0000002000187213 */ /* 0x000fe20000000000 */
[----:B------:R-:W-:Y:S02]  /*8880*/  IMAD.MOV R13, RZ, RZ, -R13 ;  /* 0x000000ffff0d7224 */ /* 0x000fe400078e0a0d */
[----:B------:R-:W-:Y:S02]  /*8890*/  IMAD.MOV R11, RZ, RZ, -R11 ;  /* 0x000000ffff0b7224 */ /* 0x000fe400078e0a0b */
[C---:B------:R-:W-:Y:S02]  /*88a0*/  IMAD R8, R2.reuse, R13, R8 ;  /* 0x0000000d02087224 */ /* 0x040fe400078e0208 */
[----:B------:R-:W-:-:S02]  /*88b0*/  IMAD R9, R2, R11, R9 ;  /* 0x0000000b02097224 */ /* 0x000fc400078e0209 */
[----:B------:R-:W-:Y:S01]  /*88c0*/  @!P1 IMAD.IADD R4, R4, 0x1, -R2 ;  /* 0x0000000104049824 */ /* 0x000fe200078e0a02 */
[----:B------:R-:W-:Y:S01]  /*88d0*/  ISETP.GT.U32.AND P1, PT, R2, R6, PT ;  /* 0x000000060200720c */ /* 0x000fe20003f24070 */
[----:B------:R-:W-:-:S04]  /*88e0*/  IMAD.HI.U32 R13, R3, R12, RZ ;  /* 0x0000000c030d7227 */ /* 0x000fc800078e00ff */
[----:B------:R-:W-:Y:S02]  /*88f0*/  IMAD.MOV.U32 R11, RZ, RZ, R24 ;  /* 0x000000ffff0b7224 */ /* 0x000fe400078e0018 */
[--C-:B------:R-:W-:Y:S01]  /*8900*/  @!P6 IMAD.IADD R19, R19, 0x1, -R2.reuse ;  /* 0x000000011313e824 */ /* 0x100fe200078e0a02 */
[----:B------:R-:W-:Y:S01]  /*8910*/  ISETP.GT.U32.AND P6, PT, R2, R22, PT ;  /* 0x000000160200720c */ /* 0x000fe20003fc4070 */
[----:B------:R-:W-:Y:S01]  /*8920*/  @!P0 IMAD.IADD R16, R16, 0x1, -R2 ;  /* 0x0000000110108824 */ /* 0x000fe200078e0a02 */
[----:B------:R-:W-:Y:S01]  /*8930*/  ISETP.GT.U32.AND P0, PT, R2, R9, PT ;  /* 0x000000090200720c */ /* 0x000fe20003f04070 */
[----:B------:R-:W-:Y:S02]  /*8940*/  IMAD.MOV R10, RZ, RZ, -R13 ;  /* 0x000000ffff0a7224 */ /* 0x000fe400078e0a0d */
[----:B------:R-:W-:-:S04]  /*8950*/  IMAD.HI.U32 R13, R3, R11, RZ ;  /* 0x0000000b030d7227 */ /* 0x000fc800078e00ff */
[----:B------:R-:W-:Y:S02]  /*8960*/  IMAD.MOV.U32 R62, RZ, RZ, R14 ;  /* 0x000000ffff3e7224 */ /* 0x000fe400078e000e */
[----:B------:R-:W-:Y:S02]  /*8970*/  IMAD.MOV R13, RZ, RZ, -R13 ;  /* 0x000000ffff0d7224 */ /* 0x000fe400078e0a0d */
[----:B------:R-:W-:Y:S02]  /*8980*/  VIADD R35, R0, 0x71 ;  /* 0x0000007100237836 */ /* 0x000fe40000000000 */
[----:B------:R-:W-:Y:S01]  /*8990*/  @!P3 IMAD.MOV R62, RZ, RZ, -R62 ;  /* 0x000000ffff3eb224 */ /* 0x000fe200078e0a3e */
[----:B------:R-:W-:Y:S01]  /*89a0*/  ISETP.GT.U32.AND P3, PT, R2, R23, PT ;  /* 0x000000170200720c */ /* 0x000fe20003f64070 */
[----:B------:R-:W-:Y:S02]  /*89b0*/  VIADD R27, R0, 0x70 ;  /* 0x00000070001b7836 */ /* 0x000fe40000000000 */
[----:B------:R-:W-:Y:S01]  /*89c0*/  IMAD R11, R2, R13, R11 ;  /* 0x0000000d020b7224 */ /* 0x000fe200078e020b */
[----:B------:R-:W-:Y:S01]  /*89d0*/  IABS R13, R35 ;  /* 0x00000023000d7213 */ /* 0x000fe20000000000 */
[----:B------:R-:W-:-:S02]  /*89e0*/  @!P1 IMAD.IADD R6, R6, 0x1, -R2 ;  /* 0x0000000106069824 */ /* 0x000fc400078e0a02 */
[--C-:B------:R-:W-:Y:S01]  /*89f0*/  @!P6 IMAD.IADD R22, R22, 0x1, -R2.reuse ;  /* 0x000000011616e824 */ /* 0x100fe200078e0a02 */
[C---:B------:R-:W-:Y:S01]  /*8a00*/  ISETP.GT.U32.AND P6, PT, R2.reuse, R8, PT ;  /* 0x000000080200720c */ /* 0x040fe20003fc4070 */
[----:B------:R-:W-:Y:S01]  /*8a10*/  @!P0 IMAD.IADD R9, R9, 0x1, -R2 ;  /* 0x0000000109098824 */ /* 0x000fe200078e0a02 */
[----:B------:R-:W-:Y:S01]  /*8a20*/  IABS R24, R27 ;  /* 0x0000001b00187213 */ /* 0x000fe20000000000 */
[----:B------:R-:W-:Y:S01]  /*8a30*/  IMAD.HI.U32 R47, R3, R13, RZ ;  /* 0x0000000d032f7227 */ /* 0x000fe200078e00ff */
[----:B------:R-:W-:-:S03]  /*8a40*/  ISETP.GT.U32.AND P0, PT, R2, R6, PT ;  /* 0x000000060200720c */ /* 0x000fc60003f04070 */
[C---:B------:R-:W-:Y:S02]  /*8a50*/  IMAD R10, R2.reuse, R10, R12 ;  /* 0x0000000a020a7224 */ /* 0x040fe400078e020c */
[----:B------:R-:W-:Y:S02]  /*8a60*/  IMAD.MOV.U32 R12, RZ, RZ, R24 ;  /* 0x000000ffff0c7224 */ /* 0x000fe400078e0018 */
[----:B------:R-:W-:Y:S02]  /*8a70*/  IMAD.MOV R47, RZ, RZ, -R47 ;  /* 0x000000ffff2f7224 */ /* 0x000fe400078e0a2f */
[----:B------:R-:W-:Y:S01]  /*8a80*/  @!P3 IMAD.IADD R23, R23, 0x1, -R2 ;  /* 0x000000011717b824 */ /* 0x000fe200078e0a02 */
[----:B------:R-:W-:Y:S01]  /*8a90*/  ISETP.GT.U32.AND P3, PT, R2, R11, PT ;  /* 0x0000000b0200720c */ /* 0x000fe20003f64070 */
[----:B------:R-:W-:-:S04]  /*8aa0*/  IMAD.HI.U32 R24, R3, R12, RZ ;  /* 0x0000000c03187227 */ /* 0x000fc800078e00ff */
[----:B------:R-:W-:Y:S02]  /*8ab0*/  IMAD R13, R2, R47, R13 ;  /* 0x0000002f020d7224 */ /* 0x000fe400078e020d */
[----:B------:R-:W-:Y:S01]  /*8ac0*/  @!P6 IMAD.IADD R8, R8, 0x1, -R2 ;  /* 0x000000010808e824 */ /* 0x000fe200078e0a02 */
[----:B------:R-:W-:Y:S01]  /*8ad0*/  ISETP.GT.U32.AND P6, PT, R2, R16, PT ;  /* 0x000000100200720c */ /* 0x000fe20003fc4070 */
[C---:B------:R-:W-:Y:S02]  /*8ae0*/  VIADD R30, R0.reuse, 0x79 ;  /* 0x00000079001e7836 */ /* 0x040fe40000000000 */
[----:B------:R-:W-:Y:S02]  /*8af0*/  VIADD R31, R0, 0x78 ;  /* 0x00000078001f7836 */ /* 0x000fe40000000000 */
[----:B------:R-:W-:Y:S02]  /*8b00*/  IMAD.MOV R24, RZ, RZ, -R24 ;  /* 0x000000ffff187224 */ /* 0x000fe400078e0a18 */
[----:B------:R-:W-:-:S02]  /*8b10*/  IMAD.MOV.U32 R61, RZ, RZ, R15 ;  /* 0x000000ffff3d7224 */ /* 0x000fc400078e000f */
[----:B------:R-:W-:Y:S01]  /*8b20*/  @!P0 IMAD.IADD R6, R6, 0x1, -R2 ;  /* 0x0000000106068824 */ /* 0x000fe200078e0a02 */
[C---:B------:R-:W-:Y:S01]  /*8b30*/  ISETP.GT.U32.AND P0, PT, R2.reuse, R13, PT ;  /* 0x0000000d0200720c */ /* 0x040fe20003f04070 */
[----:B------:R0:W-:Y:S01]  /*8b40*/  STL [R1+0x768], R90 ;  /* 0x0007685a01007387 */ /* 0x0001e20000100800 */
[C---:B------:R-:W-:Y:S01]  /*8b50*/  IMAD R12, R2.reuse, R24, R12 ;  /* 0x00000018020c7224 */ /* 0x040fe200078e020c */
[----:B------:R-:W-:Y:S01]  /*8b60*/  IABS R24, R31 ;  /* 0x0000001f00187213 */ /* 0x000fe20000000000 */
[----:B------:R-:W-:Y:S02]  /*8b70*/  IMAD.MOV.U32 R60, RZ, RZ, R21 ;  /* 0x000000ffff3c7224 */ /* 0x000fe400078e0015 */
[----:B------:R-:W-:Y:S01]  /*8b80*/  @!P4 IMAD.MOV R61, RZ, RZ, -R61 ;  /* 0x000000ffff3dc224 */ /* 0x000fe200078e0a3d */
[C---:B------:R-:W-:Y:S01]  /*8b90*/  ISETP.GT.U32.AND P4, PT, R2.reuse, R9, PT ;  /* 0x000000090200720c */ /* 0x040fe20003f84070 */
[----:B0-----:R-:W-:Y:S01]  /*8ba0*/  IMAD.MOV.U32 R90, RZ, RZ, R25 ;  /* 0x000000ffff5a7224 */ /* 0x001fe200078e0019 */
[----:B------:R-:W-:Y:S01]  /*8bb0*/  IABS R25, R30 ;  /* 0x0000001e00197213 */ /* 0x000fe20000000000 */
[----:B------:R-:W-:Y:S01]  /*8bc0*/  @!P5 IMAD.MOV R60, RZ, RZ, -R60 ;  /* 0x000000ffff3cd224 */ /* 0x000fe200078e0a3c */
[----:B------:R-:W-:Y:S01]  /*8bd0*/  ISETP.GT.U32.AND P5, PT, R2, R8, PT ;  /* 0x000000080200720c */ /* 0x000fe20003fa4070 */
[----:B------:R-:W-:Y:S01]  /*8be0*/  @!P3 IMAD.IADD R11, R11, 0x1, -R2 ;  /* 0x000000010b0bb824 */ /* 0x000fe200078e0a02 */
[----:B------:R-:W-:Y:S01]  /*8bf0*/  ISETP.GE.AND P3, PT, R38, RZ, PT ;  /* 0x000000ff2600720c */ /* 0x000fe20003f66270 */
[C---:B------:R-:W-:Y:S01]  /*8c00*/  IMAD.HI.U32 R47, R3.reuse, R25, RZ ;  /* 0x00000019032f7227 */ /* 0x040fe200078e00ff */
[----:B------:R0:W-:Y:S03]  /*8c10*/  STL [R1+0x76c], R89 ;  /* 0x00076c5901007387 */ /* 0x0001e60000100800 */
[----:B------:R-:W-:-:S04]  /*8c20*/  IMAD.HI.U32 R48, R3, R24, RZ ;  /* 0x0000001803307227 */ /* 0x000fc800078e00ff */
[----:B------:R-:W-:Y:S01]  /*8c30*/  @!P6 IMAD.IADD R16, R16, 0x1, -R2 ;  /* 0x000000011010e824 */ /* 0x000fe200078e0a02 */
[----:B------:R-:W-:Y:S01]  /*8c40*/  ISETP.GT.U32.AND P6, PT, R2, R12, PT ;  /* 0x0000000c0200720c */ /* 0x000fe20003fc4070 */
[----:B------:R-:W-:Y:S01]  /*8c50*/  IMAD.MOV R15, RZ, RZ, -R47 ;  /* 0x000000ffff0f7224 */ /* 0x000fe200078e0a2f */
[----:B0-----:R-:W0:Y:S01]  /*8c60*/  S2R R89, SR_TID.X ;  /* 0x0000000000597919 */ /* 0x001e220000002100 */
[----:B------:R-:W-:Y:S02]  /*8c70*/  IMAD.MOV R14, RZ, RZ, -R48 ;  /* 0x000000ffff0e7224 */ /* 0x000fe400078e0a30 */
[----:B------:R-:W-:Y:S01]  /*8c80*/  @!P0 IMAD.IADD R13, R13, 0x1, -R2 ;  /* 0x000000010d0d8824 */ /* 0x000fe200078e0a02 */
[----:B------:R-:W-:Y:S01]  /*8c90*/  ISETP.GE.AND P0, PT, R40, RZ, PT ;  /* 0x000000ff2800720c */ /* 0x000fe20003f06270 */
[C---:B------:R-:W-:Y:S01]  /*8ca0*/  IMAD R15, R2.reuse, R15, R25 ;  /* 0x0000000f020f7224 */ /* 0x040fe200078e0219 */
[C---:B------:R-:W-:Y:S01]  /*8cb0*/  ISETP.GT.U32.AND P1, PT, R2.reuse, R22, PT ;  /* 0x000000160200720c */ /* 0x040fe20003f24070 */
[----:B------:R-:W-:-:S02]  /*8cc0*/  IMAD R14, R2, R14, R24 ;  /* 0x0000000e020e7224 */ /* 0x000fc400078e0218 */
[--C-:B------:R-:W-:Y:S01]  /*8cd0*/  @!P4 IMAD.IADD R9, R9, 0x1, -R2.reuse ;  /* 0x000000010909c824 */ /* 0x100fe200078e0a02 */
[----:B------:R-:W-:Y:S01]  /*8ce0*/  ISETP.GE.AND P4, PT, R43, RZ, PT ;  /* 0x000000ff2b00720c */ /* 0x000fe20003f86270 */
[----:B------:R-:W-:Y:S02]  /*8cf0*/  IMAD.MOV.U32 R25, RZ, RZ, R17 ;  /* 0x000000ffff197224 */ /* 0x000fe400078e0011 */
[--C-:B------:R-:W-:Y:S01]  /*8d00*/  @!P5 IMAD.IADD R8, R8, 0x1, -R2.reuse ;  /* 0x000000010808d824 */ /* 0x100fe200078e0a02 */
[C---:B------:R-:W-:Y:S01]  /*8d10*/  ISETP.GT.U32.AND P5, PT, R2.reuse, R14, PT ;  /* 0x0000000e0200720c */ /* 0x040fe20003fa4070 */
[----:B------:R-:W-:Y:S01]  /*8d20*/  @!P3 IMAD.MOV R25, RZ, RZ, -R25 ;  /* 0x000000ffff19b224 */ /* 0x000fe200078e0a19 */
[----:B------:R-:W-:Y:S01]  /*8d30*/  ISETP.GT.U32.AND P3, PT, R2, R11, PT ;  /* 0x0000000b0200720c */ /* 0x000fe20003f64070 */
[----:B------:R-:W-:Y:S01]  /*8d40*/  IMAD.MOV.U32 R58, RZ, RZ, R19 ;  /* 0x000000ffff3a7224 */ /* 0x000fe200078e0013 */
[----:B------:R-:W-:Y:S01]  /*8d50*/  IABS R24, R0 ;  /* 0x0000000000187213 */ /* 0x000fe20000000000 */
[----:B------:R-:W-:Y:S01]  /*8d60*/  @!P6 IMAD.IADD R12, R12, 0x1, -R2 ;  /* 0x000000010c0ce824 */ /* 0x000fe200078e0a02 */
[----:B------:R-:W-:Y:S01]  /*8d70*/  ISETP.GE.AND P6, PT, R37, RZ, PT ;  /* 0x000000ff2500720c */ /* 0x000fe20003fc6270 */
[----:B------:R-:W-:-:S02]  /*8d80*/  IMAD.MOV.U32 R21, RZ, RZ, R5 ;  /* 0x000000ffff157224 */ /* 0x000fc400078e0005 */
[----:B------:R-:W-:Y:S01]  /*8d90*/  @!P0 IMAD.MOV R58, RZ, RZ, -R58 ;  /* 0x000000ffff3a8224 */ /* 0x000fe200078e0a3a */
[----:B------:R-:W-:Y:S01]  /*8da0*/  ISETP.GT.U32.AND P0, PT, R2, R13, PT ;  /* 0x0000000d0200720c */ /* 0x000fe20003f04070 */
[----:B------:R-:W-:-:S04]  /*8db0*/  IMAD.HI.U32 R5, R3, R24, RZ ;  /* 0x0000001803057227 */ /* 0x000fc800078e00ff */
[--C-:B------:R-:W-:Y:S01]  /*8dc0*/  @!P1 IMAD.IADD R22, R22, 0x1, -R2.reuse ;  /* 0x0000000116169824 */ /* 0x100fe200078e0a02 */
[C---:B------:R-:W-:Y:S01]  /*8dd0*/  ISETP.GT.U32.AND P1, PT, R2.reuse, R10, PT ;  /* 0x0000000a0200720c */ /* 0x040fe20003f24070 */
[----:B------:R-:W-:Y:S01]  /*8de0*/  @!P4 IMAD.MOV R21, RZ, RZ, -R21 ;  /* 0x000000ffff15c224 */ /* 0x000fe200078e0a15 */
[----:B------:R-:W-:Y:S01]  /*8df0*/  ISETP.GT.U32.AND P4, PT, R2, R12, PT ;  /* 0x0000000c0200720c */ /* 0x000fe20003f84070 */
[----:B------:R-:W-:Y:S02]  /*8e00*/  IMAD.MOV R17, RZ, RZ, -R5 ;  /* 0x000000ffff117224 */ /* 0x000fe400078e0a05 */
[----:B------:R-:W-:Y:S02]  /*8e10*/  @!P5 IMAD.IADD R14, R14, 0x1, -R2 ;  /* 0x000000010e0ed824 */ /* 0x000fe400078e0a02 */
[----:B------:R-:W-:Y:S02]  /*8e20*/  IMAD.MOV.U32 R59, RZ, RZ, R18 ;  /* 0x000000ffff3b7224 */ /* 0x000fe400078e0012 */
[----:B------:R-:W-:Y:S01]  /*8e30*/  @!P3 IMAD.IADD R11, R11, 0x1, -R2 ;  /* 0x000000010b0bb824 */ /* 0x000fe200078e0a02 */
[----:B------:R-:W-:Y:S01]  /*8e40*/  ISETP.GE.AND P3, PT, R34, RZ, PT ;  /* 0x000000ff2200720c */ /* 0x000fe20003f66270 */
[----:B------:R-:W-:-:S02]  /*8e50*/  IMAD R17, R2, R17, R24 ;  /* 0x0000001102117224 */ /* 0x000fc400078e0218 */
[----:B------:R-:W-:Y:S01]  /*8e60*/  @!P6 IMAD.MOV R59, RZ, RZ, -R59 ;  /* 0x000000ffff3be224 */ /* 0x000fe200078e0a3b */
[C---:B------:R-:W-:Y:S01]  /*8e70*/  ISETP.GT.U32.AND P6, PT, R2.reuse, R14, PT ;  /* 0x0000000e0200720c */ /* 0x040fe20003fc4070 */
[--C-:B------:R-:W-:Y:S01]  /*8e80*/  @!P0 IMAD.IADD R13, R13, 0x1, -R2.reuse ;  /* 0x000000010d0d8824 */ /* 0x100fe200078e0a02 */
[----:B------:R-:W-:Y:S01]  /*8e90*/  ISETP.GT.U32.AND P0, PT, R2, R17, PT ;  /* 0x000000110200720c */ /* 0x000fe20003f04070 */
[--C-:B------:R-:W-:Y:S01]  /*8ea0*/  @!P1 IMAD.IADD R10, R10, 0x1, -R2.reuse ;  /* 0x000000010a0a9824 */ /* 0x100fe200078e0a02 */
[----:B0-----:R-:W-:Y:S01]  /*8eb0*/  LOP3.LUT R89, R89, 0x7f, RZ, 0xc0, !PT ;  /* 0x0000007f59597812 */ /* 0x001fe200078ec0ff */
[----:B------:R-:W-:Y:S01]  /*8ec0*/  @!P4 IMAD.IADD R12, R12, 0x1, -R2 ;  /* 0x000000010c0cc824 */ /* 0x000fe200078e0a02 */
[----:B------:R-:W-:Y:S02]  /*8ed0*/  ISETP.GT.U32.AND P1, PT, R2, R15, PT ;  /* 0x0000000f0200720c */ /* 0x000fe40003f24070 */
[----:B------:R-:W-:Y:S01]  /*8ee0*/  ISETP.GE.AND P4, PT, R33, RZ, PT ;  /* 0x000000ff2100720c */ /* 0x000fe20003f86270 */
[----:B------:R-:W-:-:S02]  /*8ef0*/  IMAD R18, R89, UR15, RZ ;  /* 0x0000000f59127c24 */ /* 0x000fc4000f8e02ff */
[----:B------:R-:W-:Y:S01]  /*8f00*/  @!P3 IMAD.MOV R16, RZ, RZ, -R16 ;  /* 0x000000ffff10b224 */ /* 0x000fe200078e0a10 */
[----:B------:R-:W-:Y:S01]  /*8f10*/  ISETP.GE.AND P3, PT, R32, RZ, PT ;  /* 0x000000ff2000720c */ /* 0x000fe20003f66270 */
[----:B------:R-:W-:Y:S01]  /*8f20*/  @!P6 IMAD.IADD R14, R14, 0x1, -R2 ;  /* 0x000000010e0ee824 */ /* 0x000fe200078e0a02 */
[C---:B------:R-:W-:Y:S01]  /*8f30*/  LEA R5, P6, R18.reuse, UR22, 0x1 ;  /* 0x0000001612057c11 */ /* 0x040fe2000f8c08ff */
[----:B------:R-:W-:Y:S02]  /*8f40*/  IMAD.MOV.U32 R48, RZ, RZ, R20 ;  /* 0x000000ffff307224 */ /* 0x000fe400078e0014 */
[----:B------:R-:W-:Y:S02]  /*8f50*/  IMAD.MOV.U32 R20, RZ, RZ, R6 ;  /* 0x000000ffff147224 */ /* 0x000fe400078e0006 */
[----:B------:R-:W-:Y:S02]  /*8f60*/  @!P0 IMAD.IADD R17, R17, 0x1, -R2 ;  /* 0x0000000111118824 */ /* 0x000fe400078e0a02 */
[----:B------:R-:W-:Y:S01]  /*8f70*/  IMAD.MOV.U32 R47, RZ, RZ, R4 ;  /* 0x000000ffff2f7224 */ /* 0x000fe200078e0004 */
[----:B------:R-:W-:Y:S01]  /*8f80*/  LEA.HI.X.SX32 R4, R18, UR23, 0x1, P6 ;  /* 0x0000001712047c11 */ /* 0x000fe2000b0f0eff */
[----:B------:R-:W-:Y:S01]  /*8f90*/  @!P1 IMAD.IADD R15, R15, 0x1, -R2 ;  /* 0x000000010f0f9824 */ /* 0x000fe200078e0a02 */
[C---:B------:R-:W-:Y:S01]  /*8fa0*/  ISETP.GT.U32.AND P1, PT, R2.reuse, R10, PT ;  /* 0x0000000a0200720c */ /* 0x040fe20003f24070 */
[----:B------:R-:W-:Y:S01]  /*8fb0*/  @!P4 IMAD.MOV R20, RZ, RZ, -R20 ;  /* 0x000000ffff14c224 */ /* 0x000fe200078e0a14 */
[----:B------:R-:W-:Y:S01]  /*8fc0*/  ISETP.GT.U32.AND P4, PT, R2, R17, PT ;  /* 0x000000110200720c */ /* 0x000fe20003f84070 */
[----:B------:R-:W-:Y:S01]  /*8fd0*/  IMAD.MOV.U32 R18, RZ, RZ, R11 ;  /* 0x000000ffff127224 */ /* 0x000fe200078e000b */
[----:B------:R-:W-:-:S03]  /*8fe0*/  ISETP.GE.AND P6, PT, R28, RZ, PT ;  /* 0x000000ff1c00720c */ /* 0x000fc60003fc6270 */
[----:B------:R-:W-:Y:S01]  /*8ff0*/  @!P3 IMAD.MOV R18, RZ, RZ, -R18 ;  /* 0x000000ffff12b224 */ /* 0x000fe200078e0a12 */
[----:B------:R-:W-:Y:S02]  /*9000*/  ISETP.GE.AND P3, PT, R0, RZ, PT ;  /* 0x000000ff0000720c */ /* 0x000fe40003f66270 */
[----:B------:R-:W-:-:S03]  /*9010*/  ISETP.GE.AND P5, PT, R39, RZ, PT ;  /* 0x000000ff2700720c */ /* 0x000fc60003fa6270 */
[--C-:B------:R-:W-:Y:S02]  /*9020*/  @!P1 IMAD.IADD R10, R10, 0x1, -R2.reuse ;  /* 0x000000010a0a9824 */ /* 0x100fe400078e0a02 */
[----:B------:R-:W-:Y:S01]  /*9030*/  @!P4 IMAD.IADD R17, R17, 0x1, -R2 ;  /* 0x000000011111c824 */ /* 0x000fe200078e0a02 */
[----:B------:R-:W-:Y:S01]  /*9040*/  ISETP.NE.AND P4, PT, R7, RZ, PT ;  /* 0x000000ff0700720c */ /* 0x000fe20003f85270 */
[----:B------:R-:W-:Y:S01]  /*9050*/  @!P6 IMAD.MOV R10, RZ, RZ, -R10 ;  /* 0x000000ffff0ae224 */ /* 0x000fe200078e0a0a */
[----:B------:R-:W-:Y:S02]  /*9060*/  ISETP.GE.AND P6, PT, R31, RZ, PT ;  /* 0x000000ff1f00720c */ /* 0x000fe40003fc6270 */
[----:B------:R-:W-:Y:S01]  /*9070*/  LOP3.LUT R11, RZ, R7, RZ, 0x33, !PT ;  /* 0x00000007ff0b7212 */ /* 0x000fe200078e33ff */
[----:B------:R-:W-:Y:S02]  /*9080*/  @!P3 IMAD.MOV R17, RZ, RZ, -R17 ;  /* 0x000000ffff11b224 */ /* 0x000fe400078e0a11 */
[----:B------:R-:W-:Y:S01]  /*9090*/  @!P5 IMAD.MOV R48, RZ, RZ, -R48 ;  /* 0x000000ffff30d224 */ /* 0x000fe200078e0a30 */
[----:B------:R-:W-:-:S02]  /*90a0*/  ISETP.GT.U32.AND P5, PT, R2, R15, PT ;  /* 0x0000000f0200720c */ /* 0x000fc40003fa4070 */
[----:B------:R-:W-:Y:S02]  /*90b0*/  SEL R17, R11, R17, !P4 ;  /* 0x000000110b117207 */ /* 0x000fe40006000000 */
[----:B------:R-:W-:-:S03]  /*90c0*/  PLOP3.LUT P3, PT, PT, PT, UP1, 0x80, 0x8 ;  /* 0x000000000008781c */ /* 0x000fc60003f6f018 */
[----:B------:R-:W-:Y:S01]  /*90d0*/  IMAD R24, R17, UR7, RZ ;  /* 0x0000000711187c24 */ /* 0x000fe2000f8e02ff */
[----:B------:R-:W-:Y:S01]  /*90e0*/  ISETP.LT.AND P3, PT, R89, UR12, P3 ;  /* 0x0000000c59007c0c */ /* 0x000fe20009f61270 */
[----:B------:R-:W-:-:S03]  /*90f0*/  @!P6 IMAD.MOV R14, RZ, RZ, -R14 ;  /* 0x000000ffff0ee224 */ /* 0x000fc600078e0a0e */
[C---:B------:R-:W-:Y:S01]  /*9100*/  LEA R28, P6, R24.reuse, R5, 0x1 ;  /* 0x00000005181c7211 */ /* 0x040fe200078c08ff */
[----:B------:R-:W-:Y:S01]  /*9110*/  @!P5 IMAD.IADD R15, R15, 0x1, -R2 ;  /* 0x000000010f0fd824 */ /* 0x000fe200078e0a02 */
[----:B------:R-:W-:Y:S02]  /*9120*/  ISETP.GE.AND P5, PT, R29, RZ, PT ;  /* 0x000000ff1d00720c */ /* 0x000fe40003fa6270 */
[----:B------:R-:W-:Y:S02]  /*9130*/  PRMT R43, RZ, 0x7610, R43 ;  /* 0x00007610ff2b7816 */ /* 0x000fe4000000002b */
[----:B------:R-:W-:-:S05]  /*9140*/  LEA.HI.X.SX32 R29, R24, R4, 0x1, P6 ;  /* 0x00000004181d7211 */ /* 0x000fca00030f0eff */
[----:B------:R0:W2:Y:S01]  /*9150*/  @P3 LDG.E.U16 R43, desc[UR24][R28.64] ;  /* 0x000000181c2b3981 */ /* 0x0000a2000c1e1500 */
[----:B------:R-:W-:Y:S02]  /*9160*/  ISETP.GE.AND P0, PT, R27, RZ, PT ;  /* 0x000000ff1b00720c */ /* 0x000fe40003f06270 */
[----:B------:R-:W-:Y:S01]  /*9170*/  SEL R17, R11, R70, !P4 ;  /* 0x000000460b117207 */ /* 0x000fe20006000000 */
[----:B------:R-:W-:-:S10]  /*9180*/  IMAD.MOV.U32 R19, RZ, RZ, R9 ;  /* 0x000000ffff137224 */ /* 0x000fd400078e0009 */
[----:B------:R-:W-:Y:S01]  /*9190*/  @!P0 IMAD.MOV R12, RZ, RZ, -R12 ;  /* 0x000000ffff0c8224 */ /* 0x000fe200078e0a0c */
[----:B------:R-:W-:Y:S01]  /*91a0*/  ISETP.GE.AND P0, PT, R30, RZ, PT ;  /* 0x000000ff1e00720c */ /* 0x000fe20003f06270 */
[----:B------:R-:W-:Y:S01]  /*91b0*/  @!P5 IMAD.MOV R8, RZ, RZ, -R8 ;  /* 0x000000ffff08d224 */ /* 0x000fe200078e0a08 */
[----:B------:R-:W-:Y:S01]  /*91c0*/  ISETP.GE.AND P5, PT, R35, RZ, PT ;  /* 0x000000ff2300720c */ /* 0x000fe20003fa6270 */
[----:B------:R-:W-:Y:S02]  /*91d0*/  VIADD R9, R0, 0x5a ;  /* 0x0000005a00097836 */ /* 0x000fe40000000000 */
[----:B------:R-:W-:-:S03]  /*91e0*/  IMAD R27, R17, UR7, RZ ;  /* 0x00000007111b7c24 */ /* 0x000fc6000f8e02ff */
[----:B------:R-:W-:Y:S02]  /*91f0*/  IABS R6, R9 ;  /* 0x0000000900067213 */ /* 0x000fe40000000000 */
[----:B------:R-:W-:-:S03]  /*9200*/  LEA R89, P6, R27, R5, 0x1 ;  /* 0x000000051b597211 */ /* 0x000fc600078c08ff */
[----:B------:R-:W-:Y:S01]  /*9210*/  @!P0 IMAD.MOV R15, RZ, RZ, -R15 ;  /* 0x000000ffff0f8224 */ /* 0x000fe200078e0a0f */
[----:B------:R-:W-:Y:S02]  /*9220*/  ISETP.GE.AND P0, PT, R9, RZ, PT ;  /* 0x000000ff0900720c */ /* 0x000fe40003f06270 */
[----:B------:R-:W-:Y:S01]  /*9230*/  SEL R9, R11, R66, !P4 ;  /* 0x000000420b097207 */ /* 0x000fe20006000000 */
[----:B------:R-:W-:Y:S04]  /*9240*/  STL [R1+0x770], R88 ;  /* 0x0007705801007387 */ /* 0x000fe80000100800 */
[----:B------:R0:W-:Y:S01]  /*9250*/  STL [R1+0xb8], R28 ;  /* 0x0000b81c01007387 */ /* 0x0001e20000100800 */
[----:B------:R-:W-:Y:S02]  /*9260*/  IMAD R17, R9, UR7, RZ ;  /* 0x0000000709117c24 */ /* 0x000fe4000f8e02ff */
[----:B------:R-:W-:Y:S01]  /*9270*/  @!P5 IMAD.MOV R13, RZ, RZ, -R13 ;  /* 0x000000ffff0dd224 */ /* 0x000fe200078e0a0d */
[----:B------:R3:W-:Y:S01]  /*9280*/  STL [R1+0xb4], R29 ;  /* 0x0000b41d01007387 */ /* 0x0007e20000100800 */
[----:B------:R-:W-:-:S02]  /*9290*/  ISETP.GE.AND P5, PT, R45, RZ, PT ;  /* 0x000000ff2d00720c */ /* 0x000fc40003fa6270 */
[----:B0-----:R-:W-:Y:S01]  /*92a0*/  LEA.HI.X.SX32 R28, R27, R4, 0x1, P6 ;  /* 0x000000041b1c7211 */ /* 0x001fe200030f0eff */
[----:B------:R-:W-:Y:S01]  /*92b0*/  STL [R1+0x4b0], R89 ;  /* 0x0004b05901007387 */ /* 0x000fe20000100800 */
[----:B------:R-:W-:-:S03]  /*92c0*/  PRMT R45, RZ, 0x7610, R45 ;  /* 0x00007610ff2d7816 */ /* 0x000fc6000000002d */
[----:B---3--:R-:W-:Y:S01]  /*92d0*/  @P3 IMAD.MOV.U32 R29, RZ, RZ, R28 ;  /* 0x000000ffff1d3224 */ /* 0x008fe200078e001c */
[----:B------:R-:W-:Y:S02]  /*92e0*/  ISETP.GE.AND P1, PT, R41, RZ, PT ;  /* 0x000000ff2900720c */ /* 0x000fe40003f26270 */
[----:B------:R-:W-:Y:S01]  /*92f0*/  PRMT R41, RZ, 0x7610, R41 ;  /* 0x00007610ff297816 */ /* 0x000fe20000000029 */
[----:B--2---:R0:W-:Y:S04]  /*9300*/  STL [R1+0x224], R43 ;  /* 0x0002242b01007387 */ /* 0x0041e80000100800 */
[----:B------:R2:W-:Y:S01]  /*9310*/  STL [R1+0x4ac], R28 ;  /* 0x0004ac1c01007387 */ /* 0x0005e20000100800 */
[----:B0-----:R-:W-:Y:S01]  /*9320*/  LEA R43, P6, R17, R5, 0x1 ;  /* 0x00000005112b7211 */ /* 0x001fe200078c08ff */
[----:B--2---:R-:W-:-:S03]  /*9330*/  @P3 IMAD.MOV.U32 R28, RZ, RZ, R89 ;  /* 0x000000ffff1c3224 */ /* 0x004fc600078e0059 */
[----:B------:R-:W-:Y:S02]  /*9340*/  LEA.HI.X.SX32 R88, R17, R4, 0x1, P6 ;  /* 0x0000000411587211 */ /* 0x000fe400030f0eff */
[----:B------:R0:W2:Y:S02]  /*9350*/  @P3 LDG.E.U16 R45, desc[UR24][R28.64] ;  /* 0x000000181c2d3981 */ /* 0x0000a4000c1e1500 */
[----:B0-----:R-:W-:Y:S02]  /*9360*/  @P3 IMAD.MOV.U32 R28, RZ, RZ, R43 ;  /* 0x000000ffff1c3224 */ /* 0x001fe400078e002b */
[----:B------:R-:W-:-:S05]  /*9370*/  @P3 IMAD.MOV.U32 R29, RZ, RZ, R88 ;  /* 0x000000ffff1d3224 */ /* 0x000fca00078e0058 */
[----:B------:R0:W3:Y:S01]  /*9380*/  @P3 LDG.E.U16 R41, desc[UR24][R28.64] ;  /* 0x000000181c293981 */ /* 0x0000e2000c1e1500 */
[----:B------:R-:W-:-:S04]  /*9390*/  IMAD.HI.U32 R7, R3, R6, RZ ;  /* 0x0000000603077227 */ /* 0x000fc800078e00ff */
[----:B------:R-:W-:-:S04]  /*93a0*/  IMAD.MOV R7, RZ, RZ, -R7 ;  /* 0x000000ffff077224 */ /* 0x000fc800078e0a07 */
[----:B------:R-:W-:Y:S01]  /*93b0*/  IMAD R6, R2, R7, R6 ;  /* 0x0000000702067224 */ /* 0x000fe200078e0206 */
[----:B------:R-:W-:Y:S01]  /*93c0*/  SEL R7, R11, R63, !P4 ;  /* 0x0000003f0b077207 */ /* 0x000fe20006000000 */
[----:B------:R-:W-:Y:S01]  /*93d0*/  @!P1 IMAD.MOV R47, RZ, RZ, -R47 ;  /* 0x000000ffff2f9224 */ /* 0x000fe200078e0a2f */
[----:B------:R-:W-:Y:S01]  /*93e0*/  ISETP.GE.AND P1, PT, R36, RZ, PT ;  /* 0x000000ff2400720c */ /* 0x000fe20003f26270 */
[----:B------:R-:W-:Y:S02]  /*93f0*/  STL [R1+0xf8], R43 ;  /* 0x0000f82b01007387 */ /* 0x000fe40000100800 */
[----:B------:R-:W-:Y:S01]  /*9400*/  IMAD R24, R7, UR7, RZ ;  /* 0x0000000707187c24 */ /* 0x000fe2000f8e02ff */
[----:B------:R-:W-:Y:S01]  /*9410*/  SEL R9, R11, R56, !P4 ;  /* 0x000000380b097207 */ /* 0x000fe20006000000 */
[----:B------:R-:W-:Y:S04]  /*9420*/  STL [R1+0xf4], R88 ;  /* 0x0000f45801007387 */ /* 0x000fe80000100800 */
[----:B------:R-:W-:-:S04]  /*9430*/  IMAD R17, R9, UR7, RZ ;  /* 0x0000000709117c24 */ /* 0x000fc8000f8e02ff */
[----:B------:R-:W-:Y:S01]  /*9440*/  @!P1 IMAD.MOV R19, RZ, RZ, -R19 ;  /* 0x000000ffff139224 */ /* 0x000fe200078e0a13 */
[----:B------:R-:W-:Y:S02]  /*9450*/  ISETP.GE.AND P1, PT, R42, RZ, PT ;  /* 0x000000ff2a00720c */ /* 0x000fe40003f26270 */
[----:B------:R-:W-:Y:S02]  /*9460*/  PRMT R42, RZ, 0x7610, R42 ;  /* 0x00007610ff2a7816 */ /* 0x000fe4000000002a */
[----:B------:R-:W-:Y:S01]  /*9470*/  PRMT R40, RZ, 0x7610, R40 ;  /* 0x00007610ff287816 */ /* 0x000fe20000000028 */
[----:B--2---:R2:W-:Y:S02]  /*9480*/  STL [R1+0x2f4], R45 ;  /* 0x0002f42d01007387 */ /* 0x0045e40000100800 */
[----:B--2---:R-:W-:-:S04]  /*9490*/  LEA R45, P6, R24, R5, 0x1 ;  /* 0x00000005182d7211 */ /* 0x004fc800078c08ff */
[----:B0-----:R-:W-:Y:S01]  /*94a0*/  LEA.HI.X.SX32 R28, R24, R4, 0x1, P6 ;  /* 0x00000004181c7211 */ /* 0x001fe200030f0eff */
[----:B------:R-:W-:Y:S04]  /*94b0*/  STL [R1+0x138], R45 ;  /* 0x0001382d01007387 */ /* 0x000fe80000100800 */
[----:B---3--:R0:W-:Y:S01]  /*94c0*/  STL [R1+0x220], R41 ;  /* 0x0002202901007387 */ /* 0x0081e20000100800 */
[----:B------:R-:W-:-:S03]  /*94d0*/  @P3 IMAD.MOV.U32 R29, RZ, RZ, R28 ;  /* 0x000000ffff1d3224 */ /* 0x000fc600078e001c */
        /* <DEDUP_REMOVED lines=8> */
[C---:B------:R-:W-:Y:S02]  /*9560*/  SEL R7, R11.reuse, R54, !P4 ;  /* 0x000000360b077207 */ /* 0x040fe40006000000 */
[----:B------:R-:W-:Y:S01]  /*9570*/  SEL R9, R11, R52, !P4 ;  /* 0x000000340b097207 */ /* 0x000fe20006000000 */
[----:B------:R-:W-:Y:S02]  /*9580*/  STL [R1+0x180], R41 ;  /* 0x0001802901007387 */ /* 0x000fe40000100800 */
[----:B------:R-:W-:Y:S02]  /*9590*/  IMAD R24, R7, UR7, RZ ;  /* 0x0000000707187c24 */ /* 0x000fe4000f8e02ff */
[----:B------:R-:W-:Y:S01]  /*95a0*/  STL [R1+0x17c], R43 ;  /* 0x00017c2b01007387 */ /* 0x000fe20000100800 */
[----:B------:R-:W-:Y:S01]  /*95b0*/  IMAD R17, R9, UR7, RZ ;  /* 0x0000000709117c24 */ /* 0x000fe2000f8e02ff */
[----:B------:R-:W-:-:S02]  /*95c0*/  PRMT R27, RZ, 0x7610, R27 ;  /* 0x00007610ff1b7816 */ /* 0x000fc4000000001b */
        /* <DEDUP_REMOVED lines=14> */
[----:B------:R-:W3:Y:S01]  /*96b0*/  @P3 LDG.E.U16 R38, desc[UR24][R28.64] ;  /* 0x000000181c263981 */ /* 0x000ee2000c1e1500 */
        /* <DEDUP_REMOVED lines=9> */
[----:B0-----:R-:W-:-:S04]  /*9750*/  LEA R27, P6, R7, R5, 0x1 ;  /* 0x00000005071b7211 */ /* 0x001fc800078c08ff */
[----:B------:R-:W-:Y:S01]  /*9760*/  LEA.HI.X.SX32 R41, R7, R4, 0x1, P6 ;  /* 0x0000000407297211 */ /* 0x000fe200030f0eff */
[----:B------:R0:W-:Y:S01]  /*9770*/  STL [R1+0x240], R27 ;  /* 0x0002401b01007387 */ /* 0x0001e20000100800 */
[----:B------:R-:W-:Y:S01]  /*9780*/  SEL R7, R11, R26, !P4 ;  /* 0x0000001a0b077207 */ /* 0x000fe20006000000 */
[----:B------:R-:W-:Y:S02]  /*9790*/  @P3 IMAD.MOV.U32 R26, RZ, RZ, R27 ;  /* 0x000000ffff1a3224 */ /* 0x000fe400078e001b */
[----:B---3--:R2:W-:Y:S01]  /*97a0*/  STL [R1+0x21c], R38 ;  /* 0x00021c2601007387 */ /* 0x0085e20000100800 */
[----:B0-----:R-:W-:Y:S01]  /*97b0*/  @P3 IMAD.MOV.U32 R27, RZ, RZ, R41 ;  /* 0x000000ffff1b3224 */ /* 0x001fe200078e0029 */
[----:B--2---:R-:W-:-:S04]  /*97c0*/  LEA R38, P6, R9, R5, 0x1 ;  /* 0x0000000509267211 */ /* 0x004fc800078c08ff */
[----:B------:R0:W2:Y:S01]  /*97d0*/  @P3 LDG.E.U16 R17, desc[UR24][R26.64] ;  /* 0x000000181a113981 */ /* 0x0000a2000c1e1500 */
[----:B------:R-:W-:Y:S01]  /*97e0*/  LEA.HI.X.SX32 R40, R9, R4, 0x1, P6 ;  /* 0x0000000409287211 */ /* 0x000fe200030f0eff */
[----:B0-----:R-:W-:-:S04]  /*97f0*/  @P3 IMAD.MOV.U32 R26, RZ, RZ, R38 ;  /* 0x000000ffff1a3224 */ /* 0x001fc800078e0026 */
[----:B------:R-:W-:-:S05]  /*9800*/  @P3 IMAD.MOV.U32 R27, RZ, RZ, R40 ;  /* 0x000000ffff1b3224 */ /* 0x000fca00078e0028 */
[----:B------:R-:W3:Y:S01]  /*9810*/  @P3 LDG.E.U16 R37, desc[UR24][R26.64] ;  /* 0x000000181a253981 */ /* 0x000ee2000c1e1500 */
[----:B------:R-:W-:-:S03]  /*9820*/  SEL R46, R11, R46, !P4 ;  /* 0x0000002e0b2e7207 */ /* 0x000fc60006000000 */
[----:B------:R-:W-:Y:S02]  /*9830*/  STL [R1+0x23c], R41 ;  /* 0x00023c2901007387 */ /* 0x000fe40000100800 */
[----:B------:R-:W-:Y:S02]  /*9840*/  IMAD R46, R46, UR7, RZ ;  /* 0x000000072e2e7c24 */ /* 0x000fe4000f8e02ff */
[----:B------:R-:W-:Y:S04]  /*9850*/  STL [R1+0x280], R38 ;  /* 0x0002802601007387 */ /* 0x000fe80000100800 */
[----:B------:R-:W-:Y:S01]  /*9860*/  STL [R1+0x27c], R40 ;  /* 0x00027c2801007387 */ /* 0x000fe20000100800 */
[----:B------:R-:W-:Y:S01]  /*9870*/  IMAD R9, R7, UR7, RZ ;  /* 0x0000000707097c24 */ /* 0x000fe2000f8e02ff */
[----:B------:R-:W-:-:S02]  /*9880*/  SEL R7, R11, R16, !P4 ;  /* 0x000000100b077207 */ /* 0x000fc40006000000 */
[----:B------:R-:W-:Y:S02]  /*9890*/  PRMT R39, RZ, 0x7610, R39 ;  /* 0x00007610ff277816 */ /* 0x000fe40000000027 */
[----:B------:R-:W-:Y:S01]  /*98a0*/  PRMT R34, RZ, 0x7610, R34 ;  /* 0x00007610ff227816 */ /* 0x000fe20000000022 */
[----:B--2---:R0:W-:Y:S02]  /*98b0*/  STL [R1+0x1f4], R17 ;  /* 0x0001f41101007387 */ /* 0x0041e40000100800 */
[----:B0-----:R-:W-:-:S04]  /*98c0*/  LEA R17, P6, R46, R5, 0x1 ;  /* 0x000000052e117211 */ /* 0x001fc800078c08ff */
[----:B------:R-:W-:Y:S01]  /*98d0*/  LEA.HI.X.SX32 R40, R46, R4, 0x1, P6 ;  /* 0x000000042e287211 */ /* 0x000fe200030f0eff */
[----:B------:R0:W-:Y:S01]  /*98e0*/  STL [R1+0x2c0], R17 ;  /* 0x0002c01101007387 */ /* 0x0001e20000100800 */
[----:B------:R-:W-:-:S03]  /*98f0*/  @P3 IMAD.MOV.U32 R16, RZ, RZ, R17 ;  /* 0x000000ffff103224 */ /* 0x000fc600078e0011 */
[----:B---3--:R2:W-:Y:S01]  /*9900*/  STL [R1+0x1f8], R37 ;  /* 0x0001f82501007387 */ /* 0x0085e20000100800 */
[----:B0-----:R-:W-:Y:S01]  /*9910*/  @P3 IMAD.MOV.U32 R17, RZ, RZ, R40 ;  /* 0x000000ffff113224 */ /* 0x001fe200078e0028 */
[----:B--2---:R-:W-:-:S04]  /*9920*/  LEA R37, P6, R9, R5, 0x1 ;  /* 0x0000000509257211 */ /* 0x004fc800078c08ff */
[----:B------:R0:W2:Y:S01]  /*9930*/  @P3 LDG.E.U16 R39, desc[UR24][R16.64] ;  /* 0x0000001810273981 */ /* 0x0000a2000c1e1500 */
[----:B------:R-:W-:Y:S01]  /*9940*/  LEA.HI.X.SX32 R38, R9, R4, 0x1, P6 ;  /* 0x0000000409267211 */ /* 0x000fe200030f0eff */
[----:B0-----:R-:W-:-:S04]  /*9950*/  @P3 IMAD.MOV.U32 R16, RZ, RZ, R37 ;  /* 0x000000ffff103224 */ /* 0x001fc800078e0025 */
[----:B------:R-:W-:-:S05]  /*9960*/  @P3 IMAD.MOV.U32 R17, RZ, RZ, R38 ;  /* 0x000000ffff113224 */ /* 0x000fca00078e0026 */
[----:B------:R0:W3:Y:S01]  /*9970*/  @P3 LDG.E.U16 R34, desc[UR24][R16.64] ;  /* 0x0000001810223981 */ /* 0x0000e2000c1e1500 */
[----:B------:R-:W-:-:S05]  /*9980*/  SEL R21, R11, R21, !P4 ;  /* 0x000000150b157207 */ /* 0x000fca0006000000 */
[----:B------:R-:W-:Y:S01]  /*9990*/  IMAD R21, R21, UR7, RZ ;  /* 0x0000000715157c24 */ /* 0x000fe2000f8e02ff */
[----:B------:R-:W-:Y:S01]  /*99a0*/  STL [R1+0x2bc], R40 ;  /* 0x0002bc2801007387 */ /* 0x000fe20000100800 */
[----:B------:R-:W-:-:S03]  /*99b0*/  SEL R8, R11, R8, !P4 ;  /* 0x000000080b087207 */ /* 0x000fc60006000000 */
[----:B------:R-:W-:Y:S01]  /*99c0*/  LEA R9, P6, R21, R5, 0x1 ;  /* 0x0000000515097211 */ /* 0x000fe200078c08ff */
[----:B------:R-:W-:Y:S01]  /*99d0*/  STL [R1+0x300], R37 ;  /* 0x0003002501007387 */ /* 0x000fe20000100800 */
[----:B------:R-:W-:-:S03]  /*99e0*/  IMAD R7, R7, UR7, RZ ;  /* 0x0000000707077c24 */ /* 0x000fc6000f8e02ff */
[----:B------:R4:W-:Y:S01]  /*99f0*/  STL [R1+0x2fc], R38 ;  /* 0x0002fc2601007387 */ /* 0x0009e20000100800 */
[----:B0-----:R-:W-:Y:S01]  /*9a00*/  IMAD R16, R8, UR7, RZ ;  /* 0x0000000708107c24 */ /* 0x001fe2000f8e02ff */
[----:B------:R-:W-:Y:S01]  /*9a10*/  PRMT R36, RZ, 0x7610, R36 ;  /* 0x00007610ff247816 */ /* 0x000fe20000000024 */
[----:B------:R-:W-:Y:S01]  /*9a20*/  @P3 IMAD.MOV.U32 R8, RZ, RZ, R9 ;  /* 0x000000ffff083224 */ /* 0x000fe200078e0009 */
[----:B------:R0:W-:Y:S01]  /*9a30*/  STL [R1+0x340], R9 ;  /* 0x0003400901007387 */ /* 0x0001e20000100800 */
[----:B----4-:R-:W-:-:S05]  /*9a40*/  LEA.HI.X.SX32 R38, R21, R4, 0x1, P6 ;  /* 0x0000000415267211 */ /* 0x010fca00030f0eff */
[----:B0-----:R-:W-:Y:S01]  /*9a50*/  @P3 IMAD.MOV.U32 R9, RZ, RZ, R38 ;  /* 0x000000ffff093224 */ /* 0x001fe200078e0026 */
[----:B------:R-:W-:-:S04]  /*9a60*/  PRMT R32, RZ, 0x7610, R32 ;  /* 0x00007610ff207816 */ /* 0x000fc80000000020 */
[----:B------:R0:W4:Y:S04]  /*9a70*/  @P3 LDG.E.U16 R36, desc[UR24][R8.64] ;  /* 0x0000001808243981 */ /* 0x000128000c1e1500 */
[----:B---3--:R3:W-:Y:S02]  /*9a80*/  STL [R1+0x1f0], R34 ;  /* 0x0001f02201007387 */ /* 0x0087e40000100800 */
[----:B---3--:R-:W-:-:S04]  /*9a90*/  LEA R34, P6, R7, R5, 0x1 ;  /* 0x0000000507227211 */ /* 0x008fc800078c08ff */
[----:B------:R-:W-:Y:S01]  /*9aa0*/  LEA.HI.X.SX32 R37, R7, R4, 0x1, P6 ;  /* 0x0000000407257211 */ /* 0x000fe200030f0eff */
[----:B0-----:R-:W-:-:S04]  /*9ab0*/  @P3 IMAD.MOV.U32 R8, RZ, RZ, R34 ;  /* 0x000000ffff083224 */ /* 0x001fc800078e0022 */
[----:B------:R-:W-:-:S05]  /*9ac0*/  @P3 IMAD.MOV.U32 R9, RZ, RZ, R37 ;  /* 0x000000ffff093224 */ /* 0x000fca00078e0025 */
[----:B------:R0:W3:Y:S04]  /*9ad0*/  @P3 LDG.E.U16 R32, desc[UR24][R8.64] ;  /* 0x0000001808203981 */ /* 0x0000e8000c1e1500 */
[----:B------:R-:W-:Y:S01]  /*9ae0*/  STL [R1+0x33c], R38 ;  /* 0x00033c2601007387 */ /* 0x000fe20000100800 */
[----:B------:R-:W-:-:S03]  /*9af0*/  SEL R10, R11, R10, !P4 ;  /* 0x0000000a0b0a7207 */ /* 0x000fc60006000000 */
[----:B------:R-:W-:Y:S04]  /*9b00*/  STL [R1+0x460], R34 ;  /* 0x0004602201007387 */ /* 0x000fe80000100800 */
[----:B------:R-:W-:Y:S04]  /*9b10*/  STL [R1+0x45c], R37 ;  /* 0x00045c2501007387 */ /* 0x000fe80000100800 */
[----:B----4-:R4:W-:Y:S01]  /*9b20*/  STL [R1+0x1e4], R36 ;  /* 0x0001e42401007387 */ /* 0x0109e20000100800 */
[----:B------:R-:W-:Y:S01]  /*9b30*/  IMAD R10, R10, UR7, RZ ;  /* 0x000000070a0a7c24 */ /* 0x000fe2000f8e02ff */
[----:B----4-:R-:W-:-:S04]  /*9b40*/  LEA R36, P6, R16, R5, 0x1 ;  /* 0x0000000510247211 */ /* 0x010fc800078c08ff */
[----:B0-----:R-:W-:Y:S01]  /*9b50*/  LEA.HI.X.SX32 R8, R16, R4, 0x1, P6 ;  /* 0x0000000410087211 */ /* 0x001fe200030f0eff */
[----:B------:R-:W-:Y:S01]  /*9b60*/  STL [R1+0x470], R36 ;  /* 0x0004702401007387 */ /* 0x000fe20000100800 */
[----:B------:R-:W-:-:S03]  /*9b70*/  PRMT R35, RZ, 0x7610, R35 ;  /* 0x00007610ff237816 */ /* 0x000fc60000000023 */
[----:B--2---:R-:W-:Y:S01]  /*9b80*/  STL [R1+0x1ec], R39 ;  /* 0x0001ec2701007387 */ /* 0x004fe20000100800 */
[----:B------:R-:W-:Y:S01]  /*9b90*/  @P3 IMAD.MOV.U32 R9, RZ, RZ, R8 ;  /* 0x000000ffff093224 */ /* 0x000fe200078e0008 */
[----:B------:R-:W-:Y:S02]  /*9ba0*/  PRMT R7, RZ, 0x7610, R7 ;  /* 0x00007610ff077816 */ /* 0x000fe40000000007 */
[----:B---3--:R0:W-:Y:S04]  /*9bb0*/  STL [R1+0x1e8], R32 ;  /* 0x0001e82001007387 */ /* 0x0081e80000100800 */
        /* <DEDUP_REMOVED lines=8> */
[----:B------:R-:W-:-:S03]  /*9c40*/  SEL R12, R11, R12, !P4 ;  /* 0x0000000c0b0c7207 */ /* 0x000fc60006000000 */
[----:B------:R-:W-:Y:S02]  /*9c50*/  STL [R1+0x480], R32 ;  /* 0x0004802001007387 */ /* 0x000fe40000100800 */
[----:B------:R-:W-:Y:S02]  /*9c60*/  IMAD R12, R12, UR7, RZ ;  /* 0x000000070c0c7c24 */ /* 0x000fe4000f8e02ff */
[----:B------:R-:W-:Y:S01]  /*9c70*/  STL [R1+0x47c], R34 ;  /* 0x00047c2201007387 */ /* 0x000fe20000100800 */
[----:B------:R-:W-:-:S05]  /*9c80*/  SEL R14, R11, R14, !P4 ;  /* 0x0000000e0b0e7207 */ /* 0x000fca0006000000 */
[----:B------:R-:W-:Y:S01]  /*9c90*/  IMAD R14, R14, UR7, RZ ;  /* 0x000000070e0e7c24 */ /* 0x000fe2000f8e02ff */
[----:B------:R-:W-:Y:S02]  /*9ca0*/  PRMT R33, RZ, 0x7610, R33 ;  /* 0x00007610ff217816 */ /* 0x000fe40000000021 */
[----:B------:R-:W-:Y:S01]  /*9cb0*/  PRMT R30, RZ, 0x7610, R30 ;  /* 0x00007610ff1e7816 */ /* 0x000fe2000000001e */
[----:B--2---:R2:W-:Y:S02]  /*9cc0*/  STL [R1+0x1b4], R35 ;  /* 0x0001b42301007387 */ /* 0x0045e40000100800 */
[----:B--2---:R-:W-:-:S04]  /*9cd0*/  LEA R35, P6, R12, R5, 0x1 ;  /* 0x000000050c237211 */ /* 0x004fc800078c08ff */
[----:B0-----:R-:W-:Y:S01]  /*9ce0*/  LEA.HI.X.SX32 R8, R12, R4, 0x1, P6 ;  /* 0x000000040c087211 */ /* 0x001fe200030f0eff */
[----:B------:R-:W-:Y:S01]  /*9cf0*/  STL [R1+0x490], R35 ;  /* 0x0004902301007387 */ /* 0x000fe20000100800 */
[----:B------:R-:W-:-:S03]  /*9d00*/  LEA R32, P6, R14, R5, 0x1 ;  /* 0x000000050e207211 */ /* 0x000fc600078c08ff */
[----:B---3--:R-:W-:Y:S01]  /*9d10*/  STL [R1+0x1b8], R7 ;  /* 0x0001b80701007387 */ /* 0x008fe20000100800 */
[----:B------:R-:W-:-:S03]  /*9d20*/  @P3 IMAD.MOV.U32 R9, RZ, RZ, R8 ;  /* 0x000000ffff093224 */ /* 0x000fc600078e0008 */
[----:B------:R0:W-:Y:S01]  /*9d30*/  STL [R1+0x48c], R8 ;  /* 0x00048c0801007387 */ /* 0x0001e20000100800 */
[----:B------:R-:W-:Y:S01]  /*9d40*/  LEA.HI.X.SX32 R34, R14, R4, 0x1, P6 ;  /* 0x000000040e227211 */ /* 0x000fe200030f0eff */
[----:B0-----:R-:W-:-:S05]  /*9d50*/  @P3 IMAD.MOV.U32 R8, RZ, RZ, R35 ;  /* 0x000000ffff083224 */ /* 0x001fca00078e0023 */
        /* <DEDUP_REMOVED lines=74> */
[----:B------:R-:W-:Y:S02]  /*a200*/  SEL R10, R11, R53, !P4 ;  /* 0x000000350b0a7207 */ /* 0x000fe40006000000 */
[----:B------:R-:W-:-:S03]  /*a210*/  PRMT R21, RZ, 0x7610, R21 ;  /* 0x00007610ff157816 */ /* 0x000fc60000000015 */
[----:B------:R-:W-:Y:S01]  /*a220*/  IMAD R10, R10, UR7, RZ ;  /* 0x000000070a0a7c24 */ /* 0x000fe2000f8e02ff */
        /* <DEDUP_REMOVED lines=25> */
[----:B0-----:R-:W-:Y:S02]  /*a3c0*/  LEA.HI.X.SX32 R8, R7, R4, 0x1, P6 ;  /* 0x0000000407087211 */ /* 0x001fe400030f0eff */
[----:B------:R-:W-:Y:S01]  /*a3d0*/  LEA R14, P6, R44, R5, 0x1 ;  /* 0x000000052c0e7211 */ /* 0x000fe200078c08ff */
[----:B------:R-:W-:Y:S02]  /*a3e0*/  STL [R1+0x2c8], R21 ;  /* 0x0002c81501007387 */ /* 0x000fe40000100800 */
[----:B------:R-:W-:Y:S02]  /*a3f0*/  @P3 IMAD.MOV.U32 R9, RZ, RZ, R8 ;  /* 0x000000ffff093224 */ /* 0x000fe400078e0008 */
[----:B------:R0:W-:Y:S04]  /*a400*/  STL [R1+0x2c4], R8 ;  /* 0x0002c40801007387 */ /* 0x0001e80000100800 */
[----:B------:R-:W-:Y:S04]  /*a410*/  STL [R1+0x308], R14 ;  /* 0x0003080e01007387 */ /* 0x000fe80000100800 */
[----:B---3--:R2:W-:Y:S01]  /*a420*/  STL [R1+0x164], R17 ;  /* 0x0001641101007387 */ /* 0x0085e20000100800 */
[----:B0-----:R-:W-:-:S05]  /*a430*/  @P3 IMAD.MOV.U32 R8, RZ, RZ, R21 ;  /* 0x000000ffff083224 */ /* 0x001fca00078e0015 */
[----:B------:R0:W3:Y:S01]  /*a440*/  @P3 LDG.E.U16 R16, desc[UR24][R8.64] ;  /* 0x0000001808103981 */ /* 0x0000e2000c1e1500 */
[----:B--2---:R-:W-:Y:S01]  /*a450*/  LEA.HI.X.SX32 R17, R44, R4, 0x1, P6 ;  /* 0x000000042c117211 */ /* 0x004fe200030f0eff */
[----:B0-----:R-:W-:-:S04]  /*a460*/  @P3 IMAD.MOV.U32 R8, RZ, RZ, R14 ;  /* 0x000000ffff083224 */ /* 0x001fc800078e000e */
[----:B------:R-:W-:-:S05]  /*a470*/  @P3 IMAD.MOV.U32 R9, RZ, RZ, R17 ;  /* 0x000000ffff093224 */ /* 0x000fca00078e0011 */
[----:B------:R0:W2:Y:S01]  /*a480*/  @P3 LDG.E.U16 R12, desc[UR24][R8.64] ;  /* 0x00000018080c3981 */ /* 0x0000a2000c1e1500 */
[C---:B------:R-:W-:Y:S02]  /*a490*/  SEL R25, R11.reuse, R25, !P4 ;  /* 0x000000190b197207 */ /* 0x040fe40006000000 */
[----:B------:R-:W-:-:S03]  /*a4a0*/  SEL R20, R11, R20, !P4 ;  /* 0x000000140b147207 */ /* 0x000fc60006000000 */
[----:B------:R-:W-:Y:S01]  /*a4b0*/  IMAD R25, R25, UR7, RZ ;  /* 0x0000000719197c24 */ /* 0x000fe2000f8e02ff */
[----:B------:R-:W-:Y:S01]  /*a4c0*/  STL [R1+0x304], R17 ;  /* 0x0003041101007387 */ /* 0x000fe20000100800 */
[----:B------:R-:W-:Y:S01]  /*a4d0*/  IMAD R20, R20, UR7, RZ ;  /* 0x0000000714147c24 */ /* 0x000fe2000f8e02ff */
[----:B------:R-:W-:Y:S02]  /*a4e0*/  PRMT R10, RZ, 0x7610, R10 ;  /* 0x00007610ff0a7816 */ /* 0x000fe4000000000a */
[----:B------:R-:W-:Y:S01]  /*a4f0*/  PRMT R7, RZ, 0x7610, R7 ;  /* 0x00007610ff077816 */ /* 0x000fe20000000007 */
[----:B---3--:R3:W-:Y:S02]  /*a500*/  STL [R1+0x160], R16 ;  /* 0x0001601001007387 */ /* 0x0087e40000100800 */
[----:B---3--:R-:W-:-:S04]  /*a510*/  LEA R16, P6, R25, R5, 0x1 ;  /* 0x0000000519107211 */ /* 0x008fc800078c08ff */
[----:B0-----:R-:W-:Y:S01]  /*a520*/  LEA.HI.X.SX32 R8, R25, R4, 0x1, P6 ;  /* 0x0000000419087211 */ /* 0x001fe200030f0eff */
[----:B------:R-:W-:Y:S04]  /*a530*/  STL [R1+0x458], R16 ;  /* 0x0004581001007387 */ /* 0x000fe80000100800 */
[----:B--2---:R0:W-:Y:S01]  /*a540*/  STL [R1+0x15c], R12 ;  /* 0x00015c0c01007387 */ /* 0x0041e20000100800 */
        /* <DEDUP_REMOVED lines=15> */
[----:B------:R-:W-:-:S02]  /*a640*/  SEL R13, R11, R13, !P4 ;  /* 0x0000000d0b0d7207 */ /* 0x000fc40006000000 */
[----:B------:R-:W-:-:S03]  /*a650*/  PRMT R70, RZ, 0x7610, R70 ;  /* 0x00007610ff467816 */ /* 0x000fc60000000046 */
        /* <DEDUP_REMOVED lines=12> */
[-C--:B------:R-:W-:Y:S02]  /*a720*/  LEA.HI.X.SX32 R12, R18, R4.reuse, 0x1, P6 ;  /* 0x00000004120c7211 */ /* 0x080fe400030f0eff */
[----:B------:R0:W2:Y:S01]  /*a730*/  @P3 LDG.E.U16 R70, desc[UR24][R8.64] ;  /* 0x0000001808463981 */ /* 0x0000a2000c1e1500 */
[C---:B------:R-:W-:Y:S01]  /*a740*/  LEA R10, P6, R13.reuse, R5, 0x1 ;  /* 0x000000050d0a7211 */ /* 0x040fe200078c08ff */
[----:B0-----:R-:W-:Y:S02]  /*a750*/  @P3 IMAD.MOV.U32 R8, RZ, RZ, R7 ;  /* 0x000000ffff083224 */ /* 0x001fe400078e0007 */
[----:B------:R-:W-:Y:S01]  /*a760*/  @P3 IMAD.MOV.U32 R9, RZ, RZ, R12 ;  /* 0x000000ffff093224 */ /* 0x000fe200078e000c */
[----:B------:R-:W-:Y:S04]  /*a770*/  STL [R1+0x488], R7 ;  /* 0x0004880701007387 */ /* 0x000fe80000100800 */
[----:B------:R0:W3:Y:S04]  /*a780*/  @P3 LDG.E.U16 R67, desc[UR24][R8.64] ;  /* 0x0000001808433981 */ /* 0x0000e8000c1e1500 */
[----:B------:R-:W-:Y:S01]  /*a790*/  STL [R1+0x484], R12 ;  /* 0x0004840c01007387 */ /* 0x000fe20000100800 */
[----:B0-----:R-:W-:-:S03]  /*a7a0*/  LEA.HI.X.SX32 R8, R13, R4, 0x1, P6 ;  /* 0x000000040d087211 */ /* 0x001fc600030f0eff */
[----:B------:R-:W-:Y:S04]  /*a7b0*/  STL [R1+0x498], R10 ;  /* 0x0004980a01007387 */ /* 0x000fe80000100800 */
[----:B------:R0:W-:Y:S01]  /*a7c0*/  STL [R1+0x494], R8 ;  /* 0x0004940801007387 */ /* 0x0001e20000100800 */
[----:B------:R-:W-:Y:S02]  /*a7d0*/  @P3 IMAD.MOV.U32 R9, RZ, RZ, R8 ;  /* 0x000000ffff093224 */ /* 0x000fe400078e0008 */
[----:B0-----:R-:W-:-:S05]  /*a7e0*/  @P3 IMAD.MOV.U32 R8, RZ, RZ, R10 ;  /* 0x000000ffff083224 */ /* 0x001fca00078e000a */
[----:B------:R0:W4:Y:S01]  /*a7f0*/  @P3 LDG.E.U16 R66, desc[UR24][R8.64] ;  /* 0x0000001808423981 */ /* 0x000122000c1e1500 */
[C---:B------:R-:W-:Y:S02]  /*a800*/  SEL R15, R11.reuse, R15, !P4 ;  /* 0x0000000f0b0f7207 */ /* 0x040fe40006000000 */
[----:B------:R-:W-:-:S03]  /*a810*/  SEL R7, R11, R90, !P4 ;  /* 0x0000005a0b077207 */ /* 0x000fc60006000000 */
[----:B------:R-:W-:Y:S02]  /*a820*/  IMAD R15, R15, UR7, RZ ;  /* 0x000000070f0f7c24 */ /* 0x000fe4000f8e02ff */
[----:B------:R-:W-:-:S03]  /*a830*/  IMAD R12, R7, UR7, RZ ;  /* 0x00000007070c7c24 */ /* 0x000fc6000f8e02ff */
[----:B------:R-:W-:Y:S01]  /*a840*/  LEA R14, P6, R15, R5, 0x1 ;  /* 0x000000050f0e7211 */ /* 0x000fe200078c08ff */
[----:B------:R-:W-:-:S03]  /*a850*/  VIADD R7, R0, 0x5b ;  /* 0x0000005b00077836 */ /* 0x000fc60000000000 */
[-C--:B------:R-:W-:Y:S02]  /*a860*/  LEA.HI.X.SX32 R16, R15, R4.reuse, 0x1, P6 ;  /* 0x000000040f107211 */ /* 0x080fe400030f0eff */
[C---:B------:R-:W-:Y:S01]  /*a870*/  LEA R13, P6, R12.reuse, R5, 0x1 ;  /* 0x000000050c0d7211 */ /* 0x040fe200078c08ff */
[----:B------:R-:W-:Y:S01]  /*a880*/  STL [R1+0x4a8], R14 ;  /* 0x0004a80e01007387 */ /* 0x000fe20000100800 */
[----:B------:R-:W-:Y:S01]  /*a890*/  PRMT R64, RZ, 0x7610, R64 ;  /* 0x00007610ff407816 */ /* 0x000fe20000000040 */
[----:B0-----:R-:W-:Y:S01]  /*a8a0*/  @P3 IMAD.MOV.U32 R8, RZ, RZ, R14 ;  /* 0x000000ffff083224 */ /* 0x001fe200078e000e */
[----:B------:R-:W-:Y:S01]  /*a8b0*/  LEA.HI.X.SX32 R12, R12, R4, 0x1, P6 ;  /* 0x000000040c0c7211 */ /* 0x000fe200030f0eff */
[----:B------:R-:W-:Y:S01]  /*a8c0*/  @P3 IMAD.MOV.U32 R9, RZ, RZ, R16 ;  /* 0x000000ffff093224 */ /* 0x000fe200078e0010 */
[----:B------:R-:W-:Y:S02]  /*a8d0*/  IABS R10, R7 ;  /* 0x00000007000a7213 */ /* 0x000fe40000000000 */
[C---:B------:R-:W-:Y:S01]  /*a8e0*/  ISETP.GT.U32.AND P6, PT, R2.reuse, R23, PT ;  /* 0x000000170200720c */ /* 0x040fe20003fc4070 */
[----:B------:R-:W-:Y:S01]  /*a8f0*/  IMAD.MOV.U32 R39, RZ, RZ, R22 ;  /* 0x000000ffff277224 */ /* 0x000fe200078e0016 */
[----:B------:R0:W2:Y:S03]  /*a900*/  @P3 LDG.E.U16 R64, desc[UR24][R8.64] ;  /* 0x0000001808403981 */ /* 0x0000a6000c1e1500 */
[----:B------:R-:W-:Y:S01]  /*a910*/  @!P1 IMAD.MOV R39, RZ, RZ, -R39 ;  /* 0x000000ffff279224 */ /* 0x000fe200078e0a27 */
[----:B------:R-:W-:-:S02]  /*a920*/  ISETP.GT.U32.AND P1, PT, R2, R6, PT ;  /* 0x000000060200720c */ /* 0x000fc40003f24070 */
[----:B------:R-:W-:Y:S01]  /*a930*/  PRMT R57, RZ, 0x7610, R57 ;  /* 0x00007610ff397816 */ /* 0x000fe20000000039 */
[----:B0-----:R-:W-:-:S04]  /*a940*/  IMAD.MOV.U32 R9, RZ, RZ, R10 ;  /* 0x000000ffff097224 */ /* 0x001fc800078e000a */
[----:B------:R-:W-:-:S04]  /*a950*/  IMAD.HI.U32 R10, R3, R9, RZ ;  /* 0x00000009030a7227 */ /* 0x000fc800078e00ff */
[----:B------:R-:W-:Y:S02]  /*a960*/  IMAD.MOV R10, RZ, RZ, -R10 ;  /* 0x000000ffff0a7224 */ /* 0x000fe400078e0a0a */
[--C-:B------:R-:W-:Y:S01]  /*a970*/  @!P6 IMAD.IADD R23, R23, 0x1, -R2.reuse ;  /* 0x000000011717e824 */ /* 0x100fe200078e0a02 */
[----:B------:R-:W-:Y:S01]  /*a980*/  ISETP.GE.AND P6, PT, R7, RZ, PT ;  /* 0x000000ff0700720c */ /* 0x000fe20003fc6270 */
[----:B------:R-:W-:Y:S02]  /*a990*/  IMAD R7, R2, R10, R9 ;  /* 0x0000000a02077224 */ /* 0x000fe400078e0209 */
[----:B------:R-:W-:Y:S02]  /*a9a0*/  IMAD.MOV.U32 R38, RZ, RZ, R23 ;  /* 0x000000ffff267224 */ /* 0x000fe400078e0017 */
[----:B------:R-:W-:Y:S02]  /*a9b0*/  @!P1 IMAD.IADD R6, R6, 0x1, -R2 ;  /* 0x0000000106069824 */ /* 0x000fe400078e0a02 */
[----:B------:R-:W-:Y:S01]  /*a9c0*/  @!P5 IMAD.MOV R38, RZ, RZ, -R38 ;  /* 0x000000ffff26d224 */ /* 0x000fe200078e0a26 */
[----:B------:R-:W-:-:S02]  /*a9d0*/  ISETP.GT.U32.AND P5, PT, R2, R7, PT ;  /* 0x000000070200720c */ /* 0x000fc40003fa4070 */
[----:B------:R-:W-:Y:S01]  /*a9e0*/  ISETP.GT.U32.AND P1, PT, R2, R6, PT ;  /* 0x000000060200720c */ /* 0x000fe20003f24070 */
[----:B------:R-:W-:-:S10]  /*a9f0*/  VIADD R10, R0, 0x5d ;  /* 0x0000005d000a7836 */ /* 0x000fd40000000000 */
[--C-:B------:R-:W-:Y:S02]  /*aa00*/  @!P5 IMAD.IADD R7, R7, 0x1, -R2.reuse ;  /* 0x000000010707d824 */ /* 0x100fe400078e0a02 */
[----:B------:R-:W-:-:S03]  /*aa10*/  @!P1 IMAD.IADD R6, R6, 0x1, -R2 ;  /* 0x0000000106069824 */ /* 0x000fc600078e0a02 */
[----:B------:R-:W-:Y:S01]  /*aa20*/  ISETP.GT.U32.AND P5, PT, R2, R7, PT ;  /* 0x000000070200720c */ /* 0x000fe20003fa4070 */
[----:B------:R-:W-:-:S04]  /*aa30*/  IMAD.MOV.U32 R36, RZ, RZ, R6 ;  /* 0x000000ffff247224 */ /* 0x000fc800078e0006 */
[----:B------:R-:W-:-:S08]  /*aa40*/  @!P0 IMAD.MOV R36, RZ, RZ, -R36 ;  /* 0x000000ffff248224 */ /* 0x000fd000078e0a24 */
[----:B------:R-:W-:-:S04]  /*aa50*/  @!P5 IMAD.IADD R7, R7, 0x1, -R2 ;  /* 0x000000010707d824 */ /* 0x000fc800078e0a02 */
[----:B------:R-:W-:-:S04]  /*aa60*/  IMAD.MOV.U32 R35, RZ, RZ, R7 ;  /* 0x000000ffff237224 */ /* 0x000fc800078e0007 */
[----:B------:R-:W-:Y:S01]  /*aa70*/  @!P6 IMAD.MOV R35, RZ, RZ, -R35 ;  /* 0x000000ffff23e224 */ /* 0x000fe200078e0a23 */
[----:B------:R-:W-:Y:S01]  /*aa80*/  ISETP.GE.AND P6, PT, R10, RZ, PT ;  /* 0x000000ff0a00720c */ /* 0x000fe20003fc6270 */
[----:B----4-:R-:W-:Y:S04]  /*aa90*/  STL [R1+0x758], R66 ;  /* 0x0007584201007387 */ /* 0x010fe80000100800 */
[----:B------:R-:W-:Y:S04]  /*aaa0*/  STL [R1+0x4a4], R16 ;  /* 0x0004a41001007387 */ /* 0x000fe80000100800 */
[----:B------:R0:W-:Y:S04]  /*aab0*/  STL [R1+0xc8], R13 ;  /* 0x0000c80d01007387 */ /* 0x0001e80000100800 */
[----:B------:R4:W-:Y:S01]  /*aac0*/  STL [R1+0xc4], R12 ;  /* 0x0000c40c01007387 */ /* 0x0009e20000100800 */
[----:B0-----:R-:W-:-:S04]  /*aad0*/  @P3 LOP3.LUT R13, R13, R12, RZ, 0x3c, !PT ;  /* 0x0000000c0d0d3212 */ /* 0x001fc800078e3cff */
[----:B----4-:R-:W-:-:S04]  /*aae0*/  @P3 LOP3.LUT R12, R13, R12, RZ, 0x3c, !PT ;  /* 0x0000000c0d0c3212 */ /* 0x010fc800078e3cff */
[----:B------:R-:W-:-:S05]  /*aaf0*/  @P3 LOP3.LUT R13, R13, R12, RZ, 0x3c, !PT ;  /* 0x0000000c0d0d3212 */ /* 0x000fca00078e3cff */
[----:B------:R0:W4:Y:S02]  /*ab00*/  @P3 LDG.E.U16 R57, desc[UR24][R12.64] ;  /* 0x000000180c393981 */ /* 0x000124000c1e1500 */
[----:B0-----:R-:W-:-:S05]  /*ab10*/  VIADD R12, R0, 0x5c ;  /* 0x0000005c000c7836 */ /* 0x001fca0000000000 */
[----:B------:R-:W-:-:S05]  /*ab20*/  IABS R8, R12 ;  /* 0x0000000c00087213 */ /* 0x000fca0000000000 */
[----:B------:R-:W-:-:S04]  /*ab30*/  IMAD.HI.U32 R9, R3, R8, RZ ;  /* 0x0000000803097227 */ /* 0x000fc800078e00ff */
[----:B------:R-:W-:-:S04]  /*ab40*/  IMAD.MOV R9, RZ, RZ, -R9 ;  /* 0x000000ffff097224 */ /* 0x000fc800078e0a09 */
[----:B------:R-:W-:Y:S01]  /*ab50*/  IMAD R8, R2, R9, R8 ;  /* 0x0000000902087224 */ /* 0x000fe200078e0208 */
[----:B------:R-:W-:-:S04]  /*ab60*/  IABS R9, R10 ;  /* 0x0000000a00097213 */ /* 0x000fc80000000000 */
[----:B------:R-:W-:Y:S01]  /*ab70*/  ISETP.GT.U32.AND P1, PT, R2, R8, PT ;  /* 0x000000080200720c */ /* 0x000fe20003f24070 */
[----:B------:R-:W-:-:S04]  /*ab80*/  IMAD.HI.U32 R13, R3, R9, RZ ;  /* 0x00000009030d7227 */ /* 0x000fc800078e00ff */
[----:B------:R-:W-:-:S04]  /*ab90*/  IMAD.MOV R6, RZ, RZ, -R13 ;  /* 0x000000ffff067224 */ /* 0x000fc800078e0a0d */
[----:B------:R-:W-:Y:S02]  /*aba0*/  IMAD R6, R2, R6, R9 ;  /* 0x0000000602067224 */ /* 0x000fe400078e0209 */
[----:B------:R-:W-:Y:S02]  /*abb0*/  VIADD R9, R0, 0x5e ;  /* 0x0000005e00097836 */ /* 0x000fe40000000000 */
[----:B------:R-:W-:Y:S01]  /*abc0*/  @!P1 IMAD.IADD R8, R8, 0x1, -R2 ;  /* 0x0000000108089824 */ /* 0x000fe200078e0a02 */
[----:B------:R-:W-:Y:S02]  /*abd0*/  ISETP.GT.U32.AND P5, PT, R2, R6, PT ;  /* 0x000000060200720c */ /* 0x000fe40003fa4070 */
[----:B------:R-:W-:Y:S02]  /*abe0*/  ISETP.GE.AND P0, PT, R12, RZ, PT ;  /* 0x000000ff0c00720c */ /* 0x000fe40003f06270 */
[----:B------:R-:W-:Y:S02]  /*abf0*/  ISETP.GT.U32.AND P1, PT, R2, R8, PT ;  /* 0x000000080200720c */ /* 0x000fe40003f24070 */
[----:B------:R-:W-:-:S05]  /*ac00*/  IABS R12, R9 ;  /* 0x00000009000c7213 */ /* 0x000fca0000000000 */
[----:B------:R-:W-:Y:S02]  /*ac10*/  IMAD.MOV.U32 R7, RZ, RZ, R12 ;  /* 0x000000ffff077224 */ /* 0x000fe400078e000c */
[----:B------:R-:W-:Y:S02]  /*ac20*/  @!P5 IMAD.IADD R6, R6, 0x1, -R2 ;  /* 0x000000010606d824 */ /* 0x000fe400078e0a02 */
[----:B------:R-:W-:-:S04]  /*ac30*/  IMAD.HI.U32 R10, R3, R7, RZ ;  /* 0x00000007030a7227 */ /* 0x000fc800078e00ff */
[----:B------:R-:W-:Y:S01]  /*ac40*/  @!P1 IMAD.IADD R8, R8, 0x1, -R2 ;  /* 0x0000000108089824 */ /* 0x000fe200078e0a02 */
[----:B------:R-:W-:Y:S01]  /*ac50*/  ISETP.GE.AND P1, PT, R9, RZ, PT ;  /* 0x000000ff0900720c */ /* 0x000fe20003f26270 */
[----:B------:R-:W-:Y:S01]  /*ac60*/  IMAD.MOV R9, RZ, RZ, -R10 ;  /* 0x000000ffff097224 */ /* 0x000fe200078e0a0a */
[C---:B------:R-:W-:Y:S01]  /*ac70*/  ISETP.GT.U32.AND P5, PT, R2.reuse, R6, PT ;  /* 0x000000060200720c */ /* 0x040fe20003fa4070 */
[----:B------:R-:W-:Y:S02]  /*ac80*/  IMAD.MOV.U32 R32, RZ, RZ, R8 ;  /* 0x000000ffff207224 */ /* 0x000fe400078e0008 */
[----:B------:R-:W-:Y:S02]  /*ac90*/  IMAD R7, R2, R9, R7 ;  /* 0x0000000902077224 */ /* 0x000fe400078e0207 */
[----:B------:R-:W-:Y:S02]  /*aca0*/  VIADD R9, R0, 0x5f ;  /* 0x0000005f00097836 */ /* 0x000fe40000000000 */
[----:B------:R-:W-:Y:S01]  /*acb0*/  @!P0 IMAD.MOV R32, RZ, RZ, -R32 ;  /* 0x000000ffff208224 */ /* 0x000fe200078e0a20 */
[----:B------:R-:W-:-:S02]  /*acc0*/  ISETP.GT.U32.AND P0, PT, R2, R7, PT ;  /* 0x000000070200720c */ /* 0x000fc40003f04070 */
[----:B------:R-:W-:-:S03]  /*acd0*/  IABS R8, R9 ;  /* 0x0000000900087213 */ /* 0x000fc60000000000 */
[----:B------:R-:W-:Y:S01]  /*ace0*/  @!P5 IMAD.IADD R6, R6, 0x1, -R2 ;  /* 0x000000010606d824 */ /* 0x000fe200078e0a02 */
[----:B------:R-:W-:Y:S01]  /*acf0*/  ISETP.GE.AND P5, PT, R9, RZ, PT ;  /* 0x000000ff0900720c */ /* 0x000fe20003fa6270 */
[----:B------:R-:W-:-:S04]  /*ad00*/  IMAD.HI.U32 R9, R3, R8, RZ ;  /* 0x0000000803097227 */ /* 0x000fc800078e00ff */
[----:B------:R-:W-:Y:S02]  /*ad10*/  IMAD.MOV R9, RZ, RZ, -R9 ;  /* 0x000000ffff097224 */ /* 0x000fe400078e0a09 */
[----:B------:R-:W-:Y:S02]  /*ad20*/  @!P0 IMAD.IADD R7, R7, 0x1, -R2 ;  /* 0x0000000107078824 */ /* 0x000fe400078e0a02 */
[C---:B------:R-:W-:Y:S02]  /*ad30*/  IMAD R8, R2.reuse, R9, R8 ;  /* 0x0000000902087224 */ /* 0x040fe400078e0208 */
[----:B------:R-:W-:Y:S01]  /*ad40*/  IMAD.MOV.U32 R31, RZ, RZ, R6 ;  /* 0x000000ffff1f7224 */ /* 0x000fe200078e0006 */
[----:B------:R-:W-:-:S03]  /*ad50*/  ISETP.GT.U32.AND P0, PT, R2, R7, PT ;  /* 0x000000070200720c */ /* 0x000fc60003f04070 */
[----:B------:R-:W-:Y:S01]  /*ad60*/  @!P6 IMAD.MOV R31, RZ, RZ, -R31 ;  /* 0x000000ffff1fe224 */ /* 0x000fe200078e0a1f */
[----:B------:R-:W-:Y:S01]  /*ad70*/  ISETP.GT.U32.AND P6, PT, R2, R8, PT ;  /* 0x000000080200720c */ /* 0x000fe20003fc4070 */
[----:B------:R-:W-:-:S05]  /*ad80*/  VIADD R9, R0, 0x62 ;  /* 0x0000006200097836 */ /* 0x000fca0000000000 */
[----:B------:R-:W-:-:S03]  /*ad90*/  IABS R6, R9 ;  /* 0x0000000900067213 */ /* 0x000fc60000000000 */
[----:B------:R-:W-:Y:S01]  /*ada0*/  @!P0 IMAD.IADD R7, R7, 0x1, -R2 ;  /* 0x0000000107078824 */ /* 0x000fe200078e0a02 */
[----:B------:R-:W-:Y:S01]  /*adb0*/  ISETP.GE.AND P0, PT, R9, RZ, PT ;  /* 0x000000ff0900720c */ /* 0x000fe20003f06270 */
[----:B------:R-:W-:-:S04]  /*adc0*/  IMAD.HI.U32 R9, R3, R6, RZ ;  /* 0x0000000603097227 */ /* 0x000fc800078e00ff */
[----:B------:R-:W-:Y:S02]  /*add0*/  @!P6 IMAD.IADD R8, R8, 0x1, -R2 ;  /* 0x000000010808e824 */ /* 0x000fe400078e0a02 */
[----:B------:R-:W-:-:S03]  /*ade0*/  IMAD.MOV R9, RZ, RZ, -R9 ;  /* 0x000000ffff097224 */ /* 0x000fc600078e0a09 */
[C---:B------:R-:W-:Y:S01]  /*adf0*/  ISETP.GT.U32.AND P6, PT, R2.reuse, R8, PT ;  /* 0x000000080200720c */ /* 0x040fe20003fc4070 */
[----:B------:R-:W-:Y:S02]  /*ae00*/  IMAD R6, R2, R9, R6 ;  /* 0x0000000902067224 */ /* 0x000fe400078e0206 */
[----:B------:R-:W-:Y:S02]  /*ae10*/  VIADD R9, R0, 0x63 ;  /* 0x0000006300097836 */ /* 0x000fe40000000000 */
[----:B------:R-:W-:-:S03]  /*ae20*/  IMAD.MOV.U32 R30, RZ, RZ, R7 ;  /* 0x000000ffff1e7224 */ /* 0x000fc600078e0007 */
[----:B------:R-:W-:Y:S01]  /*ae30*/  IABS R7, R9 ;  /* 0x0000000900077213 */ /* 0x000fe20000000000 */
[----:B------:R-:W-:Y:S01]  /*ae40*/  @!P1 IMAD.MOV R30, RZ, RZ, -R30 ;  /* 0x000000ffff1e9224 */ /* 0x000fe200078e0a1e */
[----:B------:R-:W-:-:S03]  /*ae50*/  ISETP.GT.U32.AND P1, PT, R2, R6, PT ;  /* 0x000000060200720c */ /* 0x000fc60003f24070 */
[----:B------:R-:W-:Y:S01]  /*ae60*/  @!P6 IMAD.IADD R8, R8, 0x1, -R2 ;  /* 0x000000010808e824 */ /* 0x000fe200078e0a02 */
[----:B------:R-:W-:Y:S01]  /*ae70*/  ISETP.GE.AND P6, PT, R9, RZ, PT ;  /* 0x000000ff0900720c */ /* 0x000fe20003fc6270 */
[----:B------:R-:W-:-:S04]  /*ae80*/  IMAD.HI.U32 R9, R3, R7, RZ ;  /* 0x0000000703097227 */ /* 0x000fc800078e00ff */
[----:B------:R-:W-:Y:S02]  /*ae90*/  IMAD.MOV R9, RZ, RZ, -R9 ;  /* 0x000000ffff097224 */ /* 0x000fe400078e0a09 */
[----:B------:R-:W-:Y:S02]  /*aea0*/  IMAD.MOV.U32 R29, RZ, RZ, R8 ;  /* 0x000000ffff1d7224 */ /* 0x000fe400078e0008 */
[----:B------:R-:W-:Y:S02]  /*aeb0*/  IMAD R7, R2, R9, R7 ;  /* 0x0000000902077224 */ /* 0x000fe400078e0207 */
[----:B------:R-:W-:Y:S02]  /*aec0*/  @!P1 IMAD.IADD R6, R6, 0x1, -R2 ;  /* 0x0000000106069824 */ /* 0x000fe400078e0a02 */
[----:B------:R-:W-:Y:S01]  /*aed0*/  @!P5 IMAD.MOV R29, RZ, RZ, -R29 ;  /* 0x000000ffff1dd224 */ /* 0x000fe200078e0a1d */
[----:B------:R-:W-:Y:S01]  /*aee0*/  ISETP.GT.U32.AND P5, PT, R2, R7, PT ;  /* 0x000000070200720c */ /* 0x000fe20003fa4070 */
[----:B------:R-:W-:Y:S01]  /*aef0*/  VIADD R10, R0, 0x64 ;  /* 0x00000064000a7836 */ /* 0x000fe20000000000 */
[----:B------:R-:W-:-:S04]  /*af00*/  ISETP.GT.U32.AND P1, PT, R2, R6, PT ;  /* 0x000000060200720c */ /* 0x000fc80003f24070 */
[----:B------:R-:W-:-:S05]  /*af10*/  IABS R9, R10 ;  /* 0x0000000a00097213 */ /* 0x000fca0000000000 */
[----:B------:R-:W-:-:S04]  /*af20*/  IMAD.HI.U32 R8, R3, R9, RZ ;  /* 0x0000000903087227 */ /* 0x000fc800078e00ff */
[--C-:B------:R-:W-:Y:S02]  /*af30*/  @!P5 IMAD.IADD R7, R7, 0x1, -R2.reuse ;  /* 0x000000010707d824 */ /* 0x100fe400078e0a02 */
[----:B------:R-:W-:Y:S02]  /*af40*/  @!P1 IMAD.IADD R6, R6, 0x1, -R2 ;  /* 0x0000000106069824 */ /* 0x000fe400078e0a02 */
[----:B------:R-:W-:Y:S01]  /*af50*/  IMAD.MOV R8, RZ, RZ, -R8 ;  /* 0x000000ffff087224 */ /* 0x000fe200078e0a08 */
[C---:B------:R-:W-:Y:S01]  /*af60*/  ISETP.GT.U32.AND P5, PT, R2.reuse, R7, PT ;  /* 0x000000070200720c */ /* 0x040fe20003fa4070 */
[----:B------:R-:W-:Y:S02]  /*af70*/  IMAD.MOV.U32 R28, RZ, RZ, R6 ;  /* 0x000000ffff1c7224 */ /* 0x000fe400078e0006 */
[----:B------:R-:W-:Y:S02]  /*af80*/  IMAD R9, R2, R8, R9 ;  /* 0x0000000802097224 */ /* 0x000fe400078e0209 */
[----:B------:R-:W-:-:S02]  /*af90*/  VIADD R8, R0, 0x65 ;  /* 0x0000006500087836 */ /* 0x000fc40000000000 */
[----:B------:R-:W-:Y:S01]  /*afa0*/  @!P0 IMAD.MOV R28, RZ, RZ, -R28 ;  /* 0x000000ffff1c8224 */ /* 0x000fe200078e0a1c */
[----:B------:R-:W-:Y:S02]  /*afb0*/  ISETP.GT.U32.AND P0, PT, R2, R9, PT ;  /* 0x000000090200720c */ /* 0x000fe40003f04070 */
[----:B------:R-:W-:-:S03]  /*afc0*/  IABS R6, R8 ;  /* 0x0000000800067213 */ /* 0x000fc60000000000 */
[----:B------:R-:W-:Y:S01]  /*afd0*/  @!P5 IMAD.IADD R7, R7, 0x1, -R2 ;  /* 0x000000010707d824 */ /* 0x000fe200078e0a02 */
[----:B------:R-:W-:Y:S01]  /*afe0*/  ISETP.GE.AND P5, PT, R8, RZ, PT ;  /* 0x000000ff0800720c */ /* 0x000fe20003fa6270 */
[----:B------:R-:W-:-:S04]  /*aff0*/  IMAD.HI.U32 R8, R3, R6, RZ ;  /* 0x0000000603087227 */ /* 0x000fc800078e00ff */
[----:B------:R-:W-:Y:S02]  /*b000*/  IMAD.MOV R8, RZ, RZ, -R8 ;  /* 0x000000ffff087224 */ /* 0x000fe400078e0a08 */
[----:B------:R-:W-:Y:S01]  /*b010*/  @!P0 IMAD.IADD R9, R9, 0x1, -R2 ;  /* 0x0000000109098824 */ /* 0x000fe200078e0a02 */
[----:B------:R-:W-:Y:S01]  /*b020*/  ISETP.GE.AND P1, PT, R10, RZ, PT ;  /* 0x000000ff0a00720c */ /* 0x000fe20003f26270 */
[C---:B------:R-:W-:Y:S02]  /*b030*/  IMAD R6, R2.reuse, R8, R6 ;  /* 0x0000000802067224 */ /* 0x040fe400078e0206 */
[----:B------:R-:W-:Y:S01]  /*b040*/  IMAD.MOV.U32 R27, RZ, RZ, R7 ;  /* 0x000000ffff1b7224 */ /* 0x000fe200078e0007 */
[----:B------:R-:W-:Y:S01]  /*b050*/  ISETP.GT.U32.AND P0, PT, R2, R9, PT ;  /* 0x000000090200720c */ /* 0x000fe20003f04070 */
[----:B------:R-:W-:Y:S02]  /*b060*/  VIADD R10, R0, 0x66 ;  /* 0x00000066000a7836 */ /* 0x000fe40000000000 */
[----:B------:R-:W-:Y:S01]  /*b070*/  @!P6 IMAD.MOV R27, RZ, RZ, -R27 ;  /* 0x000000ffff1be224 */ /* 0x000fe200078e0a1b */
[----:B------:R-:W-:-:S02]  /*b080*/  ISETP.GT.U32.AND P6, PT, R2, R6, PT ;  /* 0x000000060200720c */ /* 0x000fc40003fc4070 */
[----:B------:R-:W-:-:S05]  /*b090*/  IABS R8, R10 ;  /* 0x0000000a00087213 */ /* 0x000fca0000000000 */
[----:B------:R-:W-:-:S04]  /*b0a0*/  IMAD.HI.U32 R7, R3, R8, RZ ;  /* 0x0000000803077227 */ /* 0x000fc800078e00ff */
[--C-:B------:R-:W-:Y:S02]  /*b0b0*/  @!P0 IMAD.IADD R9, R9, 0x1, -R2.reuse ;  /* 0x0000000109098824 */ /* 0x100fe400078e0a02 */
        /* <DEDUP_REMOVED lines=11> */
[----:B------:R-:W-:Y:S01]  /*b170*/  IMAD.HI.U32 R7, R3, R9, RZ ;  /* 0x0000000903077227 */ /* 0x000fe200078e00ff */
[----:B------:R-:W-:-:S03]  /*b180*/  ISETP.GE.AND P0, PT, R10, RZ, PT ;  /* 0x000000ff0a00720c */ /* 0x000fc60003f06270 */
[----:B------:R-:W-:Y:S02]  /*b190*/  @!P1 IMAD.IADD R8, R8, 0x1, -R2 ;  /* 0x0000000108089824 */ /* 0x000fe400078e0a02 */
[----:B------:R-:W-:Y:S02]  /*b1a0*/  IMAD.MOV R7, RZ, RZ, -R7 ;  /* 0x000000ffff077224 */ /* 0x000fe400078e0a07 */
[----:B------:R-:W-:Y:S01]  /*b1b0*/  VIADD R10, R0, 0x6a ;  /* 0x0000006a000a7836 */ /* 0x000fe20000000000 */
[C---:B------:R-:W-:Y:S01]  /*b1c0*/  ISETP.GT.U32.AND P1, PT, R2.reuse, R8, PT ;  /* 0x000000080200720c */ /* 0x040fe20003f24070 */
[----:B------:R-:W-:-:S03]  /*b1d0*/  IMAD R9, R2, R7, R9 ;  /* 0x0000000702097224 */ /* 0x000fc600078e0209 */
[----:B------:R-:W-:Y:S01]  /*b1e0*/  IABS R7, R10 ;  /* 0x0000000a00077213 */ /* 0x000fe20000000000 */
[----:B------:R-:W-:-:S04]  /*b1f0*/  IMAD.MOV.U32 R25, RZ, RZ, R6 ;  /* 0x000000ffff197224 */ /* 0x000fc800078e0006 */
[----:B------:R-:W-:-:S04]  /*b200*/  IMAD.HI.U32 R6, R3, R7, RZ ;  /* 0x0000000703067227 */ /* 0x000fc800078e00ff */
[----:B------:R-:W-:Y:S01]  /*b210*/  @!P5 IMAD.MOV R25, RZ, RZ, -R25 ;  /* 0x000000ffff19d224 */ /* 0x000fe200078e0a19 */
[----:B------:R-:W-:Y:S01]  /*b220*/  ISETP.GT.U32.AND P5, PT, R2, R9, PT ;  /* 0x000000090200720c */ /* 0x000fe20003fa4070 */
[----:B------:R-:W-:Y:S02]  /*b230*/  @!P1 IMAD.IADD R8, R8, 0x1, -R2 ;  /* 0x0000000108089824 */ /* 0x000fe400078e0a02 */
[----:B------:R-:W-:Y:S02]  /*b240*/  IMAD.MOV R6, RZ, RZ, -R6 ;  /* 0x000000ffff067224 */ /* 0x000fe400078e0a06 */
[----:B------:R-:W-:Y:S02]  /*b250*/  IMAD.MOV.U32 R24, RZ, RZ, R8 ;  /* 0x000000ffff187224 */ /* 0x000fe400078e0008 */
[----:B------:R-:W-:Y:S02]  /*b260*/  IMAD R7, R2, R6, R7 ;  /* 0x0000000602077224 */ /* 0x000fe400078e0207 */
[----:B------:R-:W-:-:S03]  /*b270*/  @!P0 IMAD.MOV R24, RZ, RZ, -R24 ;  /* 0x000000ffff188224 */ /* 0x000fc600078e0a18 */
[----:B------:R-:W-:Y:S01]  /*b280*/  ISETP.GT.U32.AND P0, PT, R2, R7, PT ;  /* 0x000000070200720c */ /* 0x000fe20003f04070 */
[----:B------:R-:W-:Y:S01]  /*b290*/  @!P5 IMAD.IADD R9, R9, 0x1, -R2 ;  /* 0x000000010909d824 */ /* 0x000fe200078e0a02 */
[----:B------:R-:W-:Y:S01]  /*b2a0*/  ISETP.GE.AND P1, PT, R10, RZ, PT ;  /* 0x000000ff0a00720c */ /* 0x000fe20003f26270 */
[----:B------:R-:W-:-:S03]  /*b2b0*/  VIADD R10, R0, 0x6b ;  /* 0x0000006b000a7836 */ /* 0x000fc60000000000 */
[----:B------:R-:W-:Y:S02]  /*b2c0*/  ISETP.GT.U32.AND P5, PT, R2, R9, PT ;  /* 0x000000090200720c */ /* 0x000fe40003fa4070 */
[----:B------:R-:W-:-:S05]  /*b2d0*/  IABS R6, R10 ;  /* 0x0000000a00067213 */ /* 0x000fca0000000000 */
[----:B------:R-:W-:Y:S02]  /*b2e0*/  @!P0 IMAD.IADD R7, R7, 0x1, -R2 ;  /* 0x0000000107078824 */ /* 0x000fe400078e0a02 */
[----:B------:R-:W-:-:S03]  /*b2f0*/  IMAD.HI.U32 R8, R3, R6, RZ ;  /* 0x0000000603087227 */ /* 0x000fc600078e00ff */
[C---:B------:R-:W-:Y:S01]  /*b300*/  ISETP.GT.U32.AND P0, PT, R2.reuse, R7, PT ;  /* 0x000000070200720c */ /* 0x040fe20003f04070 */
[----:B------:R-:W-:Y:S02]  /*b310*/  IMAD.MOV R8, RZ, RZ, -R8 ;  /* 0x000000ffff087224 */ /* 0x000fe400078e0a08 */
[----:B------:R-:W-:Y:S02]  /*b320*/  @!P5 IMAD.IADD R9, R9, 0x1, -R2 ;  /* 0x000000010909d824 */ /* 0x000fe400078e0a02 */
[----:B------:R-:W-:Y:S02]  /*b330*/  IMAD R6, R2, R8, R6 ;  /* 0x0000000802067224 */ /* 0x000fe400078e0206 */
[----:B------:R-:W-:Y:S02]  /*b340*/  VIADD R8, R0, 0x6c ;  /* 0x0000006c00087836 */ /* 0x000fe40000000000 */
[----:B------:R-:W-:-:S03]  /*b350*/  IMAD.MOV.U32 R23, RZ, RZ, R9 ;  /* 0x000000ffff177224 */ /* 0x000fc600078e0009 */
[----:B------:R-:W-:Y:S01]  /*b360*/  IABS R9, R8 ;  /* 0x0000000800097213 */ /* 0x000fe20000000000 */
[----:B------:R-:W-:Y:S01]  /*b370*/  @!P6 IMAD.MOV R23, RZ, RZ, -R23 ;  /* 0x000000ffff17e224 */ /* 0x000fe200078e0a17 */
[----:B------:R-:W-:Y:S01]  /*b380*/  ISETP.GT.U32.AND P6, PT, R2, R6, PT ;  /* 0x000000060200720c */ /* 0x000fe20003fc4070 */
        /* <DEDUP_REMOVED lines=8> */
[----:B------:R-:W-:Y:S02]  /*b410*/  ISETP.GT.U32.AND P1, PT, R2, R9, PT ;  /* 0x000000090200720c */ /* 0x000fe40003f24070 */
[----:B------:R-:W-:Y:S01]  /*b420*/  ISETP.GE.AND P5, PT, R10, RZ, PT ;  /* 0x000000ff0a00720c */ /* 0x000fe20003fa6270 */
[----:B------:R-:W-:Y:S01]  /*b430*/  VIADD R10, R0, 0x6d ;  /* 0x0000006d000a7836 */ /* 0x000fe20000000000 */
[----:B------:R-:W-:-:S04]  /*b440*/  ISETP.GT.U32.AND P6, PT, R2, R6, PT ;  /* 0x000000060200720c */ /* 0x000fc80003fc4070 */
[----:B------:R-:W-:-:S05]  /*b450*/  IABS R8, R10 ;  /* 0x0000000a00087213 */ /* 0x000fca0000000000 */
[----:B------:R-:W-:-:S04]  /*b460*/  IMAD.HI.U32 R7, R3, R8, RZ ;  /* 0x0000000803077227 */ /* 0x000fc800078e00ff */
[--C-:B------:R-:W-:Y:S02]  /*b470*/  @!P1 IMAD.IADD R9, R9, 0x1, -R2.reuse ;  /* 0x0000000109099824 */ /* 0x100fe400078e0a02 */
[----:B------:R-:W-:Y:S01]  /*b480*/  @!P6 IMAD.IADD R6, R6, 0x1, -R2 ;  /* 0x000000010606e824 */ /* 0x000fe200078e0a02 */
[----:B------:R-:W-:Y:S01]  /*b490*/  ISETP.GE.AND P6, PT, R10, RZ, PT ;  /* 0x000000ff0a00720c */ /* 0x000fe20003fc6270 */
[----:B------:R-:W-:Y:S01]  /*b4a0*/  IMAD.MOV R7, RZ, RZ, -R7 ;  /* 0x000000ffff077224 */ /* 0x000fe200078e0a07 */
[----:B------:R-:W-:Y:S01]  /*b4b0*/  ISETP.GT.U32.AND P1, PT, R2, R9, PT ;  /* 0x000000090200720c */ /* 0x000fe20003f24070 */
[----:B------:R-:W-:Y:S02]  /*b4c0*/  VIADD R10, R0, 0x6e ;  /* 0x0000006e000a7836 */ /* 0x000fe40000000000 */
[----:B------:R-:W-:Y:S02]  /*b4d0*/  IMAD R8, R2, R7, R8 ;  /* 0x0000000702087224 */ /* 0x000fe400078e0208 */
[----:B------:R-:W-:Y:S01]  /*b4e0*/  IMAD.MOV.U32 R21, RZ, RZ, R6 ;  /* 0x000000ffff157224 */ /* 0x000fe200078e0006 */
[----:B------:R-:W-:-:S03]  /*b4f0*/  IABS R7, R10 ;  /* 0x0000000a00077213 */ /* 0x000fc60000000000 */
[----:B------:R-:W-:Y:S01]  /*b500*/  @!P5 IMAD.MOV R21, RZ, RZ, -R21 ;  /* 0x000000ffff15d224 */ /* 0x000fe200078e0a15 */
[----:B------:R-:W-:Y:S01]  /*b510*/  ISETP.GT.U32.AND P5, PT, R2, R8, PT ;  /* 0x000000080200720c */ /* 0x000fe20003fa4070 */
[----:B------:R-:W-:-:S04]  /*b520*/  IMAD.HI.U32 R6, R3, R7, RZ ;  /* 0x0000000703067227 */ /* 0x000fc800078e00ff */
[----:B------:R-:W-:Y:S02]  /*b530*/  @!P1 IMAD.IADD R9, R9, 0x1, -R2 ;  /* 0x0000000109099824 */ /* 0x000fe400078e0a02 */
[----:B------:R-:W-:Y:S02]  /*b540*/  IMAD.MOV R6, RZ, RZ, -R6 ;  /* 0x000000ffff067224 */ /* 0x000fe400078e0a06 */
[----:B------:R-:W-:Y:S02]  /*b550*/  IMAD.MOV.U32 R20, RZ, RZ, R9 ;  /* 0x000000ffff147224 */ /* 0x000fe400078e0009 */
[----:B------:R-:W-:Y:S02]  /*b560*/  IMAD R7, R2, R6, R7 ;  /* 0x0000000602077224 */ /* 0x000fe400078e0207 */
[----:B------:R-:W-:Y:S02]  /*b570*/  @!P5 IMAD.IADD R8, R8, 0x1, -R2 ;  /* 0x000000010808d824 */ /* 0x000fe400078e0a02 */
[----:B------:R-:W-:Y:S01]  /*b580*/  @!P0 IMAD.MOV R20, RZ, RZ, -R20 ;  /* 0x000000ffff148224 */ /* 0x000fe200078e0a14 */
[----:B------:R-:W-:-:S02]  /*b590*/  ISETP.GT.U32.AND P0, PT, R2, R7, PT ;  /* 0x000000070200720c */ /* 0x000fc40003f04070 */
[----:B------:R-:W-:Y:S01]  /*b5a0*/  ISETP.GT.U32.AND P5, PT, R2, R8, PT ;  /* 0x000000080200720c */ /* 0x000fe20003fa4070 */
[----:B------:R-:W-:-:S05]  /*b5b0*/  VIADD R6, R0, 0x6f ;  /* 0x0000006f00067836 */ /* 0x000fca0000000000 */
[----:B------:R-:W-:-:S05]  /*b5c0*/  IABS R9, R6 ;  /* 0x0000000600097213 */ /* 0x000fca0000000000 */
[--C-:B------:R-:W-:Y:S02]  /*b5d0*/  @!P0 IMAD.IADD R7, R7, 0x1, -R2.reuse ;  /* 0x0000000107078824 */ /* 0x100fe400078e0a02 */
[----:B------:R-:W-:Y:S01]  /*b5e0*/  @!P5 IMAD.IADD R8, R8, 0x1, -R2 ;  /* 0x000000010808d824 */ /* 0x000fe200078e0a02 */
[----:B------:R-:W-:Y:S01]  /*b5f0*/  ISETP.GE.AND P5, PT, R6, RZ, PT ;  /* 0x000000ff0600720c */ /* 0x000fe20003fa6270 */
[----:B------:R-:W-:Y:S01]  /*b600*/  IMAD.HI.U32 R6, R3, R9, RZ ;  /* 0x0000000903067227 */ /* 0x000fe200078e00ff */
[----:B------:R-:W-:-:S03]  /*b610*/  ISETP.GT.U32.AND P0, PT, R2, R7, PT ;  /* 0x000000070200720c */ /* 0x000fc60003f04070 */
[----:B------:R-:W-:-:S04]  /*b620*/  IMAD.MOV R6, RZ, RZ, -R6 ;  /* 0x000000ffff067224 */ /* 0x000fc800078e0a06 */
[----:B------:R-:W-:-:S06]  /*b630*/  IMAD R6, R2, R6, R9 ;  /* 0x0000000602067224 */ /* 0x000fcc00078e0209 */
[----:B------:R-:W-:Y:S01]  /*b640*/  @!P0 IMAD.IADD R7, R7, 0x1, -R2 ;  /* 0x0000000107078824 */ /* 0x000fe200078e0a02 */
[----:B------:R-:W-:Y:S01]  /*b650*/  ISETP.GT.U32.AND P0, PT, R2, R6, PT ;  /* 0x000000060200720c */ /* 0x000fe20003f04070 */
[----:B------:R-:W-:Y:S01]  /*b660*/  VIADD R9, R0, 0x72 ;  /* 0x0000007200097836 */ /* 0x000fe20000000000 */
[----:B------:R-:W-:Y:S01]  /*b670*/  ISETP.GE.AND P1, PT, R10, RZ, PT ;  /* 0x000000ff0a00720c */ /* 0x000fe20003f26270 */
[----:B------:R-:W-:-:S03]  /*b680*/  IMAD.MOV.U32 R19, RZ, RZ, R8 ;  /* 0x000000ffff137224 */ /* 0x000fc600078e0008 */
[----:B------:R-:W-:Y:S01]  /*b690*/  IABS R10, R9 ;  /* 0x00000009000a7213 */ /* 0x000fe20000000000 */
[----:B------:R-:W-:Y:S01]  /*b6a0*/  @!P6 IMAD.MOV R19, RZ, RZ, -R19 ;  /* 0x000000ffff13e224 */ /* 0x000fe200078e0a13 */
[----:B------:R-:W-:-:S05]  /*b6b0*/  ISETP.GE.AND P6, PT, R9, RZ, PT ;  /* 0x000000ff0900720c */ /* 0x000fca0003fc6270 */
[----:B------:R-:W-:Y:S02]  /*b6c0*/  @!P0 IMAD.IADD R6, R6, 0x1, -R2 ;  /* 0x0000000106068824 */ /* 0x000fe400078e0a02 */
[----:B------:R-:W-:-:S03]  /*b6d0*/  IMAD.HI.U32 R9, R3, R10, RZ ;  /* 0x0000000a03097227 */ /* 0x000fc600078e00ff */
[----:B------:R-:W-:Y:S01]  /*b6e0*/  ISETP.GT.U32.AND P0, PT, R2, R6, PT ;  /* 0x000000060200720c */ /* 0x000fe20003f04070 */
[----:B------:R-:W-:Y:S02]  /*b6f0*/  VIADD R8, R0, 0x73 ;  /* 0x0000007300087836 */ /* 0x000fe40000000000 */
[----:B------:R-:W-:Y:S02]  /*b700*/  IMAD.MOV.U32 R18, RZ, RZ, R7 ;  /* 0x000000ffff127224 */ /* 0x000fe400078e0007 */
[----:B------:R-:W-:Y:S01]  /*b710*/  IMAD.MOV R7, RZ, RZ, -R9 ;  /* 0x000000ffff077224 */ /* 0x000fe200078e0a09 */
[----:B------:R-:W-:Y:S01]  /*b720*/  IABS R12, R8 ;  /* 0x00000008000c7213 */ /* 0x000fe20000000000 */
[----:B------:R-:W-:Y:S01]  /*b730*/  @!P1 IMAD.MOV R18, RZ, RZ, -R18 ;  /* 0x000000ffff129224 */ /* 0x000fe200078e0a12 */
[----:B------:R-:W-:Y:S01]  /*b740*/  ISETP.GE.AND P1, PT, R8, RZ, PT ;  /* 0x000000ff0800720c */ /* 0x000fe20003f26270 */
[----:B------:R-:W-:Y:S02]  /*b750*/  IMAD R8, R2, R7, R10 ;  /* 0x0000000702087224 */ /* 0x000fe400078e020a */
[----:B------:R-:W-:-:S02]  /*b760*/  IMAD.MOV.U32 R9, RZ, RZ, R12 ;  /* 0x000000ffff097224 */ /* 0x000fc400078e000c */
[----:B------:R-:W-:Y:S01]  /*b770*/  @!P0 IMAD.IADD R6, R6, 0x1, -R2 ;  /* 0x0000000106068824 */ /* 0x000fe200078e0a02 */
[----:B------:R-:W-:Y:S01]  /*b780*/  ISETP.GT.U32.AND P0, PT, R2, R8, PT ;  /* 0x000000080200720c */ /* 0x000fe20003f04070 */
[----:B------:R-:W-:-:S04]  /*b790*/  IMAD.HI.U32 R7, R3, R9, RZ ;  /* 0x0000000903077227 */ /* 0x000fc800078e00ff */
[----:B------:R-:W-:Y:S02]  /*b7a0*/  IMAD.MOV R7, RZ, RZ, -R7 ;  /* 0x000000ffff077224 */ /* 0x000fe400078e0a07 */
[C---:B------:R-:W-:Y:S02]  /*b7b0*/  VIADD R13, R0.reuse, 0x74 ;  /* 0x00000074000d7836 */ /* 0x040fe40000000000 */
[----:B------:R-:W-:Y:S02]  /*b7c0*/  VIADD R33, R0, 0x75 ;  /* 0x0000007500217836 */ /* 0x000fe40000000000 */
[----:B------:R-:W-:Y:S01]  /*b7d0*/  IMAD R9, R2, R7, R9 ;  /* 0x0000000702097224 */ /* 0x000fe200078e0209 */
[----:B------:R-:W-:Y:S01]  /*b7e0*/  IABS R7, R13 ;  /* 0x0000000d00077213 */ /* 0x000fe20000000000 */
[----:B------:R-:W-:Y:S02]  /*b7f0*/  @!P0 IMAD.IADD R8, R8, 0x1, -R2 ;  /* 0x0000000108088824 */ /* 0x000fe400078e0a02 */
[----:B------:R-:W-:Y:S01]  /*b800*/  IMAD.MOV.U32 R17, RZ, RZ, R6 ;  /* 0x000000ffff117224 */ /* 0x000fe200078e0006 */
[----:B------:R-:W-:Y:S01]  /*b810*/  IABS R10, R33 ;  /* 0x00000021000a7213 */ /* 0x000fe20000000000 */
[----:B------:R-:W-:Y:S01]  /*b820*/  IMAD.HI.U32 R12, R3, R7, RZ ;  /* 0x00000007030c7227 */ /* 0x000fe200078e00ff */
[----:B------:R-:W-:-:S03]  /*b830*/  ISETP.GT.U32.AND P0, PT, R2, R8, PT ;  /* 0x000000080200720c */ /* 0x000fc60003f04070 */
[----:B------:R-:W-:Y:S01]  /*b840*/  @!P5 IMAD.MOV R17, RZ, RZ, -R17 ;  /* 0x000000ffff11d224 */ /* 0x000fe200078e0a11 */
[----:B------:R-:W-:Y:S01]  /*b850*/  ISETP.GT.U32.AND P5, PT, R2, R9, PT ;  /* 0x000000090200720c */ /* 0x000fe20003fa4070 */
[----:B------:R-:W-:Y:S02]  /*b860*/  IMAD.MOV.U32 R6, RZ, RZ, R10 ;  /* 0x000000ffff067224 */ /* 0x000fe400078e000a */
[----:B------:R-:W-:-:S04]  /*b870*/  IMAD.MOV R10, RZ, RZ, -R12 ;  /* 0x000000ffff0a7224 */ /* 0x000fc800078e0a0c */
[----:B------:R-:W-:Y:S02]  /*b880*/  IMAD R7, R2, R10, R7 ;  /* 0x0000000a02077224 */ /* 0x000fe400078e0207 */
[----:B------:R-:W-:-:S03]  /*b890*/  @!P0 IMAD.IADD R8, R8, 0x1, -R2 ;  /* 0x0000000108088824 */ /* 0x000fc600078e0a02 */
[----:B------:R-:W-:Y:S01]  /*b8a0*/  ISETP.GT.U32.AND P0, PT, R2, R7, PT ;  /* 0x000000070200720c */ /* 0x000fe20003f04070 */
[----:B------:R-:W-:Y:S02]  /*b8b0*/  @!P5 IMAD.IADD R9, R9, 0x1, -R2 ;  /* 0x000000010909d824 */ /* 0x000fe400078e0a02 */
[----:B------:R-:W-:-:S03]  /*b8c0*/  IMAD.HI.U32 R10, R3, R6, RZ ;  /* 0x00000006030a7227 */ /* 0x000fc600078e00ff */
[----:B------:R-:W-:Y:S01]  /*b8d0*/  ISETP.GT.U32.AND P5, PT, R2, R9, PT ;  /* 0x000000090200720c */ /* 0x000fe20003fa4070 */
[----:B------:R-:W-:Y:S02]  /*b8e0*/  IMAD.MOV R10, RZ, RZ, -R10 ;  /* 0x000000ffff0a7224 */ /* 0x000fe400078e0a0a */
[----:B------:R-:W-:Y:S02]  /*b8f0*/  VIADD R12, R0, 0x76 ;  /* 0x00000076000c7836 */ /* 0x000fe40000000000 */
[----:B------:R-:W-:Y:S02]  /*b900*/  IMAD R6, R2, R10, R6 ;  /* 0x0000000a02067224 */ /* 0x000fe400078e0206 */
[----:B------:R-:W-:Y:S01]  /*b910*/  IMAD.MOV.U32 R16, RZ, RZ, R8 ;  /* 0x000000ffff107224 */ /* 0x000fe200078e0008 */
[----:B------:R-:W-:Y:S01]  /*b920*/  IABS R10, R12 ;  /* 0x0000000c000a7213 */ /* 0x000fe20000000000 */
[----:B------:R-:W-:Y:S02]  /*b930*/  @!P0 IMAD.IADD R7, R7, 0x1, -R2 ;  /* 0x0000000107078824 */ /* 0x000fe400078e0a02 */
[----:B------:R-:W-:-:S02]  /*b940*/  @!P6 IMAD.MOV R16, RZ, RZ, -R16 ;  /* 0x000000ffff10e224 */ /* 0x000fc400078e0a10 */
[----:B------:R-:W-:Y:S01]  /*b950*/  @!P5 IMAD.IADD R9, R9, 0x1, -R2 ;  /* 0x000000010909d824 */ /* 0x000fe200078e0a02 */
[C---:B------:R-:W-:Y:S01]  /*b960*/  ISETP.GT.U32.AND P6, PT, R2.reuse, R7, PT ;  /* 0x000000070200720c */ /* 0x040fe20003fc4070 */
[----:B------:R-:W-:Y:S01]  /*b970*/  IMAD.HI.U32 R8, R3, R10, RZ ;  /* 0x0000000a03087227 */ /* 0x000fe200078e00ff */
[----:B------:R-:W-:-:S03]  /*b980*/  ISETP.GT.U32.AND P5, PT, R2, R6, PT ;  /* 0x000000060200720c */ /* 0x000fc60003fa4070 */
[----:B------:R-:W-:-:S04]  /*b990*/  IMAD.MOV R8, RZ, RZ, -R8 ;  /* 0x000000ffff087224 */ /* 0x000fc800078e0a08 */
[----:B------:R-:W-:-:S04]  /*b9a0*/  IMAD R8, R2, R8, R10 ;  /* 0x0000000802087224 */ /* 0x000fc800078e020a */
[--C-:B------:R-:W-:Y:S01]  /*b9b0*/  @!P6 IMAD.IADD R7, R7, 0x1, -R2.reuse ;  /* 0x000000010707e824 */ /* 0x100fe200078e0a02 */
[----:B------:R-:W-:Y:S01]  /*b9c0*/  ISETP.GT.U32.AND P6, PT, R2, R8, PT ;  /* 0x000000080200720c */ /* 0x000fe20003fc4070 */
[----:B------:R-:W-:Y:S02]  /*b9d0*/  @!P5 IMAD.IADD R6, R6, 0x1, -R2 ;  /* 0x000000010606d824 */ /* 0x000fe400078e0a02 */
[----:B------:R-:W-:-:S03]  /*b9e0*/  IMAD.MOV.U32 R14, RZ, RZ, R7 ;  /* 0x000000ffff0e7224 */ /* 0x000fc600078e0007 */
[----:B------:R-:W-:Y:S01]  /*b9f0*/  ISETP.GT.U32.AND P5, PT, R2, R6, PT ;  /* 0x000000060200720c */ /* 0x000fe20003fa4070 */
[----:B------:R-:W-:Y:S01]  /*ba00*/  VIADD R7, R0, 0x77 ;  /* 0x0000007700077836 */ /* 0x000fe20000000000 */
[----:B------:R-:W-:-:S04]  /*ba10*/  ISETP.GE.AND P0, PT, R13, RZ, PT ;  /* 0x000000ff0d00720c */ /* 0x000fc80003f06270 */
[----:B------:R-:W-:Y:S01]  /*ba20*/  IABS R10, R7 ;  /* 0x00000007000a7213 */ /* 0x000fe20000000000 */
[----:B------:R-:W-:Y:S02]  /*ba30*/  @!P6 IMAD.IADD R8, R8, 0x1, -R2 ;  /* 0x000000010808e824 */ /* 0x000fe400078e0a02 */
[----:B------:R-:W-:Y:S02]  /*ba40*/  IMAD.MOV.U32 R15, RZ, RZ, R9 ;  /* 0x000000ffff0f7224 */ /* 0x000fe400078e0009 */
[----:B------:R-:W-:Y:S01]  /*ba50*/  IMAD.HI.U32 R9, R3, R10, RZ ;  /* 0x0000000a03097227 */ /* 0x000fe200078e00ff */
[----:B------:R-:W-:-:S03]  /*ba60*/  ISETP.GT.U32.AND P6, PT, R2, R8, PT ;  /* 0x000000080200720c */ /* 0x000fc60003fc4070 */
[----:B------:R-:W-:Y:S01]  /*ba70*/  @!P5 IMAD.IADD R6, R6, 0x1, -R2 ;  /* 0x000000010606d824 */ /* 0x000fe200078e0a02 */
[----:B------:R-:W-:Y:S01]  /*ba80*/  ISETP.GE.AND P5, PT, R7, RZ, PT ;  /* 0x000000ff0700720c */ /* 0x000fe20003fa6270 */
[----:B------:R-:W-:Y:S02]  /*ba90*/  @!P1 IMAD.MOV R15, RZ, RZ, -R15 ;  /* 0x000000ffff0f9224 */ /* 0x000fe400078e0a0f */
[----:B------:R-:W-:Y:S01]  /*baa0*/  IMAD.MOV.U32 R13, RZ, RZ, R6 ;  /* 0x000000ffff0d7224 */ /* 0x000fe200078e0006 */
[----:B------:R-:W-:Y:S01]  /*bab0*/  ISETP.GE.AND P1, PT, R33, RZ, PT ;  /* 0x000000ff2100720c */ /* 0x000fe20003f26270 */
[----:B------:R-:W-:Y:S02]  /*bac0*/  IMAD.MOV R6, RZ, RZ, -R9 ;  /* 0x000000ffff067224 */ /* 0x000fe400078e0a09 */
[----:B------:R-:W-:Y:S02]  /*bad0*/  VIADD R7, R0, 0x7a ;  /* 0x0000007a00077836 */ /* 0x000fe40000000000 */
[----:B------:R-:W-:-:S02]  /*bae0*/  IMAD R6, R2, R6, R10 ;  /* 0x0000000602067224 */ /* 0x000fc400078e020a */
[----:B------:R-:W-:Y:S01]  /*baf0*/  @!P0 IMAD.MOV R14, RZ, RZ, -R14 ;  /* 0x000000ffff0e8224 */ /* 0x000fe200078e0a0e */
[----:B------:R-:W-:Y:S01]  /*bb00*/  ISETP.GE.AND P0, PT, R12, RZ, PT ;  /* 0x000000ff0c00720c */ /* 0x000fe20003f06270 */
[----:B------:R-:W-:Y:S01]  /*bb10*/  @!P6 IMAD.IADD R8, R8, 0x1, -R2 ;  /* 0x000000010808e824 */ /* 0x000fe200078e0a02 */
[----:B------:R-:W-:Y:S02]  /*bb20*/  IABS R12, R7 ;  /* 0x00000007000c7213 */ /* 0x000fe40000000000 */
[----:B------:R-:W-:Y:S01]  /*bb30*/  ISETP.GT.U32.AND P6, PT, R2, R6, PT ;  /* 0x000000060200720c */ /* 0x000fe20003fc4070 */
[----:B------:R-:W-:Y:S02]  /*bb40*/  @!P1 IMAD.MOV R13, RZ, RZ, -R13 ;  /* 0x000000ffff0d9224 */ /* 0x000fe400078e0a0d */
[----:B------:R-:W-:Y:S01]  /*bb50*/  IMAD.MOV.U32 R9, RZ, RZ, R12 ;  /* 0x000000ffff097224 */ /* 0x000fe200078e000c */
[----:B------:R-:W-:-:S03]  /*bb60*/  ISETP.GE.AND P1, PT, R7, RZ, PT ;  /* 0x000000ff0700720c */ /* 0x000fc60003f26270 */
[----:B------:R-:W-:-:S04]  /*bb70*/  IMAD.HI.U32 R7, R3, R9, RZ ;  /* 0x0000000903077227 */ /* 0x000fc800078e00ff */
[----:B------:R-:W-:Y:S02]  /*bb80*/  IMAD.MOV R7, RZ, RZ, -R7 ;  /* 0x000000ffff077224 */ /* 0x000fe400078e0a07 */
[----:B------:R-:W-:Y:S02]  /*bb90*/  @!P6 IMAD.IADD R6, R6, 0x1, -R2 ;  /* 0x000000010606e824 */ /* 0x000fe400078e0a02 */
[----:B------:R-:W-:Y:S02]  /*bba0*/  IMAD R7, R2, R7, R9 ;  /* 0x0000000702077224 */ /* 0x000fe400078e0209 */
[----:B------:R-:W-:Y:S01]  /*bbb0*/  VIADD R9, R0, 0x7b ;  /* 0x0000007b00097836 */ /* 0x000fe20000000000 */
[----:B------:R-:W-:-:S04]  /*bbc0*/  ISETP.GT.U32.AND P6, PT, R2, R6, PT ;  /* 0x000000060200720c */ /* 0x000fc80003fc4070 */
[----:B------:R-:W-:Y:S01]  /*bbd0*/  IABS R10, R9 ;  /* 0x00000009000a7213 */ /* 0x000fe20000000000 */
[----:B------:R-:W-:-:S04]  /*bbe0*/  IMAD.MOV.U32 R12, RZ, RZ, R8 ;  /* 0x000000ffff0c7224 */ /* 0x000fc800078e0008 */
[----:B------:R-:W-:-:S04]  /*bbf0*/  IMAD.HI.U32 R34, R3, R10, RZ ;  /* 0x0000000a03227227 */ /* 0x000fc800078e00ff */
[----:B------:R-:W-:Y:S02]  /*bc00*/  IMAD.MOV R8, RZ, RZ, -R34 ;  /* 0x000000ffff087224 */ /* 0x000fe400078e0a22 */
[----:B------:R-:W-:Y:S02]  /*bc10*/  @!P6 IMAD.IADD R6, R6, 0x1, -R2 ;  /* 0x000000010606e824 */ /* 0x000fe400078e0a02 */
[----:B------:R-:W-:Y:S01]  /*bc20*/  @!P0 IMAD.MOV R12, RZ, RZ, -R12 ;  /* 0x000000ffff0c8224 */ /* 0x000fe200078e0a0c */
[----:B------:R-:W-:Y:S01]  /*bc30*/  ISETP.GE.AND P0, PT, R9, RZ, PT ;  /* 0x000000ff0900720c */ /* 0x000fe20003f06270 */
[----:B------:R-:W-:Y:S02]  /*bc40*/  IMAD R9, R2, R8, R10 ;  /* 0x0000000802097224 */ /* 0x000fe400078e020a */
[----:B------:R-:W-:Y:S02]  /*bc50*/  IMAD.MOV.U32 R10, RZ, RZ, R6 ;  /* 0x000000ffff0a7224 */ /* 0x000fe400078e0006 */
[----:B------:R-:W-:-:S02]  /*bc60*/  VIADD R41, R0, 0x7c ;  /* 0x0000007c00297836 */ /* 0x000fc40000000000 */
[----:B------:R-:W-:Y:S01]  /*bc70*/  @!P5 IMAD.MOV R10, RZ, RZ, -R10 ;  /* 0x000000ffff0ad224 */ /* 0x000fe200078e0a0a */
[----:B------:R-:W-:Y:S02]  /*bc80*/  ISETP.GT.U32.AND P5, PT, R2, R9, PT ;  /* 0x000000090200720c */ /* 0x000fe40003fa4070 */
[----:B------:R-:W-:Y:S02]  /*bc90*/  IABS R33, R41 ;  /* 0x0000002900217213 */ /* 0x000fe40000000000 */
[----:B------:R-:W-:-:S03]  /*bca0*/  SEL R42, R11, R91, !P4 ;  /* 0x0000005b0b2a7207 */ /* 0x000fc60006000000 */
[----:B------:R-:W-:-:S04]  /*bcb0*/  IMAD.HI.U32 R37, R3, R33, RZ ;  /* 0x0000002103257227 */ /* 0x000fc800078e00ff */
[----:B------:R-:W-:Y:S01]  /*bcc0*/  IMAD R42, R42, UR7, RZ ;  /* 0x000000072a2a7c24 */ /* 0x000fe2000f8e02ff */
[----:B------:R0:W-:Y:S01]  /*bcd0*/  STL [R1+0x74c], R0 ;  /* 0x00074c0001007387 */ /* 0x0001e20000100800 */
[----:B------:R-:W-:Y:S02]  /*bce0*/  IMAD.MOV R34, RZ, RZ, -R37 ;  /* 0x000000ffff227224 */ /* 0x000fe400078e0a25 */
[C---:B------:R-:W-:Y:S02]  /*bcf0*/  VIADD R37, R0.reuse, 0x7d ;  /* 0x0000007d00257836 */ /* 0x040fe40000000000 */
[----:B------:R-:W-:Y:S02]  /*bd00*/  VIADD R40, R0, 0x7e ;  /* 0x0000007e00287836 */ /* 0x000fe40000000000 */
[----:B------:R-:W-:Y:S01]  /*bd10*/  @!P5 IMAD.IADD R9, R9, 0x1, -R2 ;  /* 0x000000010909d824 */ /* 0x000fe200078e0a02 */
[----:B0-----:R-:W-:Y:S02]  /*bd20*/  LEA R0, P5, R42, R5, 0x1 ;  /* 0x000000052a007211 */ /* 0x001fe400078a08ff */
[----:B------:R-:W-:-:S02]  /*bd30*/  PRMT R56, RZ, 0x7610, R56 ;  /* 0x00007610ff387816 */ /* 0x000fc40000000038 */
[----:B------:R-:W-:Y:S01]  /*bd40*/  LEA.HI.X.SX32 R43, R42, R4, 0x1, P5 ;  /* 0x000000042a2b7211 */ /* 0x000fe200028f0eff */
[----:B------:R-:W-:-:S05]  /*bd50*/  @P3 IMAD.MOV.U32 R42, RZ, RZ, R0 ;  /* 0x000000ffff2a3224 */ /* 0x000fca00078e0000 */
[----:B------:R0:W2:Y:S01]  /*bd60*/  @P3 LDG.E.U16 R56, desc[UR24][R42.64] ;  /* 0x000000182a383981 */ /* 0x0000a2000c1e1500 */
[----:B------:R-:W-:-:S13]  /*bd70*/  ISETP.GT.U32.AND P6, PT, R2, R7, PT ;  /* 0x000000070200720c */ /* 0x000fda0003fc4070 */
[----:B------:R-:W-:-:S05]  /*bd80*/  @!P6 IMAD.IADD R7, R7, 0x1, -R2 ;  /* 0x000000010707e824 */ /* 0x000fca00078e0a02 */
[C---:B------:R-:W-:Y:S01]  /*bd90*/  ISETP.GT.U32.AND P6, PT, R2.reuse, R7, PT ;  /* 0x000000070200720c */ /* 0x040fe20003fc4070 */
[----:B------:R-:W-:Y:S01]  /*bda0*/  IMAD R8, R2, R34, R33 ;  /* 0x0000002202087224 */ /* 0x000fe200078e0221 */
[----:B------:R-:W-:-:S11]  /*bdb0*/  IABS R33, R37 ;  /* 0x0000002500217213 */ /* 0x000fd60000000000 */
[----:B------:R-:W-:Y:S01]  /*bdc0*/  @!P6 IMAD.IADD R7, R7, 0x1, -R2 ;  /* 0x000000010707e824 */ /* 0x000fe200078e0a02 */
[----:B------:R-:W-:Y:S02]  /*bdd0*/  ISETP.GT.U32.AND P6, PT, R2, R8, PT ;  /* 0x000000080200720c */ /* 0x000fe40003fc4070 */
[----:B------:R-:W-:Y:S01]  /*bde0*/  IABS R34, R40 ;  /* 0x0000002800227213 */ /* 0x000fe20000000000 */
[----:B------:R-:W-:-:S04]  /*bdf0*/  IMAD.HI.U32 R6, R3, R33, RZ ;  /* 0x0000002103067227 */ /* 0x000fc800078e00ff */
[----:B------:R-:W-:-:S06]  /*be00*/  IMAD.HI.U32 R3, R3, R34, RZ ;  /* 0x0000002203037227 */ /* 0x000fcc00078e00ff */
[----:B------:R-:W-:Y:S01]  /*be10*/  @!P6 IMAD.IADD R8, R8, 0x1, -R2 ;  /* 0x000000010808e824 */ /* 0x000fe200078e0a02 */
[----:B------:R-:W-:Y:S01]  /*be20*/  ISETP.GT.U32.AND P6, PT, R2, R9, PT ;  /* 0x000000090200720c */ /* 0x000fe20003fc4070 */
[----:B------:R-:W-:-:S04]  /*be30*/  IMAD.MOV R3, RZ, RZ, -R3 ;  /* 0x000000ffff037224 */ /* 0x000fc800078e0a03 */
[----:B------:R-:W-:Y:S02]  /*be40*/  IMAD R3, R2, R3, R34 ;  /* 0x0000000302037224 */ /* 0x000fe400078e0222 */
[----:B------:R-:W-:-:S06]  /*be50*/  IMAD.MOV R6, RZ, RZ, -R6 ;  /* 0x000000ffff067224 */ /* 0x000fcc00078e0a06 */
[----:B------:R-:W-:Y:S01]  /*be60*/  @!P6 IMAD.IADD R9, R9, 0x1, -R2 ;  /* 0x000000010909e824 */ /* 0x000fe200078e0a02 */
[C---:B------:R-:W-:Y:S01]  /*be70*/  ISETP.GT.U32.AND P6, PT, R2.reuse, R3, PT ;  /* 0x000000030200720c */ /* 0x040fe20003fc4070 */
[C---:B------:R-:W-:Y:S01]  /*be80*/  IMAD R6, R2.reuse, R6, R33 ;  /* 0x0000000602067224 */ /* 0x040fe200078e0221 */
[----:B------:R-:W-:Y:S01]  /*be90*/  SEL R33, R11, R92, !P4 ;  /* 0x0000005c0b217207 */ /* 0x000fe20006000000 */
[----:B------:R0:W-:Y:S04]  /*bea0*/  STL [R1+0x108], R0 ;  /* 0x0001080001007387 */ /* 0x0001e80000100800 */
[----:B------:R-:W-:Y:S01]  /*beb0*/  IMAD R33, R33, UR7, RZ ;  /* 0x0000000721217c24 */ /* 0x000fe2000f8e02ff */
[----:B------:R-:W-:-:S05]  /*bec0*/  ISETP.GT.U32.AND P5, PT, R2, R6, PT ;  /* 0x000000060200720c */ /* 0x000fca0003fa4070 */
[----:B------:R-:W-:Y:S01]  /*bed0*/  @!P6 IMAD.IADD R3, R3, 0x1, -R2 ;  /* 0x000000010303e824 */ /* 0x000fe200078e0a02 */
[----:B0-----:R-:W-:-:S04]  /*bee0*/  LEA R0, P6, R33, R5, 0x1 ;  /* 0x0000000521007211 */ /* 0x001fc800078c08ff */
[----:B------:R-:W-:Y:S02]  /*bef0*/  LEA.HI.X.SX32 R34, R33, R4, 0x1, P6 ;  /* 0x0000000421227211 */ /* 0x000fe400030f0eff */
[----:B------:R-:W-:Y:S02]  /*bf00*/  ISETP.GT.U32.AND P6, PT, R2, R3, PT ;  /* 0x000000030200720c */ /* 0x000fe40003fc4070 */
[----:B------:R-:W-:Y:S01]  /*bf10*/  SEL R33, R11, R93, !P4 ;  /* 0x0000005d0b217207 */ /* 0x000fe20006000000 */
[----:B------:R-:W-:Y:S01]  /*bf20*/  @!P5 IMAD.IADD R6, R6, 0x1, -R2 ;  /* 0x000000010606d824 */ /* 0x000fe200078e0a02 */
[----:B------:R0:W-:Y:S01]  /*bf30*/  STL [R1+0x104], R43 ;  /* 0x0001042b01007387 */ /* 0x0001e20000100800 */
[----:B------:R-:W-:Y:S02]  /*bf40*/  ISETP.GT.U32.AND P5, PT, R2, R8, PT ;  /* 0x000000080200720c */ /* 0x000fe40003fa4070 */
[----:B------:R-:W-:Y:S02]  /*bf50*/  IMAD R33, R33, UR7, RZ ;  /* 0x0000000721217c24 */ /* 0x000fe4000f8e02ff */
[----:B------:R-:W-:-:S04]  /*bf60*/  @P3 IMAD.MOV.U32 R42, RZ, RZ, R0 ;  /* 0x000000ffff2a3224 */ /* 0x000fc800078e0000 */
[----:B------:R-:W-:Y:S01]  /*bf70*/  @!P6 IMAD.IADD R3, R3, 0x1, -R2 ;  /* 0x000000010303e824 */ /* 0x000fe200078e0a02 */
[----:B------:R-:W-:Y:S01]  /*bf80*/  PRMT R51, RZ, 0x7610, R51 ;  /* 0x00007610ff337816 */ /* 0x000fe20000000033 */
[----:B0-----:R-:W-:Y:S01]  /*bf90*/  @P3 IMAD.MOV.U32 R43, RZ, RZ, R34 ;  /* 0x000000ffff2b3224 */ /* 0x001fe200078e0022 */
[----:B------:R-:W-:Y:S02]  /*bfa0*/  PRMT R50, RZ, 0x7610, R50 ;  /* 0x00007610ff327816 */ /* 0x000fe40000000032 */
[----:B------:R-:W-:Y:S02]  /*bfb0*/  @!P5 IMAD.IADD R8, R8, 0x1, -R2 ;  /* 0x000000010808d824 */ /* 0x000fe400078e0a02 */
[----:B------:R0:W3:Y:S01]  /*bfc0*/  @P3 LDG.E.U16 R51, desc[UR24][R42.64] ;  /* 0x000000182a333981 */ /* 0x0000e2000c1e1500 */
[----:B------:R-:W-:-:S03]  /*bfd0*/  ISETP.GE.AND P5, PT, R41, RZ, PT ;  /* 0x000000ff2900720c */ /* 0x000fc60003fa6270 */
[----:B--2---:R-:W-:Y:S04]  /*bfe0*/  STL [R1+0x754], R56 ;  /* 0x0007543801007387 */ /* 0x004fe80000100800 */
[----:B------:R2:W-:Y:S04]  /*bff0*/  STL [R1+0x148], R0 ;  /* 0x0001480001007387 */ /* 0x0005e80000100800 */
[----:B------:R0:W-:Y:S01]  /*c000*/  STL [R1+0x144], R34 ;  /* 0x0001442201007387 */ /* 0x0001e20000100800 */
[----:B--2---:R-:W-:-:S04]  /*c010*/  LEA R0, P6, R33, R5, 0x1 ;  /* 0x0000000521007211 */ /* 0x004fc800078c08ff */
[----:B0-----:R-:W-:Y:S01]  /*c020*/  LEA.HI.X.SX32 R34, R33, R4, 0x1, P6 ;  /* 0x0000000421227211 */ /* 0x001fe200030f0eff */
[----:B------:R-:W-:Y:S01]  /*c030*/  STL [R1+0x190], R0 ;  /* 0x0001900001007387 */ /* 0x000fe20000100800 */
[----:B------:R-:W-:-:S03]  /*c040*/  ISETP.GE.AND P6, PT, R40, RZ, PT ;  /* 0x000000ff2800720c */ /* 0x000fc60003fc6270 */
[----:B------:R0:W-:Y:S01]  /*c050*/  STL [R1+0x18c], R34 ;  /* 0x00018c2201007387 */ /* 0x0001e20000100800 */
[----:B------:R-:W-:-:S03]  /*c060*/  @P3 IMAD.MOV.U32 R40, RZ, RZ, R0 ;  /* 0x000000ffff283224 */ /* 0x000fc600078e0000 */
[----:B------:R-:W2:Y:S01]  /*c070*/  LDL.LU R43, [R1+0x1d4] ;  /* 0x0001d400012b7983 */ /* 0x000ea20000300800 */
[----:B------:R-:W-:-:S03]  /*c080*/  @P3 IMAD.MOV.U32 R41, RZ, RZ, R34 ;  /* 0x000000ffff293224 */ /* 0x000fc600078e0022 */
[----:B------:R-:W2:Y:S04]  /*c090*/  LDL.LU R54, [R1+0x1d0] ;  /* 0x0001d00001367983 */ /* 0x000ea80000300800 */
[----:B------:R-:W2:Y:S04]  /*c0a0*/  LDL.LU R66, [R1+0x1cc] ;  /* 0x0001cc0001427983 */ /* 0x000ea80000300800 */
[----:B------:R-:W2:Y:S04]  /*c0b0*/  LDL.LU R88, [R1+0x1a0] ;  /* 0x0001a00001587983 */ /* 0x000ea80000300800 */
[----:B------:R-:W3:Y:S04]  /*c0c0*/  LDL.LU R89, [R1+0x198] ;  /* 0x0001980001597983 */ /* 0x000ee80000300800 */
[----:B------:R-:W4:Y:S04]  /*c0d0*/  LDL.LU R44, [R1+0x194] ;  /* 0x00019400012c7983 */ /* 0x000f280000300800 */
[----:B------:R-:W4:Y:S04]  /*c0e0*/  LDL.LU R55, [R1+0x158] ;  /* 0x0001580001377983 */ /* 0x000f280000300800 */
[----:B------:R-:W4:Y:S04]  /*c0f0*/  LDL.LU R56, [R1+0x154] ;  /* 0x0001540001387983 */ /* 0x000f280000300800 */
[----:B------:R-:W4:Y:S04]  /*c100*/  @P3 LDG.E.U16 R50, desc[UR24][R40.64] ;  /* 0x0000001828323981 */ /* 0x000f28000c1e1500 */
[----:B------:R-:W4:Y:S04]  /*c110*/  LDL.LU R90, [R1+0x150] ;  /* 0x00015000015a7983 */ /* 0x000f280000300800 */
[----:B------:R-:W4:Y:S04]  /*c120*/  LDL.LU R91, [R1+0x14c] ;  /* 0x00014c00015b7983 */ /* 0x000f280000300800 */
[----:B------:R-:W4:Y:S04]  /*c130*/  LDL.LU R45, [R1+0x130] ;  /* 0x00013000012d7983 */ /* 0x000f280000300800 */
[----:B------:R-:W4:Y:S04]  /*c140*/  LDL.LU R63, [R1+0x128] ;  /* 0x00012800013f7983 */ /* 0x000f280000300800 */
[----:B------:R-:W4:Y:S01]  /*c150*/  LDL.LU R92, [R1+0x118] ;  /* 0x00011800015c7983 */ /* 0x000f220000300800 */
[----:B------:R-:W-:Y:S01]  /*c160*/  @!P1 IMAD.MOV R7, RZ, RZ, -R7 ;  /* 0x000000ffff079224 */ /* 0x000fe200078e0a07 */
[----:B------:R-:W-:-:S02]  /*c170*/  ISETP.GT.U32.AND P1, PT, R2, R6, PT ;  /* 0x000000060200720c */ /* 0x000fc40003f24070 */
[----:B------:R-:W4:Y:S04]  /*c180*/  LDL.LU R93, [R1+0x114] ;  /* 0x00011400015d7983 */ /* 0x000f280000300800 */
[----:B------:R-:W4:Y:S04]  /*c190*/  LDL.LU R46, [R1+0x110] ;  /* 0x00011000012e7983 */ /* 0x000f280000300800 */
[----:B------:R-:W4:Y:S03]  /*c1a0*/  LDL.LU R85, [R1+0x10c] ;  /* 0x00010c0001557983 */ /* 0x000f260000300800 */
[----:B------:R-:W-:Y:S01]  /*c1b0*/  @!P1 IMAD.IADD R6, R6, 0x1, -R2 ;  /* 0x0000000106069824 */ /* 0x000fe200078e0a02 */
[----:B------:R-:W4:Y:S01]  /*c1c0*/  LDL.LU R33, [R1+0xe4] ;  /* 0x0000e40001217983 */ /* 0x000f220000300800 */
[----:B------:R-:W-:-:S03]  /*c1d0*/  ISETP.GE.AND P1, PT, R37, RZ, PT ;  /* 0x000000ff2500720c */ /* 0x000fc60003f26270 */
[----:B------:R-:W4:Y:S04]  /*c1e0*/  LDL.LU R2, [R1+0xe0] ;  /* 0x0000e00001027983 */ /* 0x000f280000300800 */
[----:B------:R-:W4:Y:S04]  /*c1f0*/  LDL.LU R49, [R1+0xdc] ;  /* 0x0000dc0001317983 */ /* 0x000f280000300800 */
[----:B------:R-:W4:Y:S04]  /*c200*/  LDL.LU R76, [R1+0xd8] ;  /* 0x0000d800014c7983 */ /* 0x000f280000300800 */
[----:B------:R-:W4:Y:S04]  /*c210*/  LDL.LU R42, [R1+0xd4] ;  /* 0x0000d400012a7983 */ /* 0x000f280000300800 */
[----:B------:R-:W4:Y:S04]  /*c220*/  LDL.LU R37, [R1+0xd0] ;  /* 0x0000d00001257983 */ /* 0x000f280000300800 */
[----:B0-----:R-:W4:Y:S04]  /*c230*/  LDL.LU R34, [R1+0xcc] ;  /* 0x0000cc0001227983 */ /* 0x001f280000300800 */
[----:B------:R-:W4:Y:S04]  /*c240*/  LDL.LU R0, [R1+0xc] ;  /* 0x00000c0001007983 */ /* 0x000f280000300800 */
[----:B------:R-:W4:Y:S04]  /*c250*/  LDL.LU R52, [R1+0x8] ;  /* 0x0000080001347983 */ /* 0x000f280000300800 */
[----:B------:R-:W4:Y:S04]  /*c260*/  LDL.LU R73, [R1+0x4] ;  /* 0x0000040001497983 */ /* 0x000f280000300800 */
[----:B------:R-:W4:Y:S04]  /*c270*/  LDL.LU R53, [R1] ;  /* 0x0000000001357983 */ /* 0x000f280000300800 */
[----:B------:R-:W4:Y:S04]  /*c280*/  LDL.LU R40, [R1+0xec] ;  /* 0x0000ec0001287983 */ /* 0x000f280000300800 */
[----:B------:R-:W4:Y:S01]  /*c290*/  LDL.LU R41, [R1+0xe8] ;  /* 0x0000e80001297983 */ /* 0x000f220000300800 */
[----:B--2---:R-:W-:-:S02]  /*c2a0*/  SEL R88, R11, R88, !P4 ;  /* 0x000000580b587207 */ /* 0x004fc40006000000 */
[C---:B---3--:R-:W-:Y:S01]  /*c2b0*/  SEL R89, R11.reuse, R89, !P4 ;  /* 0x000000590b597207 */ /* 0x048fe20006000000 */
[----:B----4-:R0:W-:Y:S01]  /*c2c0*/  STL [R1+0x750], R50 ;  /* 0x0007503201007387 */ /* 0x0101e20000100800 */
[C---:B------:R-:W-:Y:S02]  /*c2d0*/  SEL R90, R11.reuse, R90, !P4 ;  /* 0x0000005a0b5a7207 */ /* 0x040fe40006000000 */
[C---:B------:R-:W-:Y:S01]  /*c2e0*/  SEL R91, R11.reuse, R91, !P4 ;  /* 0x0000005b0b5b7207 */ /* 0x040fe20006000000 */
[----:B0-----:R-:W2:Y:S04]  /*c2f0*/  LDL.LU R50, [R1+0x11c] ;  /* 0x00011c0001327983 */ /* 0x001ea80000300800 */
[----:B------:R0:W-:Y:S01]  /*c300*/  STL [R1+0x22c], R88 ;  /* 0x00022c5801007387 */ /* 0x0001e20000100800 */
[----:B------:R-:W-:-:S03]  /*c310*/  SEL R92, R11, R92, !P4 ;  /* 0x0000005c0b5c7207 */ /* 0x000fc60006000000 */
[----:B0-----:R-:W3:Y:S04]  /*c320*/  LDL.LU R88, [R1+0x770] ;  /* 0x0007700001587983 */ /* 0x001ee80000300800 */
[----:B------:R0:W-:Y:S04]  /*c330*/  STL [R1+0x2f8], R89 ;  /* 0x0002f85901007387 */ /* 0x0001e80000100800 */
[----:B0-----:R-:W4:Y:S04]  /*c340*/  LDL.LU R89, [R1+0x76c] ;  /* 0x00076c0001597983 */ /* 0x001f280000300800 */
[----:B------:R0:W-:Y:S04]  /*c350*/  STL [R1+0x230], R90 ;  /* 0x0002305a01007387 */ /* 0x0001e80000100800 */
[----:B0-----:R-:W2:Y:S04]  /*c360*/  LDL.LU R90, [R1+0x768] ;  /* 0x00076800015a7983 */ /* 0x001ea80000300800 */
[----:B------:R0:W-:Y:S04]  /*c370*/  STL [R1+0x334], R91 ;  /* 0x0003345b01007387 */ /* 0x0001e80000100800 */
[----:B0-----:R-:W2:Y:S04]  /*c380*/  LDL.LU R91, [R1+0x764] ;  /* 0x00076400015b7983 */ /* 0x001ea80000300800 */
[----:B------:R0:W-:Y:S04]  /*c390*/  STL [R1+0x130], R92 ;  /* 0x0001305c01007387 */ /* 0x0001e80000100800 */
[----:B0-----:R-:W2:Y:S01]  /*c3a0*/  LDL.LU R92, [R1+0x760] ;  /* 0x00076000015c7983 */ /* 0x001ea20000300800 */
[----:B------:R-:W-:-:S02]  /*c3b0*/  SEL R93, R11, R93, !P4 ;  /* 0x0000005d0b5d7207 */ /* 0x000fc40006000000 */
[----:B------:R-:W-:-:S03]  /*c3c0*/  SEL R40, R11, R40, !P4 ;  /* 0x000000280b287207 */ /* 0x000fc60006000000 */
[----:B------:R0:W-:Y:S01]  /*c3d0*/  STL [R1+0x338], R93 ;  /* 0x0003385d01007387 */ /* 0x0001e20000100800 */
[----:B------:R-:W-:-:S03]  /*c3e0*/  SEL R41, R11, R41, !P4 ;  /* 0x000000290b297207 */ /* 0x000fc60006000000 */
[----:B0-----:R-:W3:Y:S04]  /*c3f0*/  LDL.LU R93, [R1+0x75c] ;  /* 0x00075c00015d7983 */ /* 0x001ee80000300800 */
[----:B------:R0:W-:Y:S01]  /*c400*/  STL [R1+0xec], R40 ;  /* 0x0000ec2801007387 */ /* 0x0001e20000100800 */
[----:B------:R-:W-:-:S03]  /*c410*/  SEL R37, R11, R37, !P4 ;  /* 0x000000250b257207 */ /* 0x000fc60006000000 */
[----:B------:R-:W-:Y:S01]  /*c420*/  STL [R1+0x238], R41 ;  /* 0x0002382901007387 */ /* 0x000fe20000100800 */
[C---:B0-----:R-:W-:Y:S02]  /*c430*/  SEL R40, R11.reuse, R33, !P4 ;  /* 0x000000210b287207 */ /* 0x041fe40006000000 */
[----:B------:R-:W-:-:S03]  /*c440*/  SEL R33, R11, R2, !P4 ;  /* 0x000000020b217207 */ /* 0x000fc60006000000 */
[----:B------:R0:W-:Y:S01]  /*c450*/  STL [R1+0x3a4], R40 ;  /* 0x0003a42801007387 */ /* 0x0001e20000100800 */
[C---:B------:R-:W-:Y:S02]  /*c460*/  SEL R2, R11.reuse, R34, !P4 ;  /* 0x000000220b027207 */ /* 0x040fe40006000000 */
[C---:B0-----:R-:W-:Y:S02]  /*c470*/  SEL R40, R11.reuse, R42, !P4 ;  /* 0x0000002a0b287207 */ /* 0x041fe40006000000 */
[----:B------:R-:W-:-:S03]  /*c480*/  SEL R34, R11, R0, !P4 ;  /* 0x000000000b227207 */ /* 0x000fc60006000000 */
[----:B------:R-:W-:Y:S04]  /*c490*/  STL [R1+0xe4], R40 ;  /* 0x0000e42801007387 */ /* 0x000fe80000100800 */
[----:B------:R-:W-:Y:S04]  /*c4a0*/  STL [R1+0x234], R37 ;  /* 0x0002342501007387 */ /* 0x000fe80000100800 */
[----:B------:R0:W-:Y:S02]  /*c4b0*/  STL [R1+0x3a0], R2 ;  /* 0x0003a00201007387 */ /* 0x0001e40000100800 */
[----:B0-----:R-:W-:-:S05]  /*c4c0*/  SEL R2, R11, R53, !P4 ;  /* 0x000000350b027207 */ /* 0x001fca0006000000 */
[----:B------:R0:W-:Y:S02]  /*c4d0*/  STL [R1], R2 ;  /* 0x0000000201007387 */ /* 0x0001e40000100800 */
[C---:B0-----:R-:W-:Y:S02]  /*c4e0*/  SEL R2, R11.reuse, R72, !P4 ;  /* 0x000000480b027207 */ /* 0x041fe40006000000 */
[C---:B------:R-:W-:Y:S02]  /*c4f0*/  SEL R42, R11.reuse, R69, !P4 ;  /* 0x000000450b2a7207 */ /* 0x040fe40006000000 */
[C---:B------:R-:W-:Y:S02]  /*c500*/  SEL R69, R11.reuse, R26, !P4 ;  /* 0x0000001a0b457207 */ /* 0x040fe40006000000 */
[C---:B------:R-:W-:Y:S02]  /*c510*/  SEL R40, R11.reuse, R84, !P4 ;  /* 0x000000540b287207 */ /* 0x040fe40006000000 */
[----:B------:R-:W-:-:S02]  /*c520*/  SEL R84, R11, R31, !P4 ;  /* 0x0000001f0b547207 */ /* 0x000fc40006000000 */
[----:B--2---:R-:W-:-:S05]  /*c530*/  SEL R0, R11, R92, !P4 ;  /* 0x0000005c0b007207 */ /* 0x004fca0006000000 */
[----:B------:R0:W-:Y:S02]  /*c540*/  STL [R1+0x374], R0 ;  /* 0x0003740001007387 */ /* 0x0001e40000100800 */
[----:B0-----:R-:W-:-:S05]  /*c550*/  SEL R0, R11, R86, !P4 ;  /* 0x000000560b007207 */ /* 0x001fca0006000000 */
[----:B------:R0:W-:Y:S02]  /*c560*/  STL [R1+0x370], R0 ;  /* 0x0003700001007387 */ /* 0x0001e40000100800 */
[----:B0-----:R-:W-:-:S05]  /*c570*/  SEL R0, R11, R79, !P4 ;  /* 0x0000004f0b007207 */ /* 0x001fca0006000000 */
[----:B------:R0:W-:Y:S04]  /*c580*/  STL [R1+0x744], R0 ;  /* 0x0007440001007387 */ /* 0x0001e80000100800 */
[----:B------:R2:W-:Y:S01]  /*c590*/  STL [R1+0x2b8], R2 ;  /* 0x0002b80201007387 */ /* 0x0005e20000100800 */
[C---:B0-----:R-:W-:Y:S02]  /*c5a0*/  SEL R0, R11.reuse, R71, !P4 ;  /* 0x000000470b007207 */ /* 0x041fe40006000000 */
[----:B--2---:R-:W-:-:S03]  /*c5b0*/  SEL R2, R11, R61, !P4 ;  /* 0x0000003d0b027207 */ /* 0x004fc60006000000 */
        /* <DEDUP_REMOVED lines=10> */
[----:B0-----:R-:W-:-:S05]  /*c660*/  SEL R0, R11, R29, !P4 ;  /* 0x0000001d0b007207 */ /* 0x001fca0006000000 */
[----:B------:R0:W-:Y:S01]  /*c670*/  STL [R1+0x3d4], R0 ;  /* 0x0003d40001007387 */ /* 0x0001e20000100800 */
[----:B--2---:R-:W-:-:S03]  /*c680*/  SEL R2, R11, R24, !P4 ;  /* 0x000000180b027207 */ /* 0x004fc60006000000 */
[----:B------:R-:W2:Y:S01]  /*c690*/  LDL.LU R26, [R1+0x210] ;  /* 0x00021000011a7983 */ /* 0x000ea20000300800 */
[C---:B------:R-:W-:Y:S02]  /*c6a0*/  SEL R37, R11.reuse, R91, !P4 ;  /* 0x0000005b0b257207 */ /* 0x040fe40006000000 */
[C---:B------:R-:W-:Y:S01]  /*c6b0*/  SEL R91, R11.reuse, R80, !P4 ;  /* 0x000000500b5b7207 */ /* 0x040fe20006000000 */
[----:B------:R1:W-:Y:S01]  /*c6c0*/  STL [R1+0xc], R2 ;  /* 0x00000c0201007387 */ /* 0x0003e20000100800 */
[C---:B0-----:R-:W-:Y:S02]  /*c6d0*/  SEL R0, R11.reuse, R23, !P4 ;  /* 0x000000170b007207 */ /* 0x041fe40006000000 */
[C---:B------:R-:W-:Y:S02]  /*c6e0*/  SEL R80, R11.reuse, R25, !P4 ;  /* 0x000000190b507207 */ /* 0x040fe40006000000 */
[C---:B------:R-:W-:Y:S01]  /*c6f0*/  SEL R71, R11.reuse, R48, !P4 ;  /* 0x000000300b477207 */ /* 0x040fe20006000000 */
[----:B------:R-:W2:Y:S01]  /*c700*/  LDL.LU R25, [R1+0x20c] ;  /* 0x00020c0001197983 */ /* 0x000ea20000300800 */
[----:B------:R-:W-:-:S02]  /*c710*/  SEL R48, R11, R32, !P4 ;  /* 0x000000200b307207 */ /* 0x000fc40006000000 */
[C---:B------:R-:W-:Y:S01]  /*c720*/  SEL R32, R11.reuse, R27, !P4 ;  /* 0x0000001b0b207207 */ /* 0x040fe20006000000 */
[----:B------:R0:W-:Y:S01]  /*c730*/  STL [R1+0x3d0], R0 ;  /* 0x0003d00001007387 */ /* 0x0001e20000100800 */
[----:B-1----:R-:W-:-:S03]  /*c740*/  SEL R2, R11, R18, !P4 ;  /* 0x000000120b027207 */ /* 0x002fc60006000000 */
[----:B------:R-:W2:Y:S04]  /*c750*/  LDL.LU R27, [R1+0x250] ;  /* 0x00025000011b7983 */ /* 0x000ea80000300800 */
[----:B------:R1:W-:Y:S01]  /*c760*/  STL [R1+0x8], R2 ;  /* 0x0000080201007387 */ /* 0x0003e20000100800 */
[----:B0-----:R-:W-:-:S03]  /*c770*/  SEL R0, R11, R17, !P4 ;  /* 0x000000110b007207 */ /* 0x001fc60006000000 */
[----:B------:R-:W2:Y:S04]  /*c780*/  LDL.LU R30, [R1+0x24c] ;  /* 0x00024c00011e7983 */ /* 0x000ea80000300800 */
[----:B------:R0:W-:Y:S04]  /*c790*/  STL [R1+0x404], R0 ;  /* 0x0004040001007387 */ /* 0x0001e80000100800 */
[----:B------:R-:W2:Y:S04]  /*c7a0*/  LDL.LU R29, [R1+0x290] ;  /* 0x00029000011d7983 */ /* 0x000ea80000300800 */
[----:B------:R-:W2:Y:S01]  /*c7b0*/  LDL.LU R31, [R1+0x28c] ;  /* 0x00028c00011f7983 */ /* 0x000ea20000300800 */
[----:B-1----:R-:W1:Y:S01]  /*c7c0*/  S2R R2, SR_TID.X ;  /* 0x0000000000027919 */ /* 0x002e620000002100 */
[----:B------:R-:W-:Y:S01]  /*c7d0*/  @!P6 IMAD.MOV R3, RZ, RZ, -R3 ;  /* 0x000000ffff03e224 */ /* 0x000fe200078e0a03 */
[----:B------:R-:W-:-:S04]  /*c7e0*/  SEL R53, R11, R90, !P4 ;  /* 0x0000005a0b357207 */ /* 0x000fc80006000000 */
[----:B------:R-:W-:Y:S01]  /*c7f0*/  SEL R90, R11, R3, !P4 ;  /* 0x000000030b5a7207 */ /* 0x000fe20006000000 */
[----:B------:R-:W-:Y:S01]  /*c800*/  @!P5 IMAD.MOV R8, RZ, RZ, -R8 ;  /* 0x000000ffff08d224 */ /* 0x000fe200078e0a08 */
[----:B------:R-:W-:-:S04]  /*c810*/  @!UP2 UIADD3 UR4, UPT, UPT, -UR6, 0x100000, URZ ;  /* 0x001000000604a890 */ /* 0x000fc8000fffe1ff */
[----:B------:R-:W-:Y:S02]  /*c820*/  @!UP2 USHF.L.U32 UR5, UR4, 0xb, URZ ;  /* 0x0000000b0405a899 */ /* 0x000fe400080006ff */
[----:B------:R-:W-:Y:S01]  /*c830*/  @!UP2 USHF.L.U32 UR4, UR4, 0x1, URZ ;  /* 0x000000010404a899 */ /* 0x000fe200080006ff */
[----:B------:R-:W-:Y:S01]  /*c840*/  @!P0 IMAD.MOV R9, RZ, RZ, -R9 ;  /* 0x000000ffff098224 */ /* 0x000fe200078e0a09 */
[C---:B0-----:R-:W-:Y:S01]  /*c850*/  SEL R0, R11.reuse, R12, !P4 ;  /* 0x0000000c0b007207 */ /* 0x041fe20006000000 */
[----:B------:R-:W-:Y:S01]  /*c860*/  @!P1 IMAD.MOV R6, RZ, RZ, -R6 ;  /* 0x000000ffff069224 */ /* 0x000fe200078e0a06 */
[C---:B------:R-:W-:Y:S01]  /*c870*/  SEL R60, R11.reuse, R8, !P4 ;  /* 0x000000080b3c7207 */ /* 0x040fe20006000000 */
[----:B------:R-:W-:Y:S01]  /*c880*/  VOTEU.ALL UP1, P2 ;  /* 0x0000000000ff7886 */ /* 0x000fe20001020000 */
[----:B-1----:R-:W-:Y:S02]  /*c890*/  LOP3.LUT R24, R2, 0x3f, RZ, 0xc0, !PT ;  /* 0x0000003f02187812 */ /* 0x002fe400078ec0ff */
[C---:B------:R-:W-:Y:S01]  /*c8a0*/  SEL R38, R11.reuse, R9, !P4 ;  /* 0x000000090b267207 */ /* 0x040fe20006000000 */
[----:B------:R0:W-:Y:S01]  /*c8b0*/  STL [R1+0x4], R0 ;  /* 0x0000040001007387 */ /* 0x0001e20000100800 */
[----:B------:R-:W-:Y:S01]  /*c8c0*/  SHF.R.S32.HI R2, RZ, 0x6, R2 ;  /* 0x00000006ff027819 */ /* 0x000fe20000011402 */
[----:B------:R-:W-:Y:S01]  /*c8d0*/  IMAD.SHL.U32 R3, R24, 0x2, RZ ;  /* 0x0000000218037824 */ /* 0x000fe200078e00ff */
[----:B------:R-:W-:Y:S01]  /*c8e0*/  SEL R72, R11, R6, !P4 ;  /* 0x000000060b487207 */ /* 0x000fe20006000000 */
[----:B------:R1:W1:Y:S01]  /*c8f0*/  @!UP1 SYNCS.EXCH.64 URZ, [UR8+0x18008], UR4 ;  /* 0x0180080408ff95b2 */ /* 0x0002620008000100 */
[----:B------:R-:W-:Y:S01]  /*c900*/  SGXT R2, R2, 0x1 ;  /* 0x000000010202781a */ /* 0x000fe20000000200 */
[----:B------:R-:W2:Y:S03]  /*c910*/  LDL.LU R24, [R1+0x2d0] ;  /* 0x0002d00001187983 */ /* 0x000ea60000300800 */
[----:B------:R-:W-:Y:S01]  /*c920*/  LOP3.LUT R2, R3, 0x90, R2, 0x78, !PT ;  /* 0x0000009003027812 */ /* 0x000fe200078e7802 */
[----:B------:R-:W-:-:S05]  /*c930*/  IMAD R3, R33, UR7, RZ ;  /* 0x0000000721037c24 */ /* 0x000fca000f8e02ff */
[C---:B------:R-:W-:Y:S02]  /*c940*/  LEA R8, P0, R3.reuse, R5, 0x1 ;  /* 0x0000000503087211 */ /* 0x040fe400078008ff */
[----:B------:R-:W-:Y:S02]  /*c950*/  PRMT R6, RZ, 0x7610, R6 ;  /* 0x00007610ff067816 */ /* 0x000fe40000000006 */
[----:B------:R-:W-:Y:S01]  /*c960*/  LEA.HI.X.SX32 R9, R3, R4, 0x1, P0 ;  /* 0x0000000403097211 */ /* 0x000fe200000f0eff */
[----:B------:R-:W-:Y:S01]  /*c970*/  IMAD R3, R34, UR7, RZ ;  /* 0x0000000722037c24 */ /* 0x000fe2000f8e02ff */
[C---:B0-----:R-:W-:Y:S02]  /*c980*/  SEL R0, R11.reuse, R10, !P4 ;  /* 0x0000000a0b007207 */ /* 0x041fe40006000000 */
[----:B------:R-:W-:Y:S01]  /*c990*/  SEL R92, R11, R87, !P4 ;  /* 0x000000570b5c7207 */ /* 0x000fe20006000000 */
[----:B------:R0:W2:Y:S01]  /*c9a0*/  @P3 LDG.E.U16 R6, desc[UR24][R8.64] ;  /* 0x0000001808063981 */ /* 0x0000a2000c1e1500 */
[----:B------:R-:W-:-:S02]  /*c9b0*/  LEA R10, P0, R3, R5, 0x1 ;  /* 0x00000005030a7211 */ /* 0x000fc400078008ff */
[C---:B------:R-:W-:Y:S02]  /*c9c0*/  SEL R87, R11.reuse, R62, !P4 ;  /* 0x0000003e0b577207 */ /* 0x040fe40006000000 */
[C---:B------:R-:W-:Y:S02]  /*c9d0*/  SEL R86, R11.reuse, R47, !P4 ;  /* 0x0000002f0b567207 */ /* 0x040fe40006000000 */
[C---:B------:R-:W-:Y:S02]  /*c9e0*/  SEL R41, R11.reuse, R78, !P4 ;  /* 0x0000004e0b297207 */ /* 0x040fe40006000000 */
[C---:B------:R-:W-:Y:S02]  /*c9f0*/  SEL R47, R11.reuse, R35, !P4 ;  /* 0x000000230b2f7207 */ /* 0x040fe40006000000 */
[C---:B------:R-:W-:Y:S02]  /*ca00*/  SEL R39, R11.reuse, R21, !P4 ;  /* 0x000000150b277207 */ /* 0x040fe40006000000 */
[----:B------:R-:W-:-:S02]  /*ca10*/  SEL R62, R11, R20, !P4 ;  /* 0x000000140b3e7207 */ /* 0x000fc40006000000 */
        /* <DEDUP_REMOVED lines=15> */
[C---:B---3--:R-:W-:Y:S02]  /*cb10*/  SEL R93, R11.reuse, R93, !P4 ;  /* 0x0000005d0b5d7207 */ /* 0x048fe40006000000 */
[C---:B----4-:R-:W-:Y:S02]  /*cb20*/  SEL R89, R11.reuse, R89, !P4 ;  /* 0x000000590b597207 */ /* 0x050fe40006000000 */
        /* <DEDUP_REMOVED lines=19> */
[----:B------:R-:W-:Y:S02]  /*cc60*/  SEL R20, R11, R7, !P4 ;  /* 0x000000070b147207 */ /* 0x000fe40006000000 */
[----:B------:R-:W-:Y:S01]  /*cc70*/  LEA.HI.X.SX32 R11, R3, R4, 0x1, P0 ;  /* 0x00000004030b7211 */ /* 0x000fe200000f0eff */
[----:B------:R-:W-:Y:S01]  /*cc80*/  IMAD R3, R37, UR7, RZ ;  /* 0x0000000725037c24 */ /* 0x000fe2000f8e02ff */
[----:B--2---:R2:W-:Y:S04]  /*cc90*/  STS.U16 [R2+UR8+0x10000], R26 ;  /* 0x0100001a02007988 */ /* 0x0045e80008000408 */
[----:B--2---:R-:W2:Y:S04]  /*cca0*/  LDL.LU R26, [R1+0x2cc] ;  /* 0x0002cc00011a7983 */ /* 0x004ea80000300800 */
[----:B------:R0:W-:Y:S04]  /*ccb0*/  STL [R1+0x1d0], R8 ;  /* 0x0001d00801007387 */ /* 0x0001e80000100800 */
[----:B------:R-:W-:Y:S04]  /*ccc0*/  STL [R1+0x1cc], R9 ;  /* 0x0001cc0901007387 */ /* 0x000fe80000100800 */
[----:B------:R3:W-:Y:S01]  /*ccd0*/  STS.U16 [R2+UR8+0x10400], R25 ;  /* 0x0104001902007988 */ /* 0x0007e20008000408 */
[----:B0-----:R-:W-:-:S03]  /*cce0*/  PRMT R8, RZ, 0x7610, R8 ;  /* 0x00007610ff087816 */ /* 0x001fc60000000008 */
[----:B------:R-:W4:Y:S04]  /*ccf0*/  LDL.LU R23, [R1+0x394] ;  /* 0x0003940001177983 */ /* 0x000f280000300800 */
[----:B------:R0:W-:Y:S04]  /*cd00*/  STS.U16 [R2+UR8+0x10800], R27 ;  /* 0x0108001b02007988 */ /* 0x0001e80008000408 */
[----:B---3--:R-:W3:Y:S04]  /*cd10*/  LDL.LU R25, [R1+0x390] ;  /* 0x0003900001197983 */ /* 0x008ee80000300800 */
[----:B------:R0:W-:Y:S04]  /*cd20*/  STL [R1+0x210], R10 ;  /* 0x0002100a01007387 */ /* 0x0001e80000100800 */
[----:B------:R1:W-:Y:S04]  /*cd30*/  STL [R1+0x20c], R11 ;  /* 0x00020c0b01007387 */ /* 0x0003e80000100800 */
[----:B------:R1:W4:Y:S04]  /*cd40*/  @P3 LDG.E.U16 R8, desc[UR24][R10.64] ;  /* 0x000000180a083981 */ /* 0x000328000c1e1500 */
[----:B0-----:R-:W4:Y:S01]  /*cd50*/  LDL.LU R27, [R1+0x310] ;  /* 0x00031000011b7983 */ /* 0x001f220000300800 */
[----:B-1----:R-:W-:-:S03]  /*cd60*/  LEA R10, P0, R3, R5, 0x1 ;  /* 0x00000005030a7211 */ /* 0x002fc600078008ff */
[----:B------:R0:W-:Y:S01]  /*cd70*/  STS.U16 [R2+UR8+0x10c00], R30 ;  /* 0x010c001e02007988 */ /* 0x0001e20008000408 */
[----:B------:R-:W-:-:S03]  /*cd80*/  LEA.HI.X.SX32 R11, R3, R4, 0x1, P0 ;  /* 0x00000004030b7211 */ /* 0x000fc600000f0eff */
[----:B------:R1:W-:Y:S04]  /*cd90*/  STS.U16 [R2+UR8+0x11000], R29 ;  /* 0x0110001d02007988 */ /* 0x0003e80008000408 */
[----:B0-----:R-:W4:Y:S04]  /*cda0*/  LDL.LU R30, [R1+0x30c] ;  /* 0x00030c00011e7983 */ /* 0x001f280000300800 */
[----:B------:R-:W-:Y:S04]  /*cdb0*/  STL [R1+0x250], R10 ;  /* 0x0002500a01007387 */ /* 0x000fe80000100800 */
[----:B------:R-:W-:Y:S04]  /*cdc0*/  STL [R1+0x24c], R11 ;  /* 0x00024c0b01007387 */ /* 0x000fe80000100800 */
[----:B------:R0:W-:Y:S04]  /*cdd0*/  STS.U16 [R2+UR8+0x11400], R31 ;  /* 0x0114001f02007988 */ /* 0x0001e80008000408 */
[----:B-1----:R-:W4:Y:S04]  /*cde0*/  LDL.LU R29, [R1+0x34c] ;  /* 0x00034c00011d7983 */ /* 0x002f280000300800 */
[----:B0-----:R-:W4:Y:S01]  /*cdf0*/  LDL.LU R31, [R1+0x348] ;  /* 0x00034800011f7983 */ /* 0x001f220000300800 */
[----:B------:R-:W-:Y:S01]  /*ce00*/  IMAD R3, R40, UR7, RZ ;  /* 0x0000000728037c24 */ /* 0x000fe2000f8e02ff */
[----:B------:R-:W-:-:S04]  /*ce10*/  PRMT R7, RZ, 0x7610, R7 ;  /* 0x00007610ff077816 */ /* 0x000fc80000000007 */
[C---:B------:R-:W-:Y:S02]  /*ce20*/  LEA R12, P0, R3.reuse, R5, 0x1 ;  /* 0x00000005030c7211 */ /* 0x040fe400078008ff */
[----:B------:R0:W4:Y:S02]  /*ce30*/  @P3 LDG.E.U16 R7, desc[UR24][R10.64] ;  /* 0x000000180a073981 */ /* 0x000124000c1e1500 */
[----:B------:R-:W-:Y:S01]  /*ce40*/  LEA.HI.X.SX32 R13, R3, R4, 0x1, P0 ;  /* 0x00000004030d7211 */ /* 0x000fe200000f0eff */
[----:B------:R-:W-:Y:S01]  /*ce50*/  IMAD R3, R41, UR7, RZ ;  /* 0x0000000729037c24 */ /* 0x000fe2000f8e02ff */
[----:B------:R-:W-:Y:S01]  /*ce60*/  STL [R1+0x290], R12 ;  /* 0x0002900c01007387 */ /* 0x000fe20000100800 */
[----:B0-----:R-:W-:-:S03]  /*ce70*/  PRMT R10, RZ, 0x7610, R10 ;  /* 0x00007610ff0a7816 */ /* 0x001fc6000000000a */
[----:B------:R0:W-:Y:S04]  /*ce80*/  STS.U16 [R2+UR8+0x11800], R24 ;  /* 0x0118001802007988 */ /* 0x0001e80008000408 */
[----:B------:R1:W-:Y:S04]  /*ce90*/  STL [R1+0x28c], R13 ;  /* 0x00028c0d01007387 */ /* 0x0003e80000100800 */
[----:B------:R1:W4:Y:S04]  /*cea0*/  @P3 LDG.E.U16 R10, desc[UR24][R12.64] ;  /* 0x000000180c0a3981 */ /* 0x000328000c1e1500 */
[----:B0-----:R-:W4:Y:S01]  /*ceb0*/  LDL.LU R24, [R1+0x38c] ;  /* 0x00038c0001187983 */ /* 0x001f220000300800 */
[----:B-1----:R-:W-:-:S04]  /*cec0*/  LEA R12, P0, R3, R5, 0x1 ;  /* 0x00000005030c7211 */ /* 0x002fc800078008ff */
[----:B------:R-:W-:Y:S01]  /*ced0*/  LEA.HI.X.SX32 R13, R3, R4, 0x1, P0 ;  /* 0x00000004030d7211 */ /* 0x000fe200000f0eff */
[----:B------:R-:W-:-:S05]  /*cee0*/  IMAD R3, R42, UR7, RZ ;  /* 0x000000072a037c24 */ /* 0x000fca000f8e02ff */
[----:B------:R-:W-:-:S04]  /*cef0*/  LEA R14, P0, R3, R5, 0x1 ;  /* 0x00000005030e7211 */ /* 0x000fc800078008ff */
[----:B------:R-:W-:Y:S01]  /*cf00*/  LEA.HI.X.SX32 R15, R3, R4, 0x1, P0 ;  /* 0x00000004030f7211 */ /* 0x000fe200000f0eff */
[----:B--2---:R0:W-:Y:S04]  /*cf10*/  STS.U16 [R2+UR8+0x11c00], R26 ;  /* 0x011c001a02007988 */ /* 0x0041e80008000408 */
[----:B0-----:R-:W2:Y:S04]  /*cf20*/  LDL.LU R26, [R1+0x378] ;  /* 0x00037800011a7983 */ /* 0x001ea80000300800 */
[----:B---3--:R0:W-:Y:S04]  /*cf30*/  STS.U16 [R2+UR8+0x12400], R25 ;  /* 0x0124001902007988 */ /* 0x0081e80008000408 */
[----:B0-----:R-:W3:Y:S04]  /*cf40*/  LDL.LU R25, [R1+0x37c] ;  /* 0x00037c0001197983 */ /* 0x001ee80000300800 */
[----:B------:R-:W-:Y:S04]  /*cf50*/  STL [R1+0x2d0], R12 ;  /* 0x0002d00c01007387 */ /* 0x000fe80000100800 */
[----:B------:R-:W-:Y:S04]  /*cf60*/  STL [R1+0x2cc], R13 ;  /* 0x0002cc0d01007387 */ /* 0x000fe80000100800 */
[----:B----4-:R0:W-:Y:S04]  /*cf70*/  STS.U16 [R2+UR8+0x12800], R27 ;  /* 0x0128001b02007988 */ /* 0x0101e80008000408 */
[----:B0-----:R-:W4:Y:S04]  /*cf80*/  LDL.LU R27, [R1+0x380] ;  /* 0x00038000011b7983 */ /* 0x001f280000300800 */
[----:B------:R0:W-:Y:S04]  /*cf90*/  STS.U16 [R2+UR8+0x12c00], R30 ;  /* 0x012c001e02007988 */ /* 0x0001e80008000408 */
[----:B0-----:R-:W4:Y:S04]  /*cfa0*/  LDL.LU R30, [R1+0x350] ;  /* 0x00035000011e7983 */ /* 0x001f280000300800 */
[----:B------:R-:W-:Y:S04]  /*cfb0*/  STL [R1+0x310], R14 ;  /* 0x0003100e01007387 */ /* 0x000fe80000100800 */
[----:B------:R-:W-:Y:S04]  /*cfc0*/  STL [R1+0x30c], R15 ;  /* 0x00030c0f01007387 */ /* 0x000fe80000100800 */
[----:B------:R0:W-:Y:S04]  /*cfd0*/  STS.U16 [R2+UR8+0x13000], R29 ;  /* 0x0130001d02007988 */ /* 0x0001e80008000408 */
[----:B------:R1:W-:Y:S04]  /*cfe0*/  STS.U16 [R2+UR8+0x13400], R31 ;  /* 0x0134001f02007988 */ /* 0x0003e80008000408 */
[----:B0-----:R-:W4:Y:S04]  /*cff0*/  LDL.LU R29, [R1+0x36c] ;  /* 0x00036c00011d7983 */ /* 0x001f280000300800 */
[----:B-1----:R-:W4:Y:S01]  /*d000*/  LDL.LU R31, [R1+0x258] ;  /* 0x00025800011f7983 */ /* 0x002f220000300800 */
[----:B------:R-:W-:Y:S01]  /*d010*/  PRMT R9, RZ, 0x7610, R9 ;  /* 0x00007610ff097816 */ /* 0x000fe20000000009 */
[----:B------:R-:W-:-:S05]  /*d020*/  IMAD R3, R59, UR7, RZ ;  /* 0x000000073b037c24 */ /* 0x000fca000f8e02ff */
[----:B------:R0:W4:Y:S02]  /*d030*/  @P3 LDG.E.U16 R9, desc[UR24][R12.64] ;  /* 0x000000180c093981 */ /* 0x000124000c1e1500 */
[----:B0-----:R-:W-:-:S06]  /*d040*/  PRMT R12, RZ, 0x7610, R12 ;  /* 0x00007610ff0c7816 */ /* 0x001fcc000000000c */
[----:B------:R0:W4:Y:S01]  /*d050*/  @P3 LDG.E.U16 R12, desc[UR24][R14.64] ;  /* 0x000000180e0c3981 */ /* 0x000122000c1e1500 */
[----:B------:R-:W-:Y:S02]  /*d060*/  PRMT R11, RZ, 0x7610, R11 ;  /* 0x00007610ff0b7816 */ /* 0x000fe4000000000b */
[----:B0-----:R-:W-:-:S04]  /*d070*/  LEA R14, P0, R3, R5, 0x1 ;  /* 0x00000005030e7211 */ /* 0x001fc800078008ff */
[-C--:B------:R-:W-:Y:S01]  /*d080*/  LEA.HI.X.SX32 R15, R3, R4.reuse, 0x1, P0 ;  /* 0x00000004030f7211 */ /* 0x080fe200000f0eff */
[----:B------:R-:W-:Y:S01]  /*d090*/  IMAD R3, R36, UR7, RZ ;  /* 0x0000000724037c24 */ /* 0x000fe2000f8e02ff */
[----:B------:R0:W-:Y:S04]  /*d0a0*/  STL [R1+0x34c], R14 ;  /* 0x00034c0e01007387 */ /* 0x0001e80000100800 */
[C---:B------:R-:W-:Y:S01]  /*d0b0*/  LEA R16, P0, R3.reuse, R5, 0x1 ;  /* 0x0000000503107211 */ /* 0x040fe200078008ff */
[----:B------:R0:W4:Y:S03]  /*d0c0*/  @P3 LDG.E.U16 R11, desc[UR24][R14.64] ;  /* 0x000000180e0b3981 */ /* 0x000126000c1e1500 */
[----:B------:R-:W-:Y:S01]  /*d0d0*/  LEA.HI.X.SX32 R17, R3, R4, 0x1, P0 ;  /* 0x0000000403117211 */ /* 0x000fe200000f0eff */
[----:B------:R-:W-:Y:S01]  /*d0e0*/  IMAD R3, R28, UR7, RZ ;  /* 0x000000071c037c24 */ /* 0x000fe2000f8e02ff */
[----:B------:R1:W-:Y:S01]  /*d0f0*/  STS.U16 [R2+UR8+0x12000], R23 ;  /* 0x0120001702007988 */ /* 0x0003e20008000408 */
[----:B0-----:R-:W-:-:S03]  /*d100*/  PRMT R14, RZ, 0x7610, R14 ;  /* 0x00007610ff0e7816 */ /* 0x001fc6000000000e */
[----:B------:R-:W-:Y:S04]  /*d110*/  STL [R1+0x348], R15 ;  /* 0x0003480f01007387 */ /* 0x000fe80000100800 */
[----:B-1----:R-:W4:Y:S04]  /*d120*/  LDL.LU R23, [R1+0x388] ;  /* 0x0003880001177983 */ /* 0x002f280000300800 */
[----:B------:R0:W4:Y:S04]  /*d130*/  @P3 LDG.E.U16 R14, desc[UR24][R16.64] ;  /* 0x00000018100e3981 */ /* 0x000128000c1e1500 */
[----:B------:R1:W-:Y:S02]  /*d140*/  STS.U16 [R2+UR8+0x13800], R24 ;  /* 0x0138001802007988 */ /* 0x0003e40008000408 */
[----:B-1----:R-:W-:-:S02]  /*d150*/  LOP3.LUT R24, R2, 0x20, RZ, 0x3c, !PT ;  /* 0x0000002002187812 */ /* 0x002fc400078e3cff */
[----:B--2---:R1:W-:Y:S04]  /*d160*/  STS.U16 [R2+UR8+0x13c00], R26 ;  /* 0x013c001a02007988 */ /* 0x0043e80008000408 */
[----:B-1----:R-:W2:Y:S04]  /*d170*/  LDL.LU R26, [R1+0x32c] ;  /* 0x00032c00011a7983 */ /* 0x002ea80000300800 */
[----:B------:R0:W-:Y:S04]  /*d180*/  STL [R1+0x37c], R16 ;  /* 0x00037c1001007387 */ /* 0x0001e80000100800 */
[----:B------:R1:W-:Y:S04]  /*d190*/  STL [R1+0x378], R17 ;  /* 0x0003781101007387 */ /* 0x0003e80000100800 */
[----:B------:R-:W2:Y:S01]  /*d1a0*/  LDL.LU R33, [R1+0x364] ;  /* 0x0003640001217983 */ /* 0x000ea20000300800 */
[----:B0-----:R-:W-:-:S04]  /*d1b0*/  LEA R16, P0, R3, R5, 0x1 ;  /* 0x0000000503107211 */ /* 0x001fc800078008ff */
[----:B-1----:R-:W-:Y:S01]  /*d1c0*/  LEA.HI.X.SX32 R17, R3, R4, 0x1, P0 ;  /* 0x0000000403117211 */ /* 0x002fe200000f0eff */
[----:B------:R-:W-:Y:S01]  /*d1d0*/  IMAD R3, R22, UR7, RZ ;  /* 0x0000000716037c24 */ /* 0x000fe2000f8e02ff */
[----:B---3--:R-:W-:Y:S04]  /*d1e0*/  STS.U16 [R24+UR8+0x10100], R25 ;  /* 0x0101001918007988 */ /* 0x008fe80008000408 */
[----:B------:R-:W-:-:S04]  /*d1f0*/  LEA R18, P0, R3, R5, 0x1 ;  /* 0x0000000503127211 */ /* 0x000fc800078008ff */
[----:B------:R-:W-:Y:S01]  /*d200*/  LEA.HI.X.SX32 R19, R3, R4, 0x1, P0 ;  /* 0x0000000403137211 */ /* 0x000fe200000f0eff */
[----:B----4-:R0:W-:Y:S04]  /*d210*/  STS.U16 [R24+UR8+0x10500], R27 ;  /* 0x0105001b18007988 */ /* 0x0101e80008000408 */
[----:B0-----:R-:W3:Y:S04]  /*d220*/  LDL.LU R27, [R1+0x360] ;  /* 0x00036000011b7983 */ /* 0x001ee80000300800 */
[----:B------:R-:W-:Y:S04]  /*d230*/  STL [R1+0x3ac], R16 ;  /* 0x0003ac1001007387 */ /* 0x000fe80000100800 */
[----:B------:R-:W-:Y:S04]  /*d240*/  STL [R1+0x3a8], R17 ;  /* 0x0003a81101007387 */ /* 0x000fe80000100800 */
[----:B------:R0:W-:Y:S04]  /*d250*/  STS.U16 [R24+UR8+0x10900], R30 ;  /* 0x0109001e18007988 */ /* 0x0001e80008000408 */
[----:B------:R-:W4:Y:S04]  /*d260*/  LDL.LU R25, [R1+0x35c] ;  /* 0x00035c0001197983 */ /* 0x000f280000300800 */
[----:B0-----:R-:W4:Y:S04]  /*d270*/  LDL.LU R30, [R1+0x324] ;  /* 0x00032400011e7983 */ /* 0x001f280000300800 */
[----:B------:R-:W-:Y:S04]  /*d280*/  STL [R1+0x3dc], R18 ;  /* 0x0003dc1201007387 */ /* 0x000fe80000100800 */
[----:B------:R0:W-:Y:S04]  /*d290*/  STS.U16 [R24+UR8+0x10d00], R29 ;  /* 0x010d001d18007988 */ /* 0x0001e80008000408 */
[----:B------:R-:W-:Y:S04]  /*d2a0*/  STL [R1+0x3d8], R19 ;  /* 0x0003d81301007387 */ /* 0x000fe80000100800 */
[----:B------:R1:W-:Y:S04]  /*d2b0*/  STS.U16 [R24+UR8+0x11100], R31 ;  /* 0x0111001f18007988 */ /* 0x0003e80008000408 */
[----:B0-----:R-:W4:Y:S04]  /*d2c0*/  LDL.LU R29, [R1+0x358] ;  /* 0x00035800011d7983 */ /* 0x001f280000300800 */
[----:B-1----:R-:W4:Y:S01]  /*d2d0*/  LDL.LU R31, [R1+0x218] ;  /* 0x00021800011f7983 */ /* 0x002f220000300800 */
[----:B------:R-:W-:Y:S01]  /*d2e0*/  PRMT R13, RZ, 0x7610, R13 ;  /* 0x00007610ff0d7816 */ /* 0x000fe2000000000d */
[----:B------:R-:W-:-:S05]  /*d2f0*/  IMAD R3, R21, UR7, RZ ;  /* 0x0000000715037c24 */ /* 0x000fca000f8e02ff */
[----:B------:R0:W4:Y:S02]  /*d300*/  @P3 LDG.E.U16 R13, desc[UR24][R16.64] ;  /* 0x00000018100d3981 */ /* 0x000124000c1e1500 */
[----:B0-----:R-:W-:Y:S02]  /*d310*/  PRMT R16, RZ, 0x7610, R16 ;  /* 0x00007610ff107816 */ /* 0x001fe40000000010 */
[----:B------:R-:W-:-:S04]  /*d320*/  PRMT R15, RZ, 0x7610, R15 ;  /* 0x00007610ff0f7816 */ /* 0x000fc8000000000f */
[----:B------:R0:W4:Y:S02]  /*d330*/  @P3 LDG.E.U16 R16, desc[UR24][R18.64] ;  /* 0x0000001812103981 */ /* 0x000124000c1e1500 */
[----:B0-----:R-:W-:-:S04]  /*d340*/  LEA R18, P0, R3, R5, 0x1 ;  /* 0x0000000503127211 */ /* 0x001fc800078008ff */
[----:B------:R-:W-:Y:S01]  /*d350*/  LEA.HI.X.SX32 R19, R3, R4, 0x1, P0 ;  /* 0x0000000403137211 */ /* 0x000fe200000f0eff */
[----:B------:R-:W-:Y:S01]  /*d360*/  IMAD R3, R20, UR7, RZ ;  /* 0x0000000714037c24 */ /* 0x000fe2000f8e02ff */
[----:B------:R0:W-:Y:S04]  /*d370*/  STL [R1+0x40c], R18 ;  /* 0x00040c1201007387 */ /* 0x0001e80000100800 */
[----:B------:R0:W4:Y:S04]  /*d380*/  @P3 LDG.E.U16 R15, desc[UR24][R18.64] ;  /* 0x00000018120f3981 */ /* 0x000128000c1e1500 */
[----:B------:R1:W-:Y:S04]  /*d390*/  STS.U16 [R24+UR8+0x11500], R23 ;  /* 0x0115001718007988 */ /* 0x0003e80008000408 */
[----:B------:R1:W-:Y:S01]  /*d3a0*/  STL [R1+0x408], R19 ;  /* 0x0004081301007387 */ /* 0x0003e20000100800 */
[----:B0-----:R-:W-:-:S03]  /*d3b0*/  LEA R18, P0, R3, R5, 0x1 ;  /* 0x0000000503127211 */ /* 0x001fc600078008ff */
[----:B-1----:R-:W4:Y:S01]  /*d3c0*/  LDL.LU R23, [R1+0x384] ;  /* 0x0003840001177983 */ /* 0x002f220000300800 */
[----:B------:R-:W-:Y:S01]  /*d3d0*/  LEA.HI.X.SX32 R19, R3, R4, 0x1, P0 ;  /* 0x0000000403137211 */ /* 0x000fe200000f0eff */
[----:B------:R-:W-:-:S05]  /*d3e0*/  IMAD R3, R43, UR7, RZ ;  /* 0x000000072b037c24 */ /* 0x000fca000f8e02ff */
[----:B------:R-:W-:-:S04]  /*d3f0*/  LEA R20, P0, R3, R5, 0x1 ;  /* 0x0000000503147211 */ /* 0x000fc800078008ff */
[----:B------:R-:W-:Y:S02]  /*d400*/  LEA.HI.X.SX32 R21, R3, R4, 0x1, P0 ;  /* 0x0000000403157211 */ /* 0x000fe400000f0eff */
[----:B------:R-:W-:Y:S01]  /*d410*/  PRMT R17, RZ, 0x7610, R17 ;  /* 0x00007610ff117816 */ /* 0x000fe20000000011 */
[----:B------:R-:W-:-:S05]  /*d420*/  IMAD R3, R44, UR7, RZ ;  /* 0x000000072c037c24 */ /* 0x000fca000f8e02ff */
[----:B------:R0:W4:Y:S04]  /*d430*/  @P3 LDG.E.U16 R17, desc[UR24][R18.64] ;  /* 0x0000001812113981 */ /* 0x000128000c1e1500 */
[----:B--2---:R1:W-:Y:S04]  /*d440*/  STS.U16 [R24+UR8+0x11900], R26 ;  /* 0x0119001a18007988 */ /* 0x0043e80008000408 */
[----:B-1----:R-:W2:Y:S04]  /*d450*/  LDL.LU R26, [R1+0x318] ;  /* 0x00031800011a7983 */ /* 0x002ea80000300800 */
[----:B------:R-:W-:Y:S04]  /*d460*/  STS.U16 [R24+UR8+0x11d00], R33 ;  /* 0x011d002118007988 */ /* 0x000fe80008000408 */
[----:B------:R-:W-:Y:S04]  /*d470*/  STL [R1+0x434], R18 ;  /* 0x0004341201007387 */ /* 0x000fe80000100800 */
[----:B------:R-:W-:Y:S04]  /*d480*/  STL [R1+0x430], R19 ;  /* 0x0004301301007387 */ /* 0x000fe80000100800 */
[----:B---3--:R1:W-:Y:S04]  /*d490*/  STS.U16 [R24+UR8+0x12100], R27 ;  /* 0x0121001b18007988 */ /* 0x0083e80008000408 */
[----:B-1----:R-:W3:Y:S04]  /*d4a0*/  LDL.LU R27, [R1+0x314] ;  /* 0x00031400011b7983 */ /* 0x002ee80000300800 */
[----:B----4-:R-:W-:Y:S04]  /*d4b0*/  STS.U16 [R24+UR8+0x12500], R25 ;  /* 0x0125001918007988 */ /* 0x010fe80008000408 */
[----:B------:R1:W-:Y:S04]  /*d4c0*/  STS.U16 [R24+UR8+0x12900], R30 ;  /* 0x0129001e18007988 */ /* 0x0003e80008000408 */
[----:B-1----:R-:W4:Y:S04]  /*d4d0*/  LDL.LU R30, [R1+0x2f0] ;  /* 0x0002f000011e7983 */ /* 0x002f280000300800 */
[----:B------:R-:W4:Y:S04]  /*d4e0*/  LDL.LU R25, [R1+0x2d8] ;  /* 0x0002d80001197983 */ /* 0x000f280000300800 */
[----:B------:R-:W-:Y:S04]  /*d4f0*/  STL [R1+0xd0], R20 ;  /* 0x0000d01401007387 */ /* 0x000fe80000100800 */
[----:B------:R-:W-:Y:S04]  /*d500*/  STS.U16 [R24+UR8+0x12d00], R29 ;  /* 0x012d001d18007988 */ /* 0x000fe80008000408 */
[----:B------:R-:W-:Y:S04]  /*d510*/  STL [R1+0xcc], R21 ;  /* 0x0000cc1501007387 */ /* 0x000fe80000100800 */
[----:B------:R1:W-:Y:S04]  /*d520*/  STS.U16 [R24+UR8+0x13100], R31 ;  /* 0x0131001f18007988 */ /* 0x0003e80008000408 */
[----:B-1----:R-:W4:Y:S01]  /*d530*/  LDL.LU R31, [R1+0x330] ;  /* 0x00033000011f7983 */ /* 0x002f220000300800 */
[----:B0-----:R-:W-:-:S03]  /*d540*/  PRMT R19, RZ, 0x7610, R19 ;  /* 0x00007610ff137816 */ /* 0x001fc60000000013 */
[----:B------:R-:W4:Y:S04]  /*d550*/  LDL.LU R29, [R1+0x1d8] ;  /* 0x0001d800011d7983 */ /* 0x000f280000300800 */
[----:B------:R0:W4:Y:S02]  /*d560*/  @P3 LDG.E.U16 R19, desc[UR24][R20.64] ;  /* 0x0000001814133981 */ /* 0x000124000c1e1500 */
[----:B0-----:R-:W-:-:S04]  /*d570*/  LEA R20, P0, R3, R5, 0x1 ;  /* 0x0000000503147211 */ /* 0x001fc800078008ff */
[----:B------:R-:W-:Y:S01]  /*d580*/  LEA.HI.X.SX32 R21, R3, R4, 0x1, P0 ;  /* 0x0000000403157211 */ /* 0x000fe200000f0eff */
[----:B------:R-:W-:Y:S04]  /*d590*/  STL [R1+0x110], R20 ;  /* 0x0001101401007387 */ /* 0x000fe80000100800 */
[----:B------:R0:W-:Y:S04]  /*d5a0*/  STL [R1+0x10c], R21 ;  /* 0x00010c1501007387 */ /* 0x0001e80000100800 */
[----:B------:R-:W4:Y:S01]  /*d5b0*/  LDL.LU R33, [R1+0x368] ;  /* 0x0003680001217983 */ /* 0x000f220000300800 */
[----:B------:R-:W-:Y:S01]  /*d5c0*/  IMAD R3, R45, UR7, RZ ;  /* 0x000000072d037c24 */ /* 0x000fe2000f8e02ff */
[----:B------:R-:W-:-:S04]  /*d5d0*/  PRMT R18, RZ, 0x7610, R18 ;  /* 0x00007610ff127816 */ /* 0x000fc80000000012 */
[C---:B------:R-:W-:Y:S02]  /*d5e0*/  LEA R22, P0, R3.reuse, R5, 0x1 ;  /* 0x0000000503167211 */ /* 0x040fe400078008ff */
[----:B------:R0:W4:Y:S04]  /*d5f0*/  @P3 LDG.E.U16 R18, desc[UR24][R20.64] ;  /* 0x0000001814123981 */ /* 0x000128000c1e1500 */
[----:B------:R1:W-:Y:S01]  /*d600*/  STS.U16 [R24+UR8+0x13500], R23 ;  /* 0x0135001718007988 */ /* 0x0003e20008000408 */
[----:B0-----:R-:W-:Y:S02]  /*d610*/  PRMT R21, RZ, 0x7610, R21 ;  /* 0x00007610ff157816 */ /* 0x001fe40000000015 */
[----:B-1----:R-:W-:Y:S01]  /*d620*/  LEA.HI.X.SX32 R23, R3, R4, 0x1, P0 ;  /* 0x0000000403177211 */ /* 0x002fe200000f0eff */
[----:B------:R-:W-:-:S04]  /*d630*/  IMAD R3, R46, UR7, RZ ;  /* 0x000000072e037c24 */ /* 0x000fc8000f8e02ff */
[----:B------:R0:W4:Y:S01]  /*d640*/  @P3 LDG.E.U16 R21, desc[UR24][R22.64] ;  /* 0x0000001816153981 */ /* 0x000122000c1e1500 */
[----:B------:R-:W-:Y:S02]  /*d650*/  LOP3.LUT R36, R2, 0x40, RZ, 0x3c, !PT ;  /* 0x0000004002247812 */ /* 0x000fe400078e3cff */
[----:B------:R-:W-:Y:S01]  /*d660*/  PRMT R20, RZ, 0x7610, R20 ;  /* 0x00007610ff147816 */ /* 0x000fe20000000014 */
[----:B--2---:R1:W-:Y:S04]  /*d670*/  STS.U16 [R24+UR8+0x13900], R26 ;  /* 0x0139001a18007988 */ /* 0x0043e80008000408 */
[----:B-1----:R-:W2:Y:S04]  /*d680*/  LDL.LU R26, [R1+0x214] ;  /* 0x00021400011a7983 */ /* 0x002ea80000300800 */
[----:B------:R0:W-:Y:S04]  /*d690*/  STL [R1+0x150], R22 ;  /* 0x0001501601007387 */ /* 0x0001e80000100800 */
[----:B------:R1:W-:Y:S01]  /*d6a0*/  STL [R1+0x14c], R23 ;  /* 0x00014c1701007387 */ /* 0x0003e20000100800 */
[----:B0-----:R-:W-:-:S04]  /*d6b0*/  LEA R22, P0, R3, R5, 0x1 ;  /* 0x0000000503167211 */ /* 0x001fc800078008ff */
[----:B-1----:R-:W-:Y:S01]  /*d6c0*/  LEA.HI.X.SX32 R23, R3, R4, 0x1, P0 ;  /* 0x0000000403177211 */ /* 0x002fe200000f0eff */
[----:B------:R-:W-:-:S04]  /*d6d0*/  IMAD R3, R49, UR7, RZ ;  /* 0x0000000731037c24 */ /* 0x000fc8000f8e02ff */
[----:B------:R0:W2:Y:S04]  /*d6e0*/  @P3 LDG.E.U16 R20, desc[UR24][R22.64] ;  /* 0x0000001816143981 */ /* 0x0000a8000c1e1500 */
[----:B---3--:R1:W-:Y:S04]  /*d6f0*/  STS.U16 [R24+UR8+0x13d00], R27 ;  /* 0x013d001b18007988 */ /* 0x0083e80008000408 */
[----:B-1----:R-:W3:Y:S01]  /*d700*/  LDL.LU R27, [R1+0x328] ;  /* 0x00032800011b7983 */ /* 0x002ee20000300800 */
[----:B------:R-:W-:-:S03]  /*d710*/  LEA R24, P0, R3, R5, 0x1 ;  /* 0x0000000503187211 */ /* 0x000fc600078008ff */
[----:B----4-:R1:W-:Y:S04]  /*d720*/  STS.U16 [R36+UR8+0x10200], R30 ;  /* 0x0102001e24007988 */ /* 0x0103e80008000408 */
[----:B------:R4:W-:Y:S04]  /*d730*/  STS.U16 [R36+UR8+0x10600], R25 ;  /* 0x0106001924007988 */ /* 0x0009e80008000408 */
[----:B-1----:R-:W3:Y:S04]  /*d740*/  LDL.LU R30, [R1+0x254] ;  /* 0x00025400011e7983 */ /* 0x002ee80000300800 */
[----:B------:R-:W-:Y:S01]  /*d750*/  STL [R1+0x198], R22 ;  /* 0x0001981601007387 */ /* 0x000fe20000100800 */
[----:B----4-:R-:W-:-:S03]  /*d760*/  LEA.HI.X.SX32 R25, R3, R4, 0x1, P0 ;  /* 0x0000000403197211 */ /* 0x010fc600000f0eff */
[----:B------:R-:W-:Y:S04]  /*d770*/  STL [R1+0x194], R23 ;  /* 0x0001941701007387 */ /* 0x000fe80000100800 */
[----:B------:R-:W4:Y:S04]  /*d780*/  LDL.LU R40, [R1+0x298] ;  /* 0x0002980001287983 */ /* 0x000f280000300800 */
[----:B------:R1:W-:Y:S04]  /*d790*/  STS.U16 [R36+UR8+0x10a00], R31 ;  /* 0x010a001f24007988 */ /* 0x0003e80008000408 */
[----:B-1----:R-:W4:Y:S04]  /*d7a0*/  LDL.LU R31, [R1+0x294] ;  /* 0x00029400011f7983 */ /* 0x002f280000300800 */
[----:B------:R1:W-:Y:S04]  /*d7b0*/  STL [R1+0x1d8], R24 ;  /* 0x0001d81801007387 */ /* 0x0003e80000100800 */
[----:B------:R-:W-:Y:S04]  /*d7c0*/  STL [R1+0x1d4], R25 ;  /* 0x0001d41901007387 */ /* 0x000fe80000100800 */
[----:B------:R-:W4:Y:S01]  /*d7d0*/  LDL.LU R34, [R1+0x320] ;  /* 0x0003200001227983 */ /* 0x000f220000300800 */
[----:B0-----:R-:W-:Y:S01]  /*d7e0*/  PRMT R23, RZ, 0x7610, R23 ;  /* 0x00007610ff177816 */ /* 0x001fe20000000017 */
[----:B------:R-:W-:-:S05]  /*d7f0*/  IMAD R3, R52, UR7, RZ ;  /* 0x0000000734037c24 */ /* 0x000fca000f8e02ff */
[----:B------:R1:W4:Y:S04]  /*d800*/  @P3 LDG.E.U16 R23, desc[UR24][R24.64] ;  /* 0x0000001818173981 */ /* 0x000328000c1e1500 */
[----:B------:R0:W-:Y:S01]  /*d810*/  STS.U16 [R36+UR8+0x10e00], R29 ;  /* 0x010e001d24007988 */ /* 0x0001e20008000408 */
[----:B-1----:R-:W-:-:S03]  /*d820*/  LEA R24, P0, R3, R5, 0x1 ;  /* 0x0000000503187211 */ /* 0x002fc600078008ff */
[----:B0-----:R-:W4:Y:S01]  /*d830*/  LDL.LU R29, [R1+0x2d4] ;  /* 0x0002d400011d7983 */ /* 0x001f220000300800 */
[----:B------:R-:W-:-:S03]  /*d840*/  LEA.HI.X.SX32 R25, R3, R4, 0x1, P0 ;  /* 0x0000000403197211 */ /* 0x000fc600000f0eff */
[----:B------:R-:W-:Y:S04]  /*d850*/  STL [R1+0x218], R24 ;  /* 0x0002181801007387 */ /* 0x000fe80000100800 */
[----:B------:R-:W-:Y:S04]  /*d860*/  STL [R1+0x214], R25 ;  /* 0x0002141901007387 */ /* 0x000fe80000100800 */
[----:B------:R0:W-:Y:S04]  /*d870*/  STS.U16 [R36+UR8+0x11200], R33 ;  /* 0x0112002124007988 */ /* 0x0001e80008000408 */
[----:B------:R-:W4:Y:S04]  /*d880*/  LDL.LU R37, [R1+0x354] ;  /* 0x0003540001257983 */ /* 0x000f280000300800 */
[----:B0-----:R-:W4:Y:S01]  /*d890*/  LDL.LU R33, [R1+0x2e4] ;  /* 0x0002e40001217983 */ /* 0x001f220000300800 */
[----:B------:R-:W-:Y:S01]  /*d8a0*/  IMAD R3, R53, UR7, RZ ;  /* 0x0000000735037c24 */ /* 0x000fe2000f8e02ff */
[----:B------:R-:W-:-:S06]  /*d8b0*/  PRMT R22, RZ, 0x7610, R22 ;  /* 0x00007610ff167816 */ /* 0x000fcc0000000016 */
[----:B------:R0:W4:Y:S02]  /*d8c0*/  @P3 LDG.E.U16 R22, desc[UR24][R24.64] ;  /* 0x0000001818163981 */ /* 0x000124000c1e1500 */
[----:B0-----:R-:W-:Y:S02]  /*d8d0*/  PRMT R25, RZ, 0x7610, R25 ;  /* 0x00007610ff197816 */ /* 0x001fe40000000019 */
[----:B--2---:R0:W-:Y:S02]  /*d8e0*/  STS.U16 [R36+UR8+0x11600], R26 ;  /* 0x0116001a24007988 */ /* 0x0041e40008000408 */
[----:B0-----:R-:W-:-:S05]  /*d8f0*/  LEA R26, P0, R3, R5, 0x1 ;  /* 0x00000005031a7211 */ /* 0x001fca00078008ff */
[----:B------:R-:W-:Y:S04]  /*d900*/  STL [R1+0x258], R26 ;  /* 0x0002581a01007387 */ /* 0x000fe80000100800 */
[----:B---3--:R0:W-:Y:S02]  /*d910*/  STS.U16 [R36+UR8+0x11a00], R27 ;  /* 0x011a001b24007988 */ /* 0x0081e40008000408 */
[----:B0-----:R-:W-:Y:S01]  /*d920*/  LEA.HI.X.SX32 R27, R3, R4, 0x1, P0 ;  /* 0x00000004031b7211 */ /* 0x001fe200000f0eff */
[----:B------:R-:W-:-:S04]  /*d930*/  IMAD R3, R83, UR7, RZ ;  /* 0x0000000753037c24 */ /* 0x000fc8000f8e02ff */
[----:B------:R-:W-:Y:S04]  /*d940*/  STL [R1+0x254], R27 ;  /* 0x0002541b01007387 */ /* 0x000fe80000100800 */
[----:B------:R-:W2:Y:S04]  /*d950*/  LDL.LU R41, [R1+0x31c] ;  /* 0x00031c0001297983 */ /* 0x000ea80000300800 */
[----:B------:R0:W-:Y:S04]  /*d960*/  STS.U16 [R36+UR8+0x11e00], R30 ;  /* 0x011e001e24007988 */ /* 0x0001e80008000408 */
[----:B------:R1:W3:Y:S04]  /*d970*/  @P3 LDG.E.U16 R25, desc[UR24][R26.64] ;  /* 0x000000181a193981 */ /* 0x0002e8000c1e1500 */
[----:B0-----:R-:W3:Y:S01]  /*d980*/  LDL.LU R30, [R1+0x270] ;  /* 0x00027000011e7983 */ /* 0x001ee20000300800 */
[----:B-1----:R-:W-:-:S03]  /*d990*/  LEA R26, P0, R3, R5, 0x1 ;  /* 0x00000005031a7211 */ /* 0x002fc600078008ff */
[----:B----4-:R-:W-:Y:S01]  /*d9a0*/  STS.U16 [R36+UR8+0x12200], R40 ;  /* 0x0122002824007988 */ /* 0x010fe20008000408 */
[----:B------:R-:W-:-:S03]  /*d9b0*/  LEA.HI.X.SX32 R27, R3, R4, 0x1, P0 ;  /* 0x00000004031b7211 */ /* 0x000fc600000f0eff */
[----:B------:R0:W-:Y:S04]  /*d9c0*/  STS.U16 [R36+UR8+0x12600], R31 ;  /* 0x0126001f24007988 */ /* 0x0001e80008000408 */
[----:B0-----:R-:W4:Y:S04]  /*d9d0*/  LDL.LU R31, [R1+0x26c] ;  /* 0x00026c00011f7983 */ /* 0x001f280000300800 */
[----:B------:R-:W-:Y:S04]  /*d9e0*/  STL [R1+0x298], R26 ;  /* 0x0002981a01007387 */ /* 0x000fe80000100800 */
[----:B------:R-:W-:Y:S04]  /*d9f0*/  STL [R1+0x294], R27 ;  /* 0x0002941b01007387 */ /* 0x000fe80000100800 */
[----:B------:R0:W-:Y:S04]  /*da00*/  STS.U16 [R36+UR8+0x12a00], R34 ;  /* 0x012a002224007988 */ /* 0x0001e80008000408 */
[----:B0-----:R-:W4:Y:S01]  /*da10*/  LDL.LU R34, [R1+0x2ec] ;  /* 0x0002ec0001227983 */ /* 0x001f220000300800 */
[----:B------:R-:W-:-:S03]  /*da20*/  IMAD R3, R77, UR7, RZ ;  /* 0x000000074d037c24 */ /* 0x000fc6000f8e02ff */
[----:B------:R0:W-:Y:S02]  /*da30*/  STS.U16 [R36+UR8+0x12e00], R29 ;  /* 0x012e001d24007988 */ /* 0x0001e40008000408 */
[C---:B------:R-:W-:Y:S02]  /*da40*/  LEA R28, P0, R3.reuse, R5, 0x1 ;  /* 0x00000005031c7211 */ /* 0x040fe400078008ff */
[----:B------:R-:W4:Y:S02]  /*da50*/  LDL.LU R40, [R1+0x268] ;  /* 0x0002680001287983 */ /* 0x000f240000300800 */
[----:B0-----:R-:W-:Y:S02]  /*da60*/  LEA.HI.X.SX32 R29, R3, R4, 0x1, P0 ;  /* 0x00000004031d7211 */ /* 0x001fe400000f0eff */
        /* <DEDUP_REMOVED lines=13> */
[----:B------:R-:W-:Y:S01]  /*db40*/  LEA.HI.X.SX32 R29, R3, R4, 0x1, P0 ;  /* 0x00000004031d7211 */ /* 0x000fe200000f0eff */
[----:B------:R-:W-:Y:S01]  /*db50*/  IMAD R3, R58, UR7, RZ ;  /* 0x000000073a037c24 */ /* 0x000fe2000f8e02ff */
[----:B------:R-:W-:Y:S01]  /*db60*/  LOP3.LUT R43, R2, 0x60, RZ, 0x3c, !PT ;  /* 0x00000060022b7812 */ /* 0x000fe200078e3cff */
[----:B------:R-:W-:Y:S04]  /*db70*/  STL [R1+0x318], R28 ;  /* 0x0003181c01007387 */ /* 0x000fe80000100800 */
[----:B------:R0:W-:Y:S04]  /*db80*/  STL [R1+0x314], R29 ;  /* 0x0003141d01007387 */ /* 0x0001e80000100800 */
[----:B------:R0:W4:Y:S04]  /*db90*/  @P3 LDG.E.U16 R26, desc[UR24][R28.64] ;  /* 0x000000181c1a3981 */ /* 0x000128000c1e1500 */
[----:B------:R-:W4:Y:S04]  /*dba0*/  LDL.LU R45, [R1+0x2ac] ;  /* 0x0002ac00012d7983 */ /* 0x000f280000300800 */
[----:B------:R-:W4:Y:S01]  /*dbb0*/  LDL.LU R44, [R1+0x264] ;  /* 0x00026400012c7983 */ /* 0x000f220000300800 */
[----:B0-----:R-:W-:-:S03]  /*dbc0*/  PRMT R29, RZ, 0x7610, R29 ;  /* 0x00007610ff1d7816 */ /* 0x001fc6000000001d */
[----:B--2---:R-:W-:Y:S04]  /*dbd0*/  STS.U16 [R36+UR8+0x13a00], R41 ;  /* 0x013a002924007988 */ /* 0x004fe80008000408 */
[----:B---3--:R0:W-:Y:S02]  /*dbe0*/  STS.U16 [R36+UR8+0x13e00], R30 ;  /* 0x013e001e24007988 */ /* 0x0081e40008000408 */
[----:B0-----:R-:W-:-:S05]  /*dbf0*/  LEA R30, P0, R3, R5, 0x1 ;  /* 0x00000005031e7211 */ /* 0x001fca00078008ff */
[----:B------:R-:W-:Y:S04]  /*dc00*/  STL [R1+0x354], R30 ;  /* 0x0003541e01007387 */ /* 0x000fe80000100800 */
[----:B----4-:R0:W-:Y:S02]  /*dc10*/  STS.U16 [R43+UR8+0x10300], R31 ;  /* 0x0103001f2b007988 */ /* 0x0101e40008000408 */
[----:B0-----:R-:W-:Y:S01]  /*dc20*/  LEA.HI.X.SX32 R31, R3, R4, 0x1, P0 ;  /* 0x00000004031f7211 */ /* 0x001fe200000f0eff */
[----:B------:R-:W-:-:S04]  /*dc30*/  IMAD R3, R47, UR7, RZ ;  /* 0x000000072f037c24 */ /* 0x000fc8000f8e02ff */
[----:B------:R-:W-:Y:S04]  /*dc40*/  STL [R1+0x350], R31 ;  /* 0x0003501f01007387 */ /* 0x000fe80000100800 */
[----:B------:R0:W2:Y:S04]  /*dc50*/  @P3 LDG.E.U16 R29, desc[UR24][R30.64] ;  /* 0x000000181e1d3981 */ /* 0x0000a8000c1e1500 */
[----:B------:R1:W-:Y:S04]  /*dc60*/  STS.U16 [R43+UR8+0x10700], R34 ;  /* 0x010700222b007988 */ /* 0x0003e80008000408 */
[----:B------:R-:W3:Y:S01]  /*dc70*/  LDL.LU R36, [R1+0x2e8] ;  /* 0x0002e80001247983 */ /* 0x000ee20000300800 */
[----:B0-----:R-:W-:-:S03]  /*dc80*/  LEA R30, P0, R3, R5, 0x1 ;  /* 0x00000005031e7211 */ /* 0x001fc600078008ff */
[----:B-1----:R-:W4:Y:S01]  /*dc90*/  LDL.LU R34, [R1+0x260] ;  /* 0x0002600001227983 */ /* 0x002f220000300800 */
[----:B------:R-:W-:-:S03]  /*dca0*/  LEA.HI.X.SX32 R31, R3, R4, 0x1, P0 ;  /* 0x00000004031f7211 */ /* 0x000fc600000f0eff */
[----:B------:R-:W-:Y:S04]  /*dcb0*/  STL [R1+0x384], R30 ;  /* 0x0003841e01007387 */ /* 0x000fe80000100800 */
[----:B------:R-:W-:Y:S04]  /*dcc0*/  STL [R1+0x380], R31 ;  /* 0x0003801f01007387 */ /* 0x000fe80000100800 */
[----:B------:R-:W2:Y:S01]  /*dcd0*/  LDL.LU R42, [R1+0x2a8] ;  /* 0x0002a800012a7983 */ /* 0x000ea20000300800 */
[----:B------:R-:W-:-:S03]  /*dce0*/  IMAD R3, R32, UR7, RZ ;  /* 0x0000000720037c24 */ /* 0x000fc6000f8e02ff */
[----:B------:R-:W-:Y:S02]  /*dcf0*/  STS.U16 [R43+UR8+0x10b00], R40 ;  /* 0x010b00282b007988 */ /* 0x000fe40008000408 */
[C---:B------:R-:W-:Y:S02]  /*dd00*/  LEA R32, P0, R3.reuse, R5, 0x1 ;  /* 0x0000000503207211 */ /* 0x040fe400078008ff */
[----:B------:R-:W2:Y:S04]  /*dd10*/  LDL.LU R41, [R1+0x2a4] ;  /* 0x0002a40001297983 */ /* 0x000ea80000300800 */
[----:B------:R-:W-:Y:S04]  /*dd20*/  STS.U16 [R43+UR8+0x10f00], R37 ;  /* 0x010f00252b007988 */ /* 0x000fe80008000408 */
[----:B------:R0:W-:Y:S04]  /*dd30*/  STS.U16 [R43+UR8+0x11300], R33 ;  /* 0x011300212b007988 */ /* 0x0001e80008000408 */
[----:B------:R1:W-:Y:S01]  /*dd40*/  STL [R1+0x3b4], R32 ;  /* 0x0003b42001007387 */ /* 0x0003e20000100800 */
[----:B0-----:R-:W-:-:S05]  /*dd50*/  LEA.HI.X.SX32 R33, R3, R4, 0x1, P0 ;  /* 0x0000000403217211 */ /* 0x001fca00000f0eff */
[----:B------:R0:W-:Y:S04]  /*dd60*/  STL [R1+0x3b0], R33 ;  /* 0x0003b02101007387 */ /* 0x0001e80000100800 */
[----:B------:R-:W2:Y:S01]  /*dd70*/  LDL.LU R40, [R1+0x2a0] ;  /* 0x0002a00001287983 */ /* 0x000ea20000300800 */
[----:B------:R-:W-:Y:S01]  /*dd80*/  PRMT R28, RZ, 0x7610, R28 ;  /* 0x00007610ff1c7816 */ /* 0x000fe2000000001c */
[----:B------:R-:W-:Y:S02]  /*dd90*/  IMAD R3, R39, UR7, RZ ;  /* 0x0000000727037c24 */ /* 0x000fe4000f8e02ff */
[----:B------:R-:W2:Y:S04]  /*dda0*/  LDL.LU R37, [R1+0x29c] ;  /* 0x00029c0001257983 */ /* 0x000ea80000300800 */
[----:B------:R0:W2:Y:S02]  /*ddb0*/  @P3 LDG.E.U16 R28, desc[UR24][R30.64] ;  /* 0x000000181e1c3981 */ /* 0x0000a4000c1e1500 */
[----:B0-----:R-:W-:-:S06]  /*ddc0*/  PRMT R31, RZ, 0x7610, R31 ;  /* 0x00007610ff1f7816 */ /* 0x001fcc000000001f */
[----:B------:R1:W2:Y:S02]  /*ddd0*/  @P3 LDG.E.U16 R31, desc[UR24][R32.64] ;  /* 0x00000018201f3981 */ /* 0x0002a4000c1e1500 */
[C---:B-1----:R-:W-:Y:S02]  /*dde0*/  LEA R32, P0, R3.reuse, R5, 0x1 ;  /* 0x0000000503207211 */ /* 0x042fe400078008ff */
[----:B------:R0:W-:Y:S02]  /*ddf0*/  STS.U16 [R43+UR8+0x11700], R45 ;  /* 0x0117002d2b007988 */ /* 0x0001e40008000408 */
[----:B------:R-:W-:Y:S01]  /*de00*/  LEA.HI.X.SX32 R33, R3, R4, 0x1, P0 ;  /* 0x0000000403217211 */ /* 0x000fe200000f0eff */
[----:B------:R-:W-:Y:S01]  /*de10*/  IMAD R3, R35, UR7, RZ ;  /* 0x0000000723037c24 */ /* 0x000fe2000f8e02ff */
[----:B------:R-:W-:Y:S04]  /*de20*/  STS.U16 [R43+UR8+0x11b00], R44 ;  /* 0x011b002c2b007988 */ /* 0x000fe80008000408 */
[----:B------:R-:W-:Y:S04]  /*de30*/  STL [R1+0x3e4], R32 ;  /* 0x0003e42001007387 */ /* 0x000fe80000100800 */
[----:B------:R1:W-:Y:S04]  /*de40*/  STL [R1+0x3e0], R33 ;  /* 0x0003e02101007387 */ /* 0x0003e80000100800 */
[----:B0-----:R-:W2:Y:S04]  /*de50*/  LDL.LU R45, [R1+0x2e0] ;  /* 0x0002e000012d7983 */ /* 0x001ea80000300800 */
[----:B------:R-:W2:Y:S01]  /*de60*/  LDL.LU R49, [R1+0x228] ;  /* 0x0002280001317983 */ /* 0x000ea20000300800 */
[----:B------:R-:W-:-:S06]  /*de70*/  PRMT R30, RZ, 0x7610, R30 ;  /* 0x00007610ff1e7816 */ /* 0x000fcc000000001e */
[----:B------:R1:W2:Y:S02]  /*de80*/  @P3 LDG.E.U16 R30, desc[UR24][R32.64] ;  /* 0x00000018201e3981 */ /* 0x0002a4000c1e1500 */
[----:B-1----:R-:W-:Y:S02]  /*de90*/  PRMT R33, RZ, 0x7610, R33 ;  /* 0x00007610ff217816 */ /* 0x002fe40000000021 */
[----:B---3--:R-:W-:Y:S04]  /*dea0*/  STS.U16 [R43+UR8+0x11f00], R36 ;  /* 0x011f00242b007988 */ /* 0x008fe80008000408 */
[----:B----4-:R0:W-:Y:S02]  /*deb0*/  STS.U16 [R43+UR8+0x12300], R34 ;  /* 0x012300222b007988 */ /* 0x0101e40008000408 */
[----:B0-----:R-:W-:-:S04]  /*dec0*/  LEA R34, P0, R3, R5, 0x1 ;  /* 0x0000000503227211 */ /* 0x001fc800078008ff */
[----:B------:R-:W-:Y:S01]  /*ded0*/  LEA.HI.X.SX32 R35, R3, R4, 0x1, P0 ;  /* 0x0000000403237211 */ /* 0x000fe200000f0eff */
[----:B------:R-:W-:Y:S04]  /*dee0*/  STL [R1+0x414], R34 ;  /* 0x0004142201007387 */ /* 0x000fe80000100800 */
[----:B------:R-:W-:Y:S04]  /*def0*/  STL [R1+0x410], R35 ;  /* 0x0004102301007387 */ /* 0x000fe80000100800 */
[----:B--2---:R0:W-:Y:S01]  /*df00*/  STS.U16 [R43+UR8+0x12700], R42 ;  /* 0x0127002a2b007988 */ /* 0x0041e20008000408 */
[----:B------:R-:W-:-:S03]  /*df10*/  IMAD R3, R38, UR7, RZ ;  /* 0x0000000726037c24 */ /* 0x000fc6000f8e02ff */
[----:B------:R1:W2:Y:S04]  /*df20*/  @P3 LDG.E.U16 R33, desc[UR24][R34.64] ;  /* 0x0000001822213981 */ /* 0x0002a8000c1e1500 */
[----:B0-----:R-:W3:Y:S01]  /*df30*/  LDL.LU R42, [R1+0x25c] ;  /* 0x00025c00012a7983 */ /* 0x001ee20000300800 */
[----:B-1----:R-:W-:-:S03]  /*df40*/  LEA R34, P0, R3, R5, 0x1 ;  /* 0x0000000503227211 */ /* 0x002fc600078008ff */
[----:B------:R-:W4:Y:S01]  /*df50*/  LDL.LU R44, [R1+0x224] ;  /* 0x00022400012c7983 */ /* 0x000f220000300800 */
[----:B------:R-:W-:-:S03]  /*df60*/  LEA.HI.X.SX32 R35, R3, R4, 0x1, P0 ;  /* 0x0000000403237211 */ /* 0x000fc600000f0eff */
[----:B------:R-:W-:Y:S04]  /*df70*/  STL [R1+0x43c], R34 ;  /* 0x00043c2201007387 */ /* 0x000fe80000100800 */
[----:B------:R0:W-:Y:S04]  /*df80*/  STS.U16 [R43+UR8+0x12b00], R41 ;  /* 0x012b00292b007988 */ /* 0x0001e80008000408 */
[----:B------:R-:W-:Y:S04]  /*df90*/  STL [R1+0x438], R35 ;  /* 0x0004382301007387 */ /* 0x000fe80000100800 */
[----:B------:R1:W-:Y:S04]  /*dfa0*/  STS.U16 [R43+UR8+0x12f00], R40 ;  /* 0x012f00282b007988 */ /* 0x0003e80008000408 */
[----:B0-----:R-:W2:Y:S04]  /*dfb0*/  LDL.LU R41, [R1+0x220] ;  /* 0x0002200001297983 */ /* 0x001ea80000300800 */
[----:B-1----:R-:W2:Y:S01]  /*dfc0*/  LDL.LU R40, [R1+0x19c] ;  /* 0x00019c0001287983 */ /* 0x002ea20000300800 */
[----:B------:R-:W-:Y:S01]  /*dfd0*/  PRMT R32, RZ, 0x7610, R32 ;  /* 0x00007610ff207816 */ /* 0x000fe20000000020 */
[----:B------:R-:W0:Y:S01]  /*dfe0*/  S2R R46, SR_TID.X ;  /* 0x00000000002e7919 */ /* 0x000e220000002100 */
[----:B------:R-:W-:Y:S01]  /*dff0*/  IMAD R3, R54, UR7, RZ ;  /* 0x0000000736037c24 */ /* 0x000fe2000f8e02ff */
[----:B------:R-:W1:Y:S03]  /*e000*/  S2R R39, SR_TID.X ;  /* 0x0000000000277919 */ /* 0x000e660000002100 */
[----:B------:R0:W2:Y:S02]  /*e010*/  @P3 LDG.E.U16 R32, desc[UR24][R34.64] ;  /* 0x0000001822203981 */ /* 0x0000a4000c1e1500 */
[----:B0-----:R-:W-:-:S04]  /*e020*/  LEA R35, P0, R3, R5, 0x1 ;  /* 0x0000000503237211 */ /* 0x001fc800078008ff */
[----:B------:R-:W-:Y:S01]  /*e030*/  LEA.HI.X.SX32 R36, R3, R4, 0x1, P0 ;  /* 0x0000000403247211 */ /* 0x000fe200000f0eff */
[----:B------:R0:W-:Y:S01]  /*e040*/  STS.U16 [R43+UR8+0x13300], R37 ;  /* 0x013300252b007988 */ /* 0x0001e20008000408 */
[----:B------:R-:W-:-:S03]  /*e050*/  PRMT R34, RZ, 0x7610, R34 ;  /* 0x00007610ff227816 */ /* 0x000fc60000000022 */
[----:B------:R-:W-:Y:S04]  /*e060*/  STL [R1+0xd8], R35 ;  /* 0x0000d82301007387 */ /* 0x000fe80000100800 */
[----:B------:R0:W-:Y:S02]  /*e070*/  STL [R1+0xd4], R36 ;  /* 0x0000d42401007387 */ /* 0x0001e40000100800 */
[----:B0-----:R-:W-:Y:S02]  /*e080*/  @P3 IMAD.MOV.U32 R37, RZ, RZ, R36 ;  /* 0x000000ffff253224 */ /* 0x001fe400078e0024 */
[----:B------:R-:W-:Y:S02]  /*e090*/  @P3 IMAD.MOV.U32 R36, RZ, RZ, R35 ;  /* 0x000000ffff243224 */ /* 0x000fe400078e0023 */
[----:B------:R-:W-:-:S03]  /*e0a0*/  IMAD R35, R55, UR7, RZ ;  /* 0x0000000737237c24 */ /* 0x000fc6000f8e02ff */
[----:B------:R0:W4:Y:S01]  /*e0b0*/  @P3 LDG.E.U16 R34, desc[UR24][R36.64] ;  /* 0x0000001824223981 */ /* 0x000122000c1e1500 */
[----:B------:R-:W-:-:S03]  /*e0c0*/  LOP3.LUT R3, R46, 0x40, RZ, 0xc0, !PT ;  /* 0x000000402e037812 */ /* 0x000fc600078ec0ff */
[----:B------:R-:W-:Y:S01]  /*e0d0*/  STS.U16 [R43+UR8+0x13700], R45 ;  /* 0x0137002d2b007988 */ /* 0x000fe20008000408 */
[----:B0-----:R-:W-:-:S03]  /*e0e0*/  LEA R37, P0, R35, R5, 0x1 ;  /* 0x0000000523257211 */ /* 0x001fc600078008ff */
[----:B------:R0:W-:Y:S01]  /*e0f0*/  STS.U16 [R43+UR8+0x13b00], R49 ;  /* 0x013b00312b007988 */ /* 0x0001e20008000408 */
[----:B------:R-:W-:-:S03]  /*e100*/  LEA.HI.X.SX32 R38, R35, R4, 0x1, P0 ;  /* 0x0000000423267211 */ /* 0x000fc600000f0eff */
[----:B0-----:R-:W4:Y:S04]  /*e110*/  LDL.LU R49, [R1+0x1e0] ;  /* 0x0001e00001317983 */ /* 0x001f280000300800 */
[----:B------:R-:W4:Y:S04]  /*e120*/  LDL.LU R46, [R1+0x1dc] ;  /* 0x0001dc00012e7983 */ /* 0x000f280000300800 */
[----:B------:R-:W-:Y:S04]  /*e130*/  STL [R1+0x118], R37 ;  /* 0x0001182501007387 */ /* 0x000fe80000100800 */
[----:B------:R0:W-:Y:S01]  /*e140*/  STL [R1+0x114], R38 ;  /* 0x0001142601007387 */ /* 0x0001e20000100800 */
[----:B------:R-:W-:Y:S01]  /*e150*/  IMAD R35, R63, UR7, RZ ;  /* 0x000000073f237c24 */ /* 0x000fe2000f8e02ff */
[----:B-1----:R-:W-:Y:S01]  /*e160*/  LOP3.LUT R45, R39, 0x3f, RZ, 0xc0, !PT ;  /* 0x0000003f272d7812 */ /* 0x002fe200078ec0ff */
[----:B------:R-:W-:Y:S01]  /*e170*/  @P3 IMAD.MOV.U32 R39, RZ, RZ, R38 ;  /* 0x000000ffff273224 */ /* 0x000fe200078e0026 */
[----:B------:R-:W-:Y:S01]  /*e180*/  PRMT R36, RZ, 0x7610, R36 ;  /* 0x00007610ff247816 */ /* 0x000fe20000000024 */
[----:B0-----:R-:W-:Y:S01]  /*e190*/  @P3 IMAD.MOV.U32 R38, RZ, RZ, R37 ;  /* 0x000000ffff263224 */ /* 0x001fe200078e0025 */
[----:B------:R-:W-:-:S04]  /*e1a0*/  LEA R37, P0, R35, R5, 0x1 ;  /* 0x0000000523257211 */ /* 0x000fc800078008ff */
[----:B------:R0:W4:Y:S02]  /*e1b0*/  @P3 LDG.E.U16 R36, desc[UR24][R38.64] ;  /* 0x0000001826243981 */ /* 0x000124000c1e1500 */
[----:B0-----:R-:W-:Y:S01]  /*e1c0*/  LEA.HI.X.SX32 R38, R35, R4, 0x1, P0 ;  /* 0x0000000423267211 */ /* 0x001fe200000f0eff */
[----:B------:R-:W-:Y:S01]  /*e1d0*/  IMAD.SHL.U32 R45, R45, 0x2, RZ ;  /* 0x000000022d2d7824 */ /* 0x000fe200078e00ff */
[----:B------:R-:W-:-:S03]  /*e1e0*/  PRMT R35, RZ, 0x7610, R35 ;  /* 0x00007610ff237816 */ /* 0x000fc60000000023 */
[----:B------:R-:W-:Y:S02]  /*e1f0*/  @P3 IMAD.MOV.U32 R39, RZ, RZ, R38 ;  /* 0x000000ffff273224 */ /* 0x000fe400078e0026 */
[----:B------:R-:W-:Y:S01]  /*e200*/  IMAD R3, R3, 0x100, R45 ;  /* 0x0000010003037824 */ /* 0x000fe200078e022d */
[----:B---3--:R0:W-:Y:S04]  /*e210*/  STS.U16 [R43+UR8+0x13f00], R42 ;  /* 0x013f002a2b007988 */ /* 0x0081e80008000408 */
[----:B0-----:R-:W3:Y:S04]  /*e220*/  LDL.LU R43, [R1+0x21c] ;  /* 0x00021c00012b7983 */ /* 0x001ee80000300800 */
[----:B------:R-:W3:Y:S04]  /*e230*/  LDL.LU R42, [R1+0x1f4] ;  /* 0x0001f400012a7983 */ /* 0x000ee80000300800 */
[----:B------:R-:W-:Y:S04]  /*e240*/  STL [R1+0x158], R37 ;  /* 0x0001582501007387 */ /* 0x000fe80000100800 */
[----:B------:R0:W-:Y:S04]  /*e250*/  STL [R1+0x154], R38 ;  /* 0x0001542601007387 */ /* 0x0001e80000100800 */
[----:B------:R-:W3:Y:S04]  /*e260*/  LDL.LU R77, [R1+0x1f8] ;  /* 0x0001f800014d7983 */ /* 0x000ee80000300800 */
[----:B------:R-:W3:Y:S01]  /*e270*/  LDL.LU R52, [R1+0x1ec] ;  /* 0x0001ec0001347983 */ /* 0x000ee20000300800 */
[----:B0-----:R-:W-:-:S02]  /*e280*/  @P3 IMAD.MOV.U32 R38, RZ, RZ, R37 ;  /* 0x000000ffff263224 */ /* 0x001fc400078e0025 */
[----:B------:R-:W-:-:S03]  /*e290*/  IMAD R37, R85, UR7, RZ ;  /* 0x0000000755257c24 */ /* 0x000fc6000f8e02ff */
[----:B------:R0:W3:Y:S04]  /*e2a0*/  @P3 LDG.E.U16 R35, desc[UR24][R38.64] ;  /* 0x0000001826233981 */ /* 0x0000e8000c1e1500 */
[----:B--2---:R1:W-:Y:S01]  /*e2b0*/  STS.U16 [R3+UR8+0x800], R40 ;  /* 0x0008002803007988 */ /* 0x0043e20008000408 */
[----:B0-----:R-:W-:-:S04]  /*e2c0*/  LEA R39, P0, R37, R5, 0x1 ;  /* 0x0000000525277211 */ /* 0x001fc800078008ff */
[----:B-1----:R-:W-:Y:S01]  /*e2d0*/  LEA.HI.X.SX32 R40, R37, R4, 0x1, P0 ;  /* 0x0000000425287211 */ /* 0x002fe200000f0eff */
[----:B------:R-:W-:Y:S01]  /*e2e0*/  IMAD R37, R76, UR7, RZ ;  /* 0x000000074c257c24 */ /* 0x000fe2000f8e02ff */
[----:B------:R0:W-:Y:S01]  /*e2f0*/  STS.U16 [R3+UR8+0x400], R41 ;  /* 0x0004002903007988 */ /* 0x0001e20008000408 */
[----:B------:R-:W-:-:S03]  /*e300*/  PRMT R38, RZ, 0x7610, R38 ;  /* 0x00007610ff267816 */ /* 0x000fc60000000026 */
[----:B------:R-:W-:Y:S04]  /*e310*/  STL [R1+0x1a0], R39 ;  /* 0x0001a02701007387 */ /* 0x000fe80000100800 */
[----:B------:R1:W-:Y:S01]  /*e320*/  STL [R1+0x19c], R40 ;  /* 0x00019c2801007387 */ /* 0x0003e20000100800 */
[----:B0-----:R-:W-:-:S03]  /*e330*/  @P3 IMAD.MOV.U32 R41, RZ, RZ, R40 ;  /* 0x000000ffff293224 */ /* 0x001fc600078e0028 */
[----:B----4-:R0:W-:Y:S04]  /*e340*/  STS.U16 [R3+UR8], R44 ;  /* 0x0000002c03007988 */ /* 0x0101e80008000408 */
[----:B------:R-:W2:Y:S01]  /*e350*/  LDL.LU R45, [R1+0x1f0] ;  /* 0x0001f000012d7983 */ /* 0x000ea20000300800 */
[----:B-1----:R-:W-:Y:S01]  /*e360*/  @P3 IMAD.MOV.U32 R40, RZ, RZ, R39 ;  /* 0x000000ffff283224 */ /* 0x002fe200078e0027 */
[C---:B------:R-:W-:Y:S02]  /*e370*/  LEA R39, P0, R37.reuse, R5, 0x1 ;  /* 0x0000000525277211 */ /* 0x040fe400078008ff */
[----:B0-----:R-:W4:Y:S04]  /*e380*/  LDL.LU R44, [R1+0x1e4] ;  /* 0x0001e400012c7983 */ /* 0x001f280000300800 */
[----:B------:R0:W2:Y:S04]  /*e390*/  @P3 LDG.E.U16 R38, desc[UR24][R40.64] ;  /* 0x0000001828263981 */ /* 0x0000a8000c1e1500 */
[----:B------:R-:W-:Y:S01]  /*e3a0*/  STL [R1+0x1e0], R39 ;  /* 0x0001e02701007387 */ /* 0x000fe20000100800 */
[----:B0-----:R-:W-:-:S05]  /*e3b0*/  LEA.HI.X.SX32 R40, R37, R4, 0x1, P0 ;  /* 0x0000000425287211 */ /* 0x001fca00000f0eff */
[----:B------:R0:W-:Y:S04]  /*e3c0*/  STL [R1+0x1dc], R40 ;  /* 0x0001dc2801007387 */ /* 0x0001e80000100800 */
[----:B------:R-:W2:Y:S01]  /*e3d0*/  LDL.LU R83, [R1+0x1e8] ;  /* 0x0001e80001537983 */ /* 0x000ea20000300800 */
[----:B------:R-:W-:Y:S01]  /*e3e0*/  PRMT R37, RZ, 0x7610, R37 ;  /* 0x00007610ff257816 */ /* 0x000fe20000000025 */
[----:B------:R-:W-:Y:S02]  /*e3f0*/  @P3 IMAD.MOV.U32 R41, RZ, RZ, R40 ;  /* 0x000000ffff293224 */ /* 0x000fe400078e0028 */
[----:B0-----:R-:W-:Y:S02]  /*e400*/  @P3 IMAD.MOV.U32 R40, RZ, RZ, R39 ;  /* 0x000000ffff283224 */ /* 0x001fe400078e0027 */
[----:B------:R-:W-:Y:S01]  /*e410*/  IMAD R39, R73, UR7, RZ ;  /* 0x0000000749277c24 */ /* 0x000fe2000f8e02ff */
[----:B------:R0:W-:Y:S04]  /*e420*/  STS.U16 [R3+UR8+0xc00], R49 ;  /* 0x000c003103007988 */ /* 0x0001e80008000408 */
[----:B------:R1:W2:Y:S04]  /*e430*/  @P3 LDG.E.U16 R37, desc[UR24][R40.64] ;  /* 0x0000001828253981 */ /* 0x0002a8000c1e1500 */
[----:B0-----:R-:W2:Y:S01]  /*e440*/  LDL.LU R49, [R1+0x1b4] ;  /* 0x0001b40001317983 */ /* 0x001ea20000300800 */
[----:B-1----:R-:W-:-:S02]  /*e450*/  LEA R41, P0, R39, R5, 0x1 ;  /* 0x0000000527297211 */ /* 0x002fc400078008ff */
[----:B------:R-:W-:-:S03]  /*e460*/  PRMT R40, RZ, 0x7610, R40 ;  /* 0x00007610ff287816 */ /* 0x000fc60000000028 */
[----:B------:R-:W-:Y:S04]  /*e470*/  STL [R1+0x220], R41 ;  /* 0x0002202901007387 */ /* 0x000fe80000100800 */
[----:B------:R-:W-:Y:S04]  /*e480*/  STS.U16 [R3+UR8+0x1000], R46 ;  /* 0x0010002e03007988 */ /* 0x000fe80008000408 */
[----:B---3--:R0:W-:Y:S04]  /*e490*/  STS.U16 [R3+UR8+0x1800], R42 ;  /* 0x0018002a03007988 */ /* 0x0081e80008000408 */
[----:B------:R1:W-:Y:S01]  /*e4a0*/  STS.U16 [R3+UR8+0x1400], R43 ;  /* 0x0014002b03007988 */ /* 0x0003e20008000408 */
[----:B0-----:R-:W-:Y:S01]  /*e4b0*/  LEA.HI.X.SX32 R42, R39, R4, 0x1, P0 ;  /* 0x00000004272a7211 */ /* 0x001fe200000f0eff */
[----:B------:R-:W-:-:S04]  /*e4c0*/  IMAD R39, R89, UR7, RZ ;  /* 0x0000000759277c24 */ /* 0x000fc8000f8e02ff */
[----:B------:R0:W-:Y:S01]  /*e4d0*/  STL [R1+0x21c], R42 ;  /* 0x00021c2a01007387 */ /* 0x0001e20000100800 */
[----:B-1----:R-:W-:-:S03]  /*e4e0*/  @P3 IMAD.MOV.U32 R43, RZ, RZ, R42 ;  /* 0x000000ffff2b3224 */ /* 0x002fc600078e002a */
[----:B------:R-:W3:Y:S04]  /*e4f0*/  LDL.LU R53, [R1+0x1b8] ;  /* 0x0001b80001357983 */ /* 0x000ee80000300800 */
[----:B------:R-:W3:Y:S01]  /*e500*/  LDL.LU R46, [R1+0x1ac] ;  /* 0x0001ac00012e7983 */ /* 0x000ee20000300800 */
[----:B0-----:R-:W-:Y:S01]  /*e510*/  @P3 IMAD.MOV.U32 R42, RZ, RZ, R41 ;  /* 0x000000ffff2a3224 */ /* 0x001fe200078e0029 */
[----:B------:R-:W-:-:S04]  /*e520*/  LEA R41, P0, R39, R5, 0x1 ;  /* 0x0000000527297211 */ /* 0x000fc800078008ff */
[----:B------:R0:W3:Y:S04]  /*e530*/  @P3 LDG.E.U16 R40, desc[UR24][R42.64] ;  /* 0x000000182a283981 */ /* 0x0000e8000c1e1500 */
[----:B------:R-:W-:Y:S01]  /*e540*/  STL [R1+0x260], R41 ;  /* 0x0002602901007387 */ /* 0x000fe20000100800 */
[----:B0-----:R-:W-:-:S03]  /*e550*/  LEA.HI.X.SX32 R42, R39, R4, 0x1, P0 ;  /* 0x00000004272a7211 */ /* 0x001fc600000f0eff */
[----:B------:R0:W-:Y:S04]  /*e560*/  STS.U16 [R3+UR8+0x2000], R52 ;  /* 0x0020003403007988 */ /* 0x0001e80008000408 */
[----:B------:R1:W-:Y:S04]  /*e570*/  STL [R1+0x25c], R42 ;  /* 0x00025c2a01007387 */ /* 0x0003e80000100800 */
[----:B0-----:R-:W3:Y:S01]  /*e580*/  LDL.LU R52, [R1+0x1b0] ;  /* 0x0001b00001347983 */ /* 0x001ee20000300800 */
[----:B------:R-:W-:Y:S01]  /*e590*/  PRMT R39, RZ, 0x7610, R39 ;  /* 0x00007610ff277816 */ /* 0x000fe20000000027 */
[----:B------:R-:W-:-:S02]  /*e5a0*/  @P3 IMAD.MOV.U32 R43, RZ, RZ, R42 ;  /* 0x000000ffff2b3224 */ /* 0x000fc400078e002a */
[----:B-1----:R-:W-:Y:S01]  /*e5b0*/  @P3 IMAD.MOV.U32 R42, RZ, RZ, R41 ;  /* 0x000000ffff2a3224 */ /* 0x002fe200078e0029 */
[----:B------:R-:W3:Y:S01]  /*e5c0*/  LDL.LU R68, [R1+0x1a8] ;  /* 0x0001a80001447983 */ /* 0x000ee20000300800 */
[----:B------:R-:W-:-:S03]  /*e5d0*/  IMAD R41, R82, UR7, RZ ;  /* 0x0000000752297c24 */ /* 0x000fc6000f8e02ff */
[----:B------:R0:W-:Y:S04]  /*e5e0*/  STS.U16 [R3+UR8+0x1c00], R77 ;  /* 0x001c004d03007988 */ /* 0x0001e80008000408 */
[----:B------:R1:W3:Y:S04]  /*e5f0*/  @P3 LDG.E.U16 R39, desc[UR24][R42.64] ;  /* 0x000000182a273981 */ /* 0x0002e8000c1e1500 */
[----:B0-----:R-:W3:Y:S01]  /*e600*/  LDL.LU R77, [R1+0x1a4] ;  /* 0x0001a400014d7983 */ /* 0x001ee20000300800 */
[----:B-1----:R-:W-:-:S03]  /*e610*/  LEA R43, P0, R41, R5, 0x1 ;  /* 0x00000005292b7211 */ /* 0x002fc600078008ff */
[----:B----4-:R0:W-:Y:S04]  /*e620*/  STS.U16 [R3+UR8+0x2800], R44 ;  /* 0x0028002c03007988 */ /* 0x0101e80008000408 */
[----:B------:R-:W-:Y:S01]  /*e630*/  STL [R1+0x2a0], R43 ;  /* 0x0002a02b01007387 */ /* 0x000fe20000100800 */
[----:B0-----:R-:W-:-:S03]  /*e640*/  LEA.HI.X.SX32 R44, R41, R4, 0x1, P0 ;  /* 0x00000004292c7211 */ /* 0x001fc600000f0eff */
[----:B--2---:R0:W-:Y:S04]  /*e650*/  STS.U16 [R3+UR8+0x2c00], R83 ;  /* 0x002c005303007988 */ /* 0x0041e80008000408 */
[----:B------:R-:W-:Y:S04]  /*e660*/  STL [R1+0x29c], R44 ;  /* 0x00029c2c01007387 */ /* 0x000fe80000100800 */
[----:B0-----:R-:W2:Y:S01]  /*e670*/  LDL.LU R83, [R1+0x178] ;  /* 0x0001780001537983 */ /* 0x001ea20000300800 */
[----:B------:R-:W-:Y:S01]  /*e680*/  IMAD R41, R75, UR7, RZ ;  /* 0x000000074b297c24 */ /* 0x000fe2000f8e02ff */
[----:B------:R-:W-:-:S02]  /*e690*/  PRMT R42, RZ, 0x7610, R42 ;  /* 0x00007610ff2a7816 */ /* 0x000fc4000000002a */
[----:B------:R0:W-:Y:S04]  /*e6a0*/  STS.U16 [R3+UR8+0x2400], R45 ;  /* 0x0024002d03007988 */ /* 0x0001e80008000408 */
[----:B------:R1:W-:Y:S01]  /*e6b0*/  STS.U16 [R3+UR8+0x3000], R49 ;  /* 0x0030003103007988 */ /* 0x0003e20008000408 */
[----:B0-----:R-:W-:Y:S02]  /*e6c0*/  @P3 IMAD.MOV.U32 R45, RZ, RZ, R44 ;  /* 0x000000ffff2d3224 */ /* 0x001fe400078e002c */
[----:B------:R-:W-:Y:S01]  /*e6d0*/  @P3 IMAD.MOV.U32 R44, RZ, RZ, R43 ;  /* 0x000000ffff2c3224 */ /* 0x000fe200078e002b */
[C---:B------:R-:W-:Y:S01]  /*e6e0*/  LEA R43, P0, R41.reuse, R5, 0x1 ;  /* 0x00000005292b7211 */ /* 0x040fe200078008ff */
[----:B-1----:R-:W4:Y:S04]  /*e6f0*/  LDL.LU R49, [R1+0x174] ;  /* 0x0001740001317983 */ /* 0x002f280000300800 */
[----:B------:R0:W4:Y:S04]  /*e700*/  @P3 LDG.E.U16 R42, desc[UR24][R44.64] ;  /* 0x000000182c2a3981 */ /* 0x000128000c1e1500 */
[----:B------:R-:W-:Y:S01]  /*e710*/  STL [R1+0x2e0], R43 ;  /* 0x0002e02b01007387 */ /* 0x000fe20000100800 */
[----:B0-----:R-:W-:-:S02]  /*e720*/  LEA.HI.X.SX32 R44, R41, R4, 0x1, P0 ;  /* 0x00000004292c7211 */ /* 0x001fc400000f0eff */
[----:B------:R-:W-:-:S03]  /*e730*/  PRMT R41, RZ, 0x7610, R41 ;  /* 0x00007610ff297816 */ /* 0x000fc60000000029 */
[----:B------:R0:W-:Y:S01]  /*e740*/  STL [R1+0x2dc], R44 ;  /* 0x0002dc2c01007387 */ /* 0x0001e20000100800 */
[----:B------:R-:W-:-:S03]  /*e750*/  @P3 IMAD.MOV.U32 R45, RZ, RZ, R44 ;  /* 0x000000ffff2d3224 */ /* 0x000fc600078e002c */
[----:B------:R-:W4:Y:S04]  /*e760*/  LDL.LU R85, [R1+0x170] ;  /* 0x0001700001557983 */ /* 0x000f280000300800 */
[----:B------:R-:W4:Y:S01]  /*e770*/  LDL.LU R55, [R1+0x16c] ;  /* 0x00016c0001377983 */ /* 0x000f220000300800 */
[----:B0-----:R-:W-:Y:S02]  /*e780*/  @P3 IMAD.MOV.U32 R44, RZ, RZ, R43 ;  /* 0x000000ffff2c3224 */ /* 0x001fe400078e002b */
[----:B------:R-:W-:-:S03]  /*e790*/  IMAD R43, R65, UR7, RZ ;  /* 0x00000007412b7c24 */ /* 0x000fc6000f8e02ff */
[----:B------:R0:W4:Y:S02]  /*e7a0*/  @P3 LDG.E.U16 R41, desc[UR24][R44.64] ;  /* 0x000000182c293981 */ /* 0x000124000c1e1500 */
[----:B0-----:R-:W-:-:S05]  /*e7b0*/  LEA R45, P0, R43, R5, 0x1 ;  /* 0x000000052b2d7211 */ /* 0x001fca00078008ff */
[----:B------:R-:W-:Y:S01]  /*e7c0*/  STL [R1+0x320], R45 ;  /* 0x0003202d01007387 */ /* 0x000fe20000100800 */
[----:B------:R-:W-:Y:S02]  /*e7d0*/  PRMT R44, RZ, 0x7610, R44 ;  /* 0x00007610ff2c7816 */ /* 0x000fe4000000002c */
[----:B------:R-:W-:Y:S01]  /*e7e0*/  LOP3.LUT R63, R3, 0x10, RZ, 0x3c, !PT ;  /* 0x00000010033f7812 */ /* 0x000fe200078e3cff */
[----:B---3--:R0:W-:Y:S04]  /*e7f0*/  STS.U16 [R3+UR8+0x3800], R46 ;  /* 0x0038002e03007988 */ /* 0x0081e80008000408 */
[----:B------:R1:W-:Y:S01]  /*e800*/  STS.U16 [R3+UR8+0x3400], R53 ;  /* 0x0034003503007988 */ /* 0x0003e20008000408 */
[----:B0-----:R-:W-:-:S05]  /*e810*/  LEA.HI.X.SX32 R46, R43, R4, 0x1, P0 ;  /* 0x000000042b2e7211 */ /* 0x001fca00000f0eff */
[----:B------:R-:W-:Y:S04]  /*e820*/  STL [R1+0x31c], R46 ;  /* 0x00031c2e01007387 */ /* 0x000fe80000100800 */
[----:B-1----:R-:W3:Y:S04]  /*e830*/  LDL.LU R53, [R1+0x168] ;  /* 0x0001680001357983 */ /* 0x002ee80000300800 */
[----:B------:R0:W-:Y:S04]  /*e840*/  STS.U16 [R3+UR8+0x3c00], R52 ;  /* 0x003c003403007988 */ /* 0x0001e80008000408 */
[----:B0-----:R-:W3:Y:S01]  /*e850*/  LDL.LU R52, [R1+0x164] ;  /* 0x0001640001347983 */ /* 0x001ee20000300800 */
[----:B------:R-:W-:-:S02]  /*e860*/  IMAD R43, R71, UR7, RZ ;  /* 0x00000007472b7c24 */ /* 0x000fc4000f8e02ff */
[----:B------:R-:W-:Y:S01]  /*e870*/  @P3 IMAD.MOV.U32 R47, RZ, RZ, R46 ;  /* 0x000000ffff2f3224 */ /* 0x000fe200078e002e */
[----:B------:R-:W3:Y:S01]  /*e880*/  LDL.LU R54, [R1+0x160] ;  /* 0x0001600001367983 */ /* 0x000ee20000300800 */
[----:B------:R-:W-:Y:S01]  /*e890*/  @P3 IMAD.MOV.U32 R46, RZ, RZ, R45 ;  /* 0x000000ffff2e3224 */ /* 0x000fe200078e002d */
[----:B------:R-:W-:-:S04]  /*e8a0*/  LEA R45, P0, R43, R5, 0x1 ;  /* 0x000000052b2d7211 */ /* 0x000fc800078008ff */
[----:B------:R0:W3:Y:S04]  /*e8b0*/  @P3 LDG.E.U16 R44, desc[UR24][R46.64] ;  /* 0x000000182e2c3981 */ /* 0x0000e8000c1e1500 */
[----:B------:R1:W-:Y:S01]  /*e8c0*/  STS.U16 [R63+UR8+0x80], R68 ;  /* 0x000080443f007988 */ /* 0x0003e20008000408 */
[----:B0-----:R-:W-:-:S03]  /*e8d0*/  LEA.HI.X.SX32 R46, R43, R4, 0x1, P0 ;  /* 0x000000042b2e7211 */ /* 0x001fc600000f0eff */
[----:B------:R0:W-:Y:S04]  /*e8e0*/  STS.U16 [R63+UR8+0x480], R77 ;  /* 0x0004804d3f007988 */ /* 0x0001e80008000408 */
[----:B-1----:R-:W3:Y:S04]  /*e8f0*/  LDL.LU R68, [R1+0x15c] ;  /* 0x00015c0001447983 */ /* 0x002ee80000300800 */
[----:B------:R-:W-:Y:S04]  /*e900*/  STL [R1+0x35c], R45 ;  /* 0x00035c2d01007387 */ /* 0x000fe80000100800 */
[----:B------:R-:W-:Y:S04]  /*e910*/  STL [R1+0x358], R46 ;  /* 0x0003582e01007387 */ /* 0x000fe80000100800 */
[----:B0-----:R-:W3:Y:S04]  /*e920*/  LDL.LU R77, [R1+0x12c] ;  /* 0x00012c00014d7983 */ /* 0x001ee80000300800 */
[----:B--2---:R0:W-:Y:S04]  /*e930*/  STS.U16 [R63+UR8+0x880], R83 ;  /* 0x000880533f007988 */ /* 0x0041e80008000408 */
[----:B0-----:R-:W2:Y:S01]  /*e940*/  LDL.LU R83, [R1+0x124] ;  /* 0x0001240001537983 */ /* 0x001ea20000300800 */
[----:B------:R-:W-:Y:S01]  /*e950*/  PRMT R43, RZ, 0x7610, R43 ;  /* 0x00007610ff2b7816 */ /* 0x000fe2000000002b */
[----:B------:R-:W-:-:S02]  /*e960*/  @P3 IMAD.MOV.U32 R47, RZ, RZ, R46 ;  /* 0x000000ffff2f3224 */ /* 0x000fc400078e002e */
[----:B------:R-:W-:Y:S02]  /*e970*/  @P3 IMAD.MOV.U32 R46, RZ, RZ, R45 ;  /* 0x000000ffff2e3224 */ /* 0x000fe400078e002d */
[----:B------:R-:W-:-:S03]  /*e980*/  IMAD R45, R48, UR7, RZ ;  /* 0x00000007302d7c24 */ /* 0x000fc6000f8e02ff */
[----:B------:R0:W2:Y:S02]  /*e990*/  @P3 LDG.E.U16 R43, desc[UR24][R46.64] ;  /* 0x000000182e2b3981 */ /* 0x0000a4000c1e1500 */
[----:B0-----:R-:W-:-:S04]  /*e9a0*/  LEA R47, P0, R45, R5, 0x1 ;  /* 0x000000052d2f7211 */ /* 0x001fc800078008ff */
[----:B------:R-:W-:Y:S01]  /*e9b0*/  LEA.HI.X.SX32 R48, R45, R4, 0x1, P0 ;  /* 0x000000042d307211 */ /* 0x000fe200000f0eff */
[----:B------:R-:W-:Y:S01]  /*e9c0*/  IMAD R45, R69, UR7, RZ ;  /* 0x00000007452d7c24 */ /* 0x000fe2000f8e02ff */
[----:B----4-:R0:W-:Y:S01]  /*e9d0*/  STS.U16 [R63+UR8+0xc80], R49 ;  /* 0x000c80313f007988 */ /* 0x0101e20008000408 */
[----:B------:R-:W-:-:S03]  /*e9e0*/  PRMT R46, RZ, 0x7610, R46 ;  /* 0x00007610ff2e7816 */ /* 0x000fc6000000002e */
[----:B------:R-:W-:Y:S04]  /*e9f0*/  STL [R1+0x38c], R47 ;  /* 0x00038c2f01007387 */ /* 0x000fe80000100800 */
[----:B------:R1:W-:Y:S01]  /*ea00*/  STL [R1+0x388], R48 ;  /* 0x0003883001007387 */ /* 0x0003e20000100800 */
[----:B0-----:R-:W-:Y:S02]  /*ea10*/  @P3 IMAD.MOV.U32 R49, RZ, RZ, R48 ;  /* 0x000000ffff313224 */ /* 0x001fe400078e0030 */
[----:B-1----:R-:W-:Y:S01]  /*ea20*/  @P3 IMAD.MOV.U32 R48, RZ, RZ, R47 ;  /* 0x000000ffff303224 */ /* 0x002fe200078e002f */
[----:B------:R-:W-:-:S04]  /*ea30*/  LEA R47, P0, R45, R5, 0x1 ;  /* 0x000000052d2f7211 */ /* 0x000fc800078008ff */
[----:B------:R0:W4:Y:S04]  /*ea40*/  @P3 LDG.E.U16 R46, desc[UR24][R48.64] ;  /* 0x00000018302e3981 */ /* 0x000128000c1e1500 */
[----:B------:R-:W-:Y:S01]  /*ea50*/  STL [R1+0x3bc], R47 ;  /* 0x0003bc2f01007387 */ /* 0x000fe20000100800 */
[----:B0-----:R-:W-:Y:S02]  /*ea60*/  LEA.HI.X.SX32 R48, R45, R4, 0x1, P0 ;  /* 0x000000042d307211 */ /* 0x001fe400000f0eff */
[----:B------:R-:W-:-:S03]  /*ea70*/  PRMT R45, RZ, 0x7610, R45 ;  /* 0x00007610ff2d7816 */ /* 0x000fc6000000002d */
[----:B------:R0:W-:Y:S01]  /*ea80*/  STL [R1+0x3b8], R48 ;  /* 0x0003b83001007387 */ /* 0x0001e20000100800 */
[----:B------:R-:W-:-:S03]  /*ea90*/  @P3 IMAD.MOV.U32 R49, RZ, RZ, R48 ;  /* 0x000000ffff313224 */ /* 0x000fc600078e0030 */
[----:B------:R-:W-:Y:S01]  /*eaa0*/  STS.U16 [R63+UR8+0x1080], R85 ;  /* 0x001080553f007988 */ /* 0x000fe20008000408 */
[----:B0-----:R-:W-:Y:S02]  /*eab0*/  @P3 IMAD.MOV.U32 R48, RZ, RZ, R47 ;  /* 0x000000ffff303224 */ /* 0x001fe400078e002f */
[----:B------:R-:W-:Y:S01]  /*eac0*/  IMAD R47, R62, UR7, RZ ;  /* 0x000000073e2f7c24 */ /* 0x000fe2000f8e02ff */
[----:B------:R-:W-:Y:S04]  /*ead0*/  STS.U16 [R63+UR8+0x1480], R55 ;  /* 0x001480373f007988 */ /* 0x000fe80008000408 */
[----:B------:R0:W2:Y:S02]  /*eae0*/  @P3 LDG.E.U16 R45, desc[UR24][R48.64] ;  /* 0x00000018302d3981 */ /* 0x0000a4000c1e1500 */
[----:B0-----:R-:W-:-:S02]  /*eaf0*/  LEA R49, P0, R47, R5, 0x1 ;  /* 0x000000052f317211 */ /* 0x001fc400078008ff */
[----:B------:R-:W-:-:S03]  /*eb00*/  PRMT R48, RZ, 0x7610, R48 ;  /* 0x00007610ff307816 */ /* 0x000fc60000000030 */
[----:B------:R-:W-:Y:S04]  /*eb10*/  STL [R1+0x3ec], R49 ;  /* 0x0003ec3101007387 */ /* 0x000fe80000100800 */
[----:B---3--:R-:W-:Y:S04]  /*eb20*/  STS.U16 [R63+UR8+0x1880], R53 ;  /* 0x001880353f007988 */ /* 0x008fe80008000408 */
[----:B------:R0:W-:Y:S02]  /*eb30*/  STS.U16 [R63+UR8+0x1c80], R52 ;  /* 0x001c80343f007988 */ /* 0x0001e40008000408 */
[----:B0-----:R-:W-:Y:S01]  /*eb40*/  LEA.HI.X.SX32 R52, R47, R4, 0x1, P0 ;  /* 0x000000042f347211 */ /* 0x001fe200000f0eff */
[----:B------:R-:W-:-:S04]  /*eb50*/  IMAD R47, R61, UR7, RZ ;  /* 0x000000073d2f7c24 */ /* 0x000fc8000f8e02ff */
[----:B------:R0:W-:Y:S01]  /*eb60*/  STL [R1+0x3e8], R52 ;  /* 0x0003e83401007387 */ /* 0x0001e20000100800 */
[----:B------:R-:W-:Y:S02]  /*eb70*/  @P3 IMAD.MOV.U32 R53, RZ, RZ, R52 ;  /* 0x000000ffff353224 */ /* 0x000fe400078e0034 */
[----:B0-----:R-:W-:Y:S01]  /*eb80*/  @P3 IMAD.MOV.U32 R52, RZ, RZ, R49 ;  /* 0x000000ffff343224 */ /* 0x001fe200078e0031 */
[----:B------:R-:W-:-:S04]  /*eb90*/  LEA R49, P0, R47, R5, 0x1 ;  /* 0x000000052f317211 */ /* 0x000fc800078008ff */
[----:B------:R0:W3:Y:S04]  /*eba0*/  @P3 LDG.E.U16 R48, desc[UR24][R52.64] ;  /* 0x0000001834303981 */ /* 0x0000e8000c1e1500 */
[----:B------:R-:W-:Y:S01]  /*ebb0*/  STL [R1+0x41c], R49 ;  /* 0x00041c3101007387 */ /* 0x000fe20000100800 */
[----:B0-----:R-:W-:Y:S02]  /*ebc0*/  LEA.HI.X.SX32 R52, R47, R4, 0x1, P0 ;  /* 0x000000042f347211 */ /* 0x001fe400000f0eff */
[----:B------:R-:W-:-:S03]  /*ebd0*/  PRMT R47, RZ, 0x7610, R47 ;  /* 0x00007610ff2f7816 */ /* 0x000fc6000000002f */
[----:B------:R0:W-:Y:S01]  /*ebe0*/  STL [R1+0x418], R52 ;  /* 0x0004183401007387 */ /* 0x0001e20000100800 */
[----:B------:R-:W-:Y:S02]  /*ebf0*/  @P3 IMAD.MOV.U32 R53, RZ, RZ, R52 ;  /* 0x000000ffff353224 */ /* 0x000fe400078e0034 */
[----:B0-----:R-:W-:Y:S02]  /*ec00*/  @P3 IMAD.MOV.U32 R52, RZ, RZ, R49 ;  /* 0x000000ffff343224 */ /* 0x001fe400078e0031 */
[----:B------:R-:W-:-:S03]  /*ec10*/  IMAD R49, R60, UR7, RZ ;  /* 0x000000073c317c24 */ /* 0x000fc6000f8e02ff */
[----:B------:R0:W3:Y:S02]  /*ec20*/  @P3 LDG.E.U16 R47, desc[UR24][R52.64] ;  /* 0x00000018342f3981 */ /* 0x0000e4000c1e1500 */
[----:B0-----:R-:W-:-:S04]  /*ec30*/  LEA R52, P0, R49, R5, 0x1 ;  /* 0x0000000531347211 */ /* 0x001fc800078008ff */
[----:B------:R-:W-:Y:S02]  /*ec40*/  LEA.HI.X.SX32 R53, R49, R4, 0x1, P0 ;  /* 0x0000000431357211 */ /* 0x000fe400000f0eff */
[----:B------:R-:W-:Y:S01]  /*ec50*/  PRMT R49, RZ, 0x7610, R49 ;  /* 0x00007610ff317816 */ /* 0x000fe20000000031 */
[----:B------:R0:W-:Y:S05]  /*ec60*/  STL [R1+0x444], R52 ;  /* 0x0004443401007387 */ /* 0x0001ea0000100800 */
[----:B------:R0:W3:Y:S04]  /*ec70*/  @P3 LDG.E.U16 R49, desc[UR24][R52.64] ;  /* 0x0000001834313981 */ /* 0x0000e8000c1e1500 */
[----:B------:R1:W-:Y:S01]  /*ec80*/  STS.U16 [R63+UR8+0x2080], R54 ;  /* 0x002080363f007988 */ /* 0x0003e20008000408 */
[----:B0-----:R-:W-:-:S03]  /*ec90*/  IMAD R52, R66, UR7, RZ ;  /* 0x0000000742347c24 */ /* 0x001fc6000f8e02ff */
[----:B------:R0:W-:Y:S02]  /*eca0*/  STL [R1+0x440], R53 ;  /* 0x0004403501007387 */ /* 0x0001e40000100800 */
[CC--:B-1----:R-:W-:Y:S02]  /*ecb0*/  LEA R54, P0, R52.reuse, R5.reuse, 0x1 ;  /* 0x0000000534367211 */ /* 0x0c2fe400078008ff */
[----:B------:R1:W-:Y:S02]  /*ecc0*/  STS.U16 [R63+UR8+0x2480], R68 ;  /* 0x002480443f007988 */ /* 0x0003e40008000408 */
[----:B------:R-:W-:Y:S02]  /*ecd0*/  LEA.HI.X.SX32 R55, R52, R4, 0x1, P0 ;  /* 0x0000000434377211 */ /* 0x000fe400000f0eff */
[----:B0-----:R-:W-:Y:S01]  /*ece0*/  PRMT R53, RZ, 0x7610, R53 ;  /* 0x00007610ff357816 */ /* 0x001fe20000000035 */
[----:B------:R-:W-:Y:S01]  /*ecf0*/  IMAD R52, R56, UR7, RZ ;  /* 0x0000000738347c24 */ /* 0x000fe2000f8e02ff */
[----:B------:R0:W-:Y:S04]  /*ed00*/  STS.U16 [R63+UR8+0x2880], R77 ;  /* 0x0028804d3f007988 */ /* 0x0001e80008000408 */
[----:B-1----:R-:W3:Y:S04]  /*ed10*/  LDL.LU R68, [R1+0xec] ;  /* 0x0000ec0001447983 */ /* 0x002ee80000300800 */
[----:B------:R-:W3:Y:S04]  /*ed20*/  LDL.LU R66, [R1+0x758] ;  /* 0x0007580001427983 */ /* 0x000ee80000300800 */
[----:B0-----:R-:W4:Y:S04]  /*ed30*/  LDL.LU R77, [R1+0xe4] ;  /* 0x0000e400014d7983 */ /* 0x001f280000300800 */
[----:B------:R0:W-:Y:S04]  /*ed40*/  STL [R1+0xe0], R54 ;  /* 0x0000e03601007387 */ /* 0x0001e80000100800 */
[----:B------:R0:W4:Y:S04]  /*ed50*/  @P3 LDG.E.U16 R53, desc[UR24][R54.64] ;  /* 0x0000001836353981 */ /* 0x000128000c1e1500 */
[----:B------:R1:W-:Y:S04]  /*ed60*/  STL [R1+0xdc], R55 ;  /* 0x0000dc3701007387 */ /* 0x0003e80000100800 */
[----:B------:R-:W4:Y:S01]  /*ed70*/  LDL.LU R56, [R1+0x754] ;  /* 0x0007540001387983 */ /* 0x000f220000300800 */
[----:B0-----:R-:W-:-:S04]  /*ed80*/  LEA R54, P0, R52, R5, 0x1 ;  /* 0x0000000534367211 */ /* 0x001fc800078008ff */
[----:B-1----:R-:W-:Y:S02]  /*ed90*/  LEA.HI.X.SX32 R55, R52, R4, 0x1, P0 ;  /* 0x0000000434377211 */ /* 0x002fe400000f0eff */
[----:B------:R-:W-:Y:S01]  /*eda0*/  PRMT R52, RZ, 0x7610, R52 ;  /* 0x00007610ff347816 */ /* 0x000fe20000000034 */
[----:B--2---:R0:W-:Y:S05]  /*edb0*/  STS.U16 [R63+UR8+0x2c80], R83 ;  /* 0x002c80533f007988 */ /* 0x0041ea0008000408 */
[----:B------:R1:W2:Y:S04]  /*edc0*/  @P3 LDG.E.U16 R52, desc[UR24][R54.64] ;  /* 0x0000001836343981 */ /* 0x0002a8000c1e1500 */
[----:B0-----:R-:W2:Y:S04]  /*edd0*/  LDL.LU R83, [R1] ;  /* 0x0000000001537983 */ /* 0x001ea80000300800 */
[----:B------:R1:W-:Y:S04]  /*ede0*/  STL [R1+0x120], R54 ;  /* 0x0001203601007387 */ /* 0x0003e80000100800 */
[----:B------:R0:W-:Y:S01]  /*edf0*/  STL [R1+0x11c], R55 ;  /* 0x00011c3701007387 */ /* 0x0001e20000100800 */
[----:B-1----:R-:W-:-:S03]  /*ee00*/  IMAD R54, R50, UR7, RZ ;  /* 0x0000000732367c24 */ /* 0x002fc6000f8e02ff */
[----:B------:R-:W2:Y:S01]  /*ee10*/  LDL.LU R50, [R1+0x750] ;  /* 0x0007500001327983 */ /* 0x000ea20000300800 */
[----:B------:R-:W-:-:S03]  /*ee20*/  LOP3.LUT R60, R3, 0x20, RZ, 0x3c, !PT ;  /* 0x00000020033c7812 */ /* 0x000fc600078e3cff */
[----:B------:R-:W-:Y:S01]  /*ee30*/  STS.U16 [R63+UR8+0x3080], R70 ;  /* 0x003080463f007988 */ /* 0x000fe20008000408 */
[----:B0-----:R-:W-:-:S03]  /*ee40*/  LEA R55, P0, R54, R5, 0x1 ;  /* 0x0000000536377211 */ /* 0x001fc600078008ff */
[----:B------:R-:W-:Y:S01]  /*ee50*/  STS.U16 [R63+UR8+0x3480], R67 ;  /* 0x003480433f007988 */ /* 0x000fe20008000408 */
[----:B------:R-:W-:Y:S01]  /*ee60*/  LEA.HI.X.SX32 R61, R54, R4, 0x1, P0 ;  /* 0x00000004363d7211 */ /* 0x000fe200000f0eff */
[----:B------:R-:W-:Y:S02]  /*ee70*/  @P3 IMAD.MOV.U32 R54, RZ, RZ, R55 ;  /* 0x000000ffff363224 */ /* 0x000fe400078e0037 */
[----:B------:R0:W-:Y:S04]  /*ee80*/  STL [R1+0x160], R55 ;  /* 0x0001603701007387 */ /* 0x0001e80000100800 */
[----:B------:R-:W-:Y:S01]  /*ee90*/  STL [R1+0x15c], R61 ;  /* 0x00015c3d01007387 */ /* 0x000fe20000100800 */
[----:B0-----:R-:W-:Y:S01]  /*eea0*/  @P3 IMAD.MOV.U32 R55, RZ, RZ, R61 ;  /* 0x000000ffff373224 */ /* 0x001fe200078e003d */
[----:B------:R-:W-:-:S02]  /*eeb0*/  PRMT R58, RZ, 0x7610, R58 ;  /* 0x00007610ff3a7816 */ /* 0x000fc4000000003a */
[----:B------:R-:W-:-:S06]  /*eec0*/  PRMT R59, RZ, 0x7610, R59 ;  /* 0x00007610ff3b7816 */ /* 0x000fcc000000003b */
[----:B------:R0:W2:Y:S02]  /*eed0*/  @P3 LDG.E.U16 R59, desc[UR24][R54.64] ;  /* 0x00000018363b3981 */ /* 0x0000a4000c1e1500 */
[----:B0-----:R-:W-:Y:S02]  /*eee0*/  PRMT R55, RZ, 0x7610, R55 ;  /* 0x00007610ff377816 */ /* 0x001fe40000000037 */
[----:B------:R-:W-:Y:S01]  /*eef0*/  PRMT R54, RZ, 0x7610, R54 ;  /* 0x00007610ff367816 */ /* 0x000fe20000000036 */
[----:B---3--:R-:W-:Y:S04]  /*ef00*/  STS.U16 [R63+UR8+0x3880], R66 ;  /* 0x003880423f007988 */ /* 0x008fe80008000408 */
[----:B------:R-:W-:Y:S04]  /*ef10*/  STS.U16 [R63+UR8+0x3c80], R64 ;  /* 0x003c80403f007988 */ /* 0x000fe80008000408 */
[----:B------:R-:W-:Y:S04]  /*ef20*/  STS.U16 [R60+UR8+0x100], R57 ;  /* 0x000100393c007988 */ /* 0x000fe80008000408 */
[----:B----4-:R-:W-:Y:S04]  /*ef30*/  STS.U16 [R60+UR8+0x500], R56 ;  /* 0x000500383c007988 */ /* 0x010fe80008000408 */
[----:B------:R0:W-:Y:S02]  /*ef40*/  STS.U16 [R60+UR8+0x900], R51 ;  /* 0x000900333c007988 */ /* 0x0001e40008000408 */
[----:B0-----:R-:W-:-:S05]  /*ef50*/  IMAD R51, R68, UR7, RZ ;  /* 0x0000000744337c24 */ /* 0x001fca000f8e02ff */
[----:B------:R-:W-:-:S04]  /*ef60*/  LEA R61, P0, R51, R5, 0x1 ;  /* 0x00000005333d7211 */ /* 0x000fc800078008ff */
[----:B------:R-:W-:Y:S01]  /*ef70*/  LEA.HI.X.SX32 R62, R51, R4, 0x1, P0 ;  /* 0x00000004333e7211 */ /* 0x000fe200000f0eff */
[----:B------:R-:W-:Y:S04]  /*ef80*/  STL [R1+0x1a8], R61 ;  /* 0x0001a83d01007387 */ /* 0x000fe80000100800 */
[----:B--2---:R0:W-:Y:S04]  /*ef90*/  STS.U16 [R60+UR8+0xd00], R50 ;  /* 0x000d00323c007988 */ /* 0x0041e80008000408 */
[----:B------:R1:W-:Y:S01]  /*efa0*/  STS.U16 [R60+UR8+0x1100], R6 ;  /* 0x001100063c007988 */ /* 0x0003e20008000408 */
[----:B------:R-:W-:-:S02]  /*efb0*/  @P3 IMAD.MOV.U32 R51, RZ, RZ, R62 ;  /* 0x000000ffff333224 */ /* 0x000fc400078e003e */
[----:B0-----:R-:W-:Y:S02]  /*efc0*/  @P3 IMAD.MOV.U32 R50, RZ, RZ, R61 ;  /* 0x000000ffff323224 */ /* 0x001fe400078e003d */
[----:B-1----:R-:W-:Y:S01]  /*efd0*/  IMAD R6, R77, UR7, RZ ;  /* 0x000000074d067c24 */ /* 0x002fe2000f8e02ff */
[----:B------:R0:W-:Y:S04]  /*efe0*/  STL [R1+0x1a4], R62 ;  /* 0x0001a43e01007387 */ /* 0x0001e80000100800 */
[C---:B------:R-:W-:Y:S01]  /*eff0*/  LEA R61, P0, R6.reuse, R5, 0x1 ;  /* 0x00000005063d7211 */ /* 0x040fe200078008ff */
[----:B------:R-:W-:Y:S03]  /*f000*/  STS.U16 [R60+UR8+0x1500], R8 ;  /* 0x001500083c007988 */ /* 0x000fe60008000408 */
[----:B0-----:R-:W-:Y:S01]  /*f010*/  LEA.HI.X.SX32 R62, R6, R4, 0x1, P0 ;  /* 0x00000004063e7211 */ /* 0x001fe200000f0eff */
[----:B------:R0:W-:Y:S01]  /*f020*/  STS.U16 [R60+UR8+0x1900], R7 ;  /* 0x001900073c007988 */ /* 0x0001e20008000408 */
[----:B------:R-:W-:-:S03]  /*f030*/  @P3 IMAD.MOV.U32 R6, RZ, RZ, R61 ;  /* 0x000000ffff063224 */ /* 0x000fc600078e003d */
[----:B0-----:R-:W-:-:S05]  /*f040*/  @P3 IMAD.MOV.U32 R7, RZ, RZ, R62 ;  /* 0x000000ffff073224 */ /* 0x001fca00078e003e */
[----:B------:R0:W2:Y:S02]  /*f050*/  @P3 LDG.E.U16 R58, desc[UR24][R6.64] ;  /* 0x00000018063a3981 */ /* 0x0000a4000c1e1500 */
[----:B0-----:R-:W-:-:S05]  /*f060*/  IMAD R6, R83, UR7, RZ ;  /* 0x0000000753067c24 */ /* 0x001fca000f8e02ff */
[C---:B------:R-:W-:Y:S01]  /*f070*/  LEA R7, P0, R6.reuse, R5, 0x1 ;  /* 0x0000000506077211 */ /* 0x040fe200078008ff */
[----:B------:R-:W-:Y:S03]  /*f080*/  STL [R1+0x1e8], R61 ;  /* 0x0001e83d01007387 */ /* 0x000fe60000100800 */
[----:B------:R-:W-:Y:S01]  /*f090*/  LEA.HI.X.SX32 R8, R6, R4, 0x1, P0 ;  /* 0x0000000406087211 */ /* 0x000fe200000f0eff */
[----:B------:R-:W-:Y:S01]  /*f0a0*/  STL [R1+0x1e4], R62 ;  /* 0x0001e43e01007387 */ /* 0x000fe20000100800 */
[----:B------:R-:W-:-:S03]  /*f0b0*/  @P3 IMAD.MOV.U32 R6, RZ, RZ, R7 ;  /* 0x000000ffff063224 */ /* 0x000fc600078e0007 */
[----:B------:R0:W-:Y:S02]  /*f0c0*/  STL [R1+0x228], R7 ;  /* 0x0002280701007387 */ /* 0x0001e40000100800 */
[----:B0-----:R-:W-:-:S05]  /*f0d0*/  @P3 IMAD.MOV.U32 R7, RZ, RZ, R8 ;  /* 0x000000ffff073224 */ /* 0x001fca00078e0008 */
[----:B------:R0:W3:Y:S04]  /*f0e0*/  @P3 LDG.E.U16 R55, desc[UR24][R6.64] ;  /* 0x0000001806373981 */ /* 0x0000e8000c1e1500 */
[----:B------:R1:W-:Y:S01]  /*f0f0*/  STL [R1+0x224], R8 ;  /* 0x0002240801007387 */ /* 0x0003e20000100800 */
[----:B0-----:R-:W-:-:S03]  /*f100*/  IMAD R6, R88, UR7, RZ ;  /* 0x0000000758067c24 */ /* 0x001fc6000f8e02ff */
[----:B------:R-:W-:Y:S02]  /*f110*/  STS.U16 [R60+UR8+0x1d00], R10 ;  /* 0x001d000a3c007988 */ /* 0x000fe40008000408 */
[C---:B-1----:R-:W-:Y:S02]  /*f120*/  LEA R8, P0, R6.reuse, R5, 0x1 ;  /* 0x0000000506087211 */ /* 0x042fe400078008ff */
[----:B------:R0:W-:Y:S01]  /*f130*/  STS.U16 [R60+UR8+0x2100], R9 ;  /* 0x002100093c007988 */ /* 0x0001e20008000408 */
[----:B------:R-:W-:Y:S02]  /*f140*/  PRMT R56, RZ, 0x7610, R56 ;  /* 0x00007610ff387816 */ /* 0x000fe40000000038 */
[----:B0-----:R-:W-:Y:S01]  /*f150*/  LEA.HI.X.SX32 R9, R6, R4, 0x1, P0 ;  /* 0x0000000406097211 */ /* 0x001fe200000f0eff */
[----:B------:R-:W-:-:S04]  /*f160*/  @P3 IMAD.MOV.U32 R6, RZ, RZ, R8 ;  /* 0x000000ffff063224 */ /* 0x000fc800078e0008 */
[----:B------:R-:W-:-:S05]  /*f170*/  @P3 IMAD.MOV.U32 R7, RZ, RZ, R9 ;  /* 0x000000ffff073224 */ /* 0x000fca00078e0009 */
[----:B------:R0:W4:Y:S01]  /*f180*/  @P3 LDG.E.U16 R56, desc[UR24][R6.64] ;  /* 0x0000001806383981 */ /* 0x000122000c1e1500 */
[----:B------:R-:W-:-:S03]  /*f190*/  PRMT R57, RZ, 0x7610, R57 ;  /* 0x00007610ff397816 */ /* 0x000fc60000000039 */
[----:B------:R1:W-:Y:S01]  /*f1a0*/  STL [R1+0x268], R8 ;  /* 0x0002680801007387 */ /* 0x0003e20000100800 */
[----:B0-----:R-:W-:-:S03]  /*f1b0*/  IMAD R6, R81, UR7, RZ ;  /* 0x0000000751067c24 */ /* 0x001fc6000f8e02ff */
[----:B------:R0:W-:Y:S02]  /*f1c0*/  STL [R1+0x264], R9 ;  /* 0x0002640901007387 */ /* 0x0001e40000100800 */
[C---:B-1----:R-:W-:Y:S02]  /*f1d0*/  LEA R8, P0, R6.reuse, R5, 0x1 ;  /* 0x0000000506087211 */ /* 0x042fe400078008ff */
[----:B------:R1:W2:Y:S02]  /*f1e0*/  @P3 LDG.E.U16 R57, desc[UR24][R50.64] ;  /* 0x0000001832393981 */ /* 0x0002a4000c1e1500 */
[----:B0-----:R-:W-:Y:S01]  /*f1f0*/  LEA.HI.X.SX32 R9, R6, R4, 0x1, P0 ;  /* 0x0000000406097211 */ /* 0x001fe200000f0eff */
[----:B------:R-:W-:Y:S01]  /*f200*/  @P3 IMAD.MOV.U32 R6, RZ, RZ, R8 ;  /* 0x000000ffff063224 */ /* 0x000fe200078e0008 */
[----:B-1----:R-:W-:-:S03]  /*f210*/  PRMT R51, RZ, 0x7610, R51 ;  /* 0x00007610ff337816 */ /* 0x002fc60000000033 */
[----:B------:R-:W-:-:S05]  /*f220*/  @P3 IMAD.MOV.U32 R7, RZ, RZ, R9 ;  /* 0x000000ffff073224 */ /* 0x000fca00078e0009 */
[----:B------:R0:W2:Y:S04]  /*f230*/  @P3 LDG.E.U16 R51, desc[UR24][R6.64] ;  /* 0x0000001806333981 */ /* 0x0000a8000c1e1500 */
[----:B------:R1:W-:Y:S01]  /*f240*/  STL [R1+0x2a8], R8 ;  /* 0x0002a80801007387 */ /* 0x0003e20000100800 */
[----:B0-----:R-:W-:-:S03]  /*f250*/  IMAD R6, R74, UR7, RZ ;  /* 0x000000074a067c24 */ /* 0x001fc6000f8e02ff */
[----:B------:R0:W-:Y:S02]  /*f260*/  STL [R1+0x2a4], R9 ;  /* 0x0002a40901007387 */ /* 0x0001e40000100800 */
[----:B-1----:R-:W-:-:S04]  /*f270*/  LEA R8, P0, R6, R5, 0x1 ;  /* 0x0000000506087211 */ /* 0x002fc800078008ff */
[----:B0-----:R-:W-:Y:S01]  /*f280*/  LEA.HI.X.SX32 R9, R6, R4, 0x1, P0 ;  /* 0x0000000406097211 */ /* 0x001fe200000f0eff */
[----:B------:R-:W-:-:S04]  /*f290*/  @P3 IMAD.MOV.U32 R6, RZ, RZ, R8 ;  /* 0x000000ffff063224 */ /* 0x000fc800078e0008 */
[----:B------:R-:W-:-:S05]  /*f2a0*/  @P3 IMAD.MOV.U32 R7, RZ, RZ, R9 ;  /* 0x000000ffff073224 */ /* 0x000fca00078e0009 */
[----:B------:R0:W2:Y:S04]  /*f2b0*/  @P3 LDG.E.U16 R54, desc[UR24][R6.64] ;  /* 0x0000001806363981 */ /* 0x0000a8000c1e1500 */
[----:B------:R-:W-:Y:S01]  /*f2c0*/  STS.U16 [R60+UR8+0x2500], R12 ;  /* 0x0025000c3c007988 */ /* 0x000fe20008000408 */
[----:B0-----:R-:W-:-:S03]  /*f2d0*/  IMAD R6, R87, UR7, RZ ;  /* 0x0000000757067c24 */ /* 0x001fc6000f8e02ff */
[----:B------:R-:W-:Y:S04]  /*f2e0*/  STS.U16 [R60+UR8+0x2900], R11 ;  /* 0x0029000b3c007988 */ /* 0x000fe80008000408 */
[----:B------:R0:W-:Y:S01]  /*f2f0*/  STL [R1+0x2e8], R8 ;  /* 0x0002e80801007387 */ /* 0x0001e20000100800 */
[----:B------:R-:W-:-:S03]  /*f300*/  LEA R7, P0, R6, R5, 0x1 ;  /* 0x0000000506077211 */ /* 0x000fc600078008ff */
[----:B------:R-:W-:Y:S04]  /*f310*/  STS.U16 [R60+UR8+0x2d00], R14 ;  /* 0x002d000e3c007988 */ /* 0x000fe80008000408 */
[----:B------:R-:W-:Y:S01]  /*f320*/  STS.U16 [R60+UR8+0x3100], R13 ;  /* 0x0031000d3c007988 */ /* 0x000fe20008000408 */
[----:B0-----:R-:W-:-:S03]  /*f330*/  LOP3.LUT R8, R3, 0x30, RZ, 0x3c, !PT ;  /* 0x0000003003087812 */ /* 0x001fc600078e3cff */
[----:B------:R-:W-:Y:S04]  /*f340*/  STS.U16 [R60+UR8+0x3500], R16 ;  /* 0x003500103c007988 */ /* 0x000fe80008000408 */
[----:B------:R0:W-:Y:S04]  /*f350*/  STL [R1+0x2e4], R9 ;  /* 0x0002e40901007387 */ /* 0x0001e80000100800 */
[----:B------:R-:W-:Y:S04]  /*f360*/  STS.U16 [R60+UR8+0x3900], R15 ;  /* 0x0039000f3c007988 */ /* 0x000fe80008000408 */
[----:B------:R-:W-:Y:S01]  /*f370*/  STS.U16 [R60+UR8+0x3d00], R17 ;  /* 0x003d00113c007988 */ /* 0x000fe20008000408 */
[----:B0-----:R-:W-:-:S03]  /*f380*/  LEA.HI.X.SX32 R9, R6, R4, 0x1, P0 ;  /* 0x0000000406097211 */ /* 0x001fc600000f0eff */
[----:B------:R-:W-:Y:S01]  /*f390*/  STS.U16 [R8+UR8+0x180], R19 ;  /* 0x0001801308007988 */ /* 0x000fe20008000408 */
[----:B------:R-:W-:-:S03]  /*f3a0*/  @P3 IMAD.MOV.U32 R6, RZ, RZ, R7 ;  /* 0x000000ffff063224 */ /* 0x000fc600078e0007 */
[----:B------:R0:W-:Y:S04]  /*f3b0*/  STS.U16 [R8+UR8+0x580], R18 ;  /* 0x0005801208007988 */ /* 0x0001e80008000408 */
[----:B------:R1:W-:Y:S01]  /*f3c0*/  STL [R1+0x328], R7 ;  /* 0x0003280701007387 */ /* 0x0003e20000100800 */
[----:B0-----:R-:W-:Y:S01]  /*f3d0*/  PRMT R18, RZ, 0x7610, R18 ;  /* 0x00007610ff127816 */ /* 0x001fe20000000012 */
[----:B-1----:R-:W-:-:S05]  /*f3e0*/  @P3 IMAD.MOV.U32 R7, RZ, RZ, R9 ;  /* 0x000000ffff073224 */ /* 0x002fca00078e0009 */
[----:B------:R0:W2:Y:S04]  /*f3f0*/  @P3 LDG.E.U16 R18, desc[UR24][R6.64] ;  /* 0x0000001806123981 */ /* 0x0000a8000c1e1500 */
[----:B------:R1:W-:Y:S01]  /*f400*/  STL [R1+0x324], R9 ;  /* 0x0003240901007387 */ /* 0x0003e20000100800 */
[----:B0-----:R-:W-:-:S05]  /*f410*/  IMAD R6, R86, UR7, RZ ;  /* 0x0000000756067c24 */ /* 0x001fca000f8e02ff */
[----:B-1----:R-:W-:-:S04]  /*f420*/  LEA R9, P0, R6, R5, 0x1 ;  /* 0x0000000506097211 */ /* 0x002fc800078008ff */
[----:B------:R-:W-:Y:S01]  /*f430*/  LEA.HI.X.SX32 R10, R6, R4, 0x1, P0 ;  /* 0x00000004060a7211 */ /* 0x000fe200000f0eff */
[----:B------:R-:W-:Y:S01]  /*f440*/  @P3 IMAD.MOV.U32 R6, RZ, RZ, R9 ;  /* 0x000000ffff063224 */ /* 0x000fe200078e0009 */
[----:B------:R-:W-:-:S03]  /*f450*/  PRMT R50, RZ, 0x7610, R50 ;  /* 0x00007610ff327816 */ /* 0x000fc60000000032 */
[----:B------:R-:W-:-:S05]  /*f460*/  @P3 IMAD.MOV.U32 R7, RZ, RZ, R10 ;  /* 0x000000ffff073224 */ /* 0x000fca00078e000a */
[----:B------:R0:W2:Y:S04]  /*f470*/  @P3 LDG.E.U16 R50, desc[UR24][R6.64] ;  /* 0x0000001806323981 */ /* 0x0000a8000c1e1500 */
[----:B------:R1:W-:Y:S01]  /*f480*/  STL [R1+0x364], R9 ;  /* 0x0003640901007387 */ /* 0x0003e20000100800 */
[----:B0-----:R-:W-:-:S03]  /*f490*/  IMAD R6, R84, UR7, RZ ;  /* 0x0000000754067c24 */ /* 0x001fc6000f8e02ff */
[----:B------:R0:W-:Y:S02]  /*f4a0*/  STL [R1+0x360], R10 ;  /* 0x0003600a01007387 */ /* 0x0001e40000100800 */
[C---:B-1----:R-:W-:Y:S02]  /*f4b0*/  LEA R9, P0, R6.reuse, R5, 0x1 ;  /* 0x0000000506097211 */ /* 0x042fe400078008ff */
[----:B------:R-:W-:Y:S02]  /*f4c0*/  STS.U16 [R8+UR8+0x980], R21 ;  /* 0x0009801508007988 */ /* 0x000fe40008000408 */
[----:B0-----:R-:W-:Y:S02]  /*f4d0*/  LEA.HI.X.SX32 R10, R6, R4, 0x1, P0 ;  /* 0x00000004060a7211 */ /* 0x001fe400000f0eff */
[----:B------:R-:W-:Y:S01]  /*f4e0*/  STS.U16 [R8+UR8+0xd80], R20 ;  /* 0x000d801408007988 */ /* 0x000fe20008000408 */
[----:B------:R-:W-:-:S03]  /*f4f0*/  @P3 IMAD.MOV.U32 R6, RZ, RZ, R9 ;  /* 0x000000ffff063224 */ /* 0x000fc600078e0009 */
[----:B------:R0:W-:Y:S01]  /*f500*/  STS.U16 [R8+UR8+0x1180], R23 ;  /* 0x0011801708007988 */ /* 0x0001e20008000408 */
[----:B------:R-:W-:Y:S01]  /*f510*/  @P3 IMAD.MOV.U32 R7, RZ, RZ, R10 ;  /* 0x000000ffff073224 */ /* 0x000fe200078e000a */
[----:B0-----:R-:W-:Y:S02]  /*f520*/  PRMT R23, RZ, 0x7610, R23 ;  /* 0x00007610ff177816 */ /* 0x001fe40000000017 */
[----:B------:R0:W-:Y:S04]  /*f530*/  STL [R1+0x394], R9 ;  /* 0x0003940901007387 */ /* 0x0001e80000100800 */
[----:B------:R1:W2:Y:S02]  /*f540*/  @P3 LDG.E.U16 R23, desc[UR24][R6.64] ;  /* 0x0000001806173981 */ /* 0x0002a4000c1e1500 */
[----:B-1----:R-:W-:-:S02]  /*f550*/  IMAD R6, R80, UR7, RZ ;  /* 0x0000000750067c24 */ /* 0x002fc4000f8e02ff */
[----:B------:R1:W-:Y:S03]  /*f560*/  STL [R1+0x390], R10 ;  /* 0x0003900a01007387 */ /* 0x0003e60000100800 */
[----:B0-----:R-:W-:-:S04]  /*f570*/  LEA R9, P0, R6, R5, 0x1 ;  /* 0x0000000506097211 */ /* 0x001fc800078008ff */
[----:B-1----:R-:W-:Y:S01]  /*f580*/  LEA.HI.X.SX32 R10, R6, R4, 0x1, P0 ;  /* 0x00000004060a7211 */ /* 0x002fe200000f0eff */
[----:B------:R-:W-:Y:S04]  /*f590*/  STL [R1+0x3c4], R9 ;  /* 0x0003c40901007387 */ /* 0x000fe80000100800 */
[----:B------:R-:W-:Y:S04]  /*f5a0*/  STL [R1+0x3c0], R10 ;  /* 0x0003c00a01007387 */ /* 0x000fe80000100800 */
[----:B------:R-:W2:Y:S01]  /*f5b0*/  LDL.LU R83, [R1+0x22c] ;  /* 0x00022c0001537983 */ /* 0x000ea20000300800 */
[----:B------:R-:W-:-:S03]  /*f5c0*/  @P3 IMAD.MOV.U32 R6, RZ, RZ, R9 ;  /* 0x000000ffff063224 */ /* 0x000fc600078e0009 */
[----:B------:R0:W-:Y:S01]  /*f5d0*/  STS.U16 [R8+UR8+0x1580], R22 ;  /* 0x0015801608007988 */ /* 0x0001e20008000408 */
[----:B------:R-:W-:Y:S01]  /*f5e0*/  @P3 IMAD.MOV.U32 R7, RZ, RZ, R10 ;  /* 0x000000ffff073224 */ /* 0x000fe200078e000a */
[----:B0-----:R-:W-:-:S06]  /*f5f0*/  PRMT R22, RZ, 0x7610, R22 ;  /* 0x00007610ff167816 */ /* 0x001fcc0000000016 */
[----:B------:R0:W3:Y:S02]  /*f600*/  @P3 LDG.E.U16 R22, desc[UR24][R6.64] ;  /* 0x0000001806163981 */ /* 0x0000e4000c1e1500 */
[----:B0-----:R-:W-:-:S05]  /*f610*/  IMAD R6, R79, UR7, RZ ;  /* 0x000000074f067c24 */ /* 0x001fca000f8e02ff */
[----:B------:R-:W-:-:S04]  /*f620*/  LEA R9, P0, R6, R5, 0x1 ;  /* 0x0000000506097211 */ /* 0x000fc800078008ff */
[----:B------:R-:W-:Y:S01]  /*f630*/  LEA.HI.X.SX32 R10, R6, R4, 0x1, P0 ;  /* 0x00000004060a7211 */ /* 0x000fe200000f0eff */
[----:B------:R0:W-:Y:S01]  /*f640*/  STL [R1+0x3f4], R9 ;  /* 0x0003f40901007387 */ /* 0x0001e20000100800 */
[----:B------:R-:W-:Y:S01]  /*f650*/  PRMT R21, RZ, 0x7610, R21 ;  /* 0x00007610ff157816 */ /* 0x000fe20000000015 */
[----:B------:R-:W-:Y:S02]  /*f660*/  @P3 IMAD.MOV.U32 R6, RZ, RZ, R9 ;  /* 0x000000ffff063224 */ /* 0x000fe400078e0009 */
[----:B------:R1:W-:Y:S01]  /*f670*/  STL [R1+0x3f0], R10 ;  /* 0x0003f00a01007387 */ /* 0x0003e20000100800 */
[----:B------:R-:W-:-:S03]  /*f680*/  @P3 IMAD.MOV.U32 R7, RZ, RZ, R10 ;  /* 0x000000ffff073224 */ /* 0x000fc600078e000a */
[----:B------:R-:W3:Y:S04]  /*f690*/  LDL.LU R63, [R1+0x230] ;  /* 0x00023000013f7983 */ /* 0x000ee80000300800 */
[----:B------:R0:W3:Y:S02]  /*f6a0*/  @P3 LDG.E.U16 R21, desc[UR24][R6.64] ;  /* 0x0000001806153981 */ /* 0x0000e4000c1e1500 */
[----:B0-----:R-:W-:-:S05]  /*f6b0*/  IMAD R6, R78, UR7, RZ ;  /* 0x000000074e067c24 */ /* 0x001fca000f8e02ff */
[----:B------:R-:W-:-:S04]  /*f6c0*/  LEA R9, P0, R6, R5, 0x1 ;  /* 0x0000000506097211 */ /* 0x000fc800078008ff */
[----:B-1----:R-:W-:Y:S01]  /*f6d0*/  LEA.HI.X.SX32 R10, R6, R4, 0x1, P0 ;  /* 0x00000004060a7211 */ /* 0x002fe200000f0eff */
[----:B------:R0:W-:Y:S01]  /*f6e0*/  STL [R1+0x424], R9 ;  /* 0x0004240901007387 */ /* 0x0001e20000100800 */
[----:B------:R-:W-:Y:S01]  /*f6f0*/  PRMT R20, RZ, 0x7610, R20 ;  /* 0x00007610ff147816 */ /* 0x000fe20000000014 */
[----:B------:R-:W-:Y:S02]  /*f700*/  @P3 IMAD.MOV.U32 R6, RZ, RZ, R9 ;  /* 0x000000ffff063224 */ /* 0x000fe400078e0009 */
[----:B------:R1:W-:Y:S01]  /*f710*/  STL [R1+0x420], R10 ;  /* 0x0004200a01007387 */ /* 0x0003e20000100800 */
[----:B------:R-:W-:-:S03]  /*f720*/  @P3 IMAD.MOV.U32 R7, RZ, RZ, R10 ;  /* 0x000000ffff073224 */ /* 0x000fc600078e000a */
[----:B------:R-:W4:Y:S04]  /*f730*/  LDL.LU R68, [R1+0x130] ;  /* 0x0001300001447983 */ /* 0x000f280000300800 */
[----:B------:R0:W4:Y:S04]  /*f740*/  @P3 LDG.E.U16 R20, desc[UR24][R6.64] ;  /* 0x0000001806143981 */ /* 0x000128000c1e1500 */
[----:B------:R-:W4:Y:S01]  /*f750*/  LDL.LU R77, [R1+0x238] ;  /* 0x00023800014d7983 */ /* 0x000f220000300800 */
[----:B0-----:R-:W-:-:S05]  /*f760*/  IMAD R6, R72, UR7, RZ ;  /* 0x0000000748067c24 */ /* 0x001fca000f8e02ff */
[----:B------:R-:W-:-:S04]  /*f770*/  LEA R9, P0, R6, R5, 0x1 ;  /* 0x0000000506097211 */ /* 0x000fc800078008ff */
[----:B-1----:R-:W-:Y:S01]  /*f780*/  LEA.HI.X.SX32 R10, R6, R4, 0x1, P0 ;  /* 0x00000004060a7211 */ /* 0x002fe200000f0eff */
[----:B------:R-:W-:Y:S01]  /*f790*/  @P3 IMAD.MOV.U32 R6, RZ, RZ, R9 ;  /* 0x000000ffff063224 */ /* 0x000fe200078e0009 */
[----:B------:R-:W-:-:S03]  /*f7a0*/  PRMT R17, RZ, 0x7610, R17 ;  /* 0x00007610ff117816 */ /* 0x000fc60000000011 */
[----:B------:R-:W-:Y:S01]  /*f7b0*/  @P3 IMAD.MOV.U32 R7, RZ, RZ, R10 ;  /* 0x000000ffff073224 */ /* 0x000fe200078e000a */
[----:B------:R-:W-:Y:S04]  /*f7c0*/  STL [R1+0x44c], R9 ;  /* 0x00044c0901007387 */ /* 0x000fe80000100800 */
[----:B------:R2:W4:Y:S04]  /*f7d0*/  @P3 LDG.E.U16 R17, desc[UR24][R6.64] ;  /* 0x0000001806113981 */ /* 0x000528000c1e1500 */
[----:B------:R-:W-:Y:S01]  /*f7e0*/  STL [R1+0x448], R10 ;  /* 0x0004480a01007387 */ /* 0x000fe20000100800 */
[----:B--2---:R-:W-:-:S03]  /*f7f0*/  IMAD R6, R83, UR7, RZ ;  /* 0x0000000753067c24 */ /* 0x004fc6000f8e02ff */
[----:B------:R-:W2:Y:S04]  /*f800*/  LDL.LU R83, [R1+0x234] ;  /* 0x0002340001537983 */ /* 0x000ea80000300800 */
[----:B------:R-:W-:Y:S04]  /*f810*/  STS.U16 [R8+UR8+0x1980], R25 ;  /* 0x0019801908007988 */ /* 0x000fe80008000408 */
[----:B------:R-:W-:Y:S04]  /*f820*/  STS.U16 [R8+UR8+0x1d80], R24 ;  /* 0x001d801808007988 */ /* 0x000fe80008000408 */
[----:B------:R-:W-:Y:S01]  /*f830*/  STS.U16 [R8+UR8+0x2180], R27 ;  /* 0x0021801b08007988 */ /* 0x000fe20008000408 */
[----:B------:R-:W-:-:S03]  /*f840*/  LEA R7, P0, R6, R5, 0x1 ;  /* 0x0000000506077211 */ /* 0x000fc600078008ff */
[----:B------:R-:W-:Y:S04]  /*f850*/  STS.U16 [R8+UR8+0x2580], R26 ;  /* 0x0025801a08007988 */ /* 0x000fe80008000408 */
[----:B------:R-:W-:Y:S04]  /*f860*/  STS.U16 [R8+UR8+0x2980], R29 ;  /* 0x0029801d08007988 */ /* 0x000fe80008000408 */
[----:B------:R-:W-:Y:S04]  /*f870*/  STS.U16 [R8+UR8+0x2d80], R28 ;  /* 0x002d801c08007988 */ /* 0x000fe80008000408 */
[----:B------:R-:W-:Y:S04]  /*f880*/  STS.U16 [R8+UR8+0x3180], R31 ;  /* 0x0031801f08007988 */ /* 0x000fe80008000408 */
[----:B------:R-:W-:Y:S04]  /*f890*/  STS.U16 [R8+UR8+0x3580], R30 ;  /* 0x0035801e08007988 */ /* 0x000fe80008000408 */
[----:B------:R-:W-:Y:S04]  /*f8a0*/  STS.U16 [R8+UR8+0x3980], R33 ;  /* 0x0039802108007988 */ /* 0x000fe80008000408 */
[----:B------:R0:W-:Y:S01]  /*f8b0*/  STS.U16 [R8+UR8+0x3d80], R32 ;  /* 0x003d802008007988 */ /* 0x0001e20008000408 */
[----:B------:R-:W-:-:S03]  /*f8c0*/  PRMT R14, RZ, 0x7610, R14 ;  /* 0x00007610ff0e7816 */ /* 0x000fc6000000000e */
[----:B------:R1:W-:Y:S01]  /*f8d0*/  STL [R1+0xe8], R7 ;  /* 0x0000e80701007387 */ /* 0x0003e20000100800 */
[----:B0-----:R-:W-:Y:S01]  /*f8e0*/  LEA.HI.X.SX32 R8, R6, R4, 0x1, P0 ;  /* 0x0000000406087211 */ /* 0x001fe200000f0eff */
[----:B------:R-:W-:-:S04]  /*f8f0*/  @P3 IMAD.MOV.U32 R6, RZ, RZ, R7 ;  /* 0x000000ffff063224 */ /* 0x000fc800078e0007 */
[----:B-1----:R-:W-:-:S05]  /*f900*/  @P3 IMAD.MOV.U32 R7, RZ, RZ, R8 ;  /* 0x000000ffff073224 */ /* 0x002fca00078e0008 */
[----:B------:R3:W2:Y:S02]  /*f910*/  @P3 LDG.E.U16 R14, desc[UR24][R6.64] ;  /* 0x00000018060e3981 */ /* 0x0006a4000c1e1500 */
[----:B---3--:R-:W-:Y:S02]  /*f920*/  IMAD R6, R63, UR7, RZ ;  /* 0x000000073f067c24 */ /* 0x008fe4000f8e02ff */
[----:B------:R0:W-:Y:S03]  /*f930*/  STL [R1+0xe4], R8 ;  /* 0x0000e40801007387 */ /* 0x0001e60000100800 */
[C---:B------:R-:W-:Y:S02]  /*f940*/  LEA R7, P0, R6.reuse, R5, 0x1 ;  /* 0x0000000506077211 */ /* 0x040fe400078008ff */
[----:B------:R-:W-:Y:S02]  /*f950*/  PRMT R13, RZ, 0x7610, R13 ;  /* 0x00007610ff0d7816 */ /* 0x000fe4000000000d */
[----:B0-----:R-:W-:Y:S01]  /*f960*/  LEA.HI.X.SX32 R8, R6, R4, 0x1, P0 ;  /* 0x0000000406087211 */ /* 0x001fe200000f0eff */
[----:B------:R0:W-:Y:S01]  /*f970*/  STL [R1+0x128], R7 ;  /* 0x0001280701007387 */ /* 0x0001e20000100800 */
[----:B------:R-:W-:-:S03]  /*f980*/  @P3 IMAD.MOV.U32 R6, RZ, RZ, R7 ;  /* 0x000000ffff063224 */ /* 0x000fc600078e0007 */
[----:B0-----:R-:W-:-:S05]  /*f990*/  @P3 IMAD.MOV.U32 R7, RZ, RZ, R8 ;  /* 0x000000ffff073224 */ /* 0x001fca00078e0008 */
[----:B------:R4:W3:Y:S02]  /*f9a0*/  @P3 LDG.E.U16 R13, desc[UR24][R6.64] ;  /* 0x00000018060d3981 */ /* 0x0008e4000c1e1500 */
[----:B----4-:R-:W-:Y:S02]  /*f9b0*/  IMAD R6, R68, UR7, RZ ;  /* 0x0000000744067c24 */ /* 0x010fe4000f8e02ff */
[----:B------:R0:W-:Y:S03]  /*f9c0*/  STL [R1+0x124], R8 ;  /* 0x0001240801007387 */ /* 0x0001e60000100800 */
[----:B------:R-:W-:-:S04]  /*f9d0*/  LEA R7, P0, R6, R5, 0x1 ;  /* 0x0000000506077211 */ /* 0x000fc800078008ff */
[----:B0-----:R-:W-:Y:S01]  /*f9e0*/  LEA.HI.X.SX32 R8, R6, R4, 0x1, P0 ;  /* 0x0000000406087211 */ /* 0x001fe200000f0eff */
[----:B------:R-:W-:Y:S01]  /*f9f0*/  STL [R1+0x168], R7 ;  /* 0x0001680701007387 */ /* 0x000fe20000100800 */
[----:B------:R-:W-:-:S03]  /*fa00*/  PRMT R6, RZ, 0x7610, R6 ;  /* 0x00007610ff067816 */ /* 0x000fc60000000006 */
[----:B------:R0:W-:Y:S01]  /*fa10*/  STL [R1+0x164], R8 ;  /* 0x0001640801007387 */ /* 0x0001e20000100800 */
[----:B------:R-:W-:Y:S02]  /*fa20*/  @P3 IMAD.MOV.U32 R9, RZ, RZ, R8 ;  /* 0x000000ffff093224 */ /* 0x000fe400078e0008 */
[----:B0-----:R-:W-:Y:S02]  /*fa30*/  @P3 IMAD.MOV.U32 R8, RZ, RZ, R7 ;  /* 0x000000ffff083224 */ /* 0x001fe400078e0007 */
[----:B------:R-:W-:-:S03]  /*fa40*/  IMAD R7, R77, UR7, RZ ;  /* 0x000000074d077c24 */ /* 0x000fc6000f8e02ff */
[----:B------:R0:W4:Y:S02]  /*fa50*/  @P3 LDG.E.U16 R6, desc[UR24][R8.64] ;  /* 0x0000001808063981 */ /* 0x000124000c1e1500 */
[----:B0-----:R-:W-:-:S04]  /*fa60*/  LEA R9, P0, R7, R5, 0x1 ;  /* 0x0000000507097211 */ /* 0x001fc800078008ff */
[----:B------:R-:W-:Y:S01]  /*fa70*/  LEA.HI.X.SX32 R10, R7, R4, 0x1, P0 ;  /* 0x00000004070a7211 */ /* 0x000fe200000f0eff */
[----:B------:R-:W-:Y:S01]  /*fa80*/  STL [R1+0x1b0], R9 ;  /* 0x0001b00901007387 */ /* 0x000fe20000100800 */
[----:B------:R-:W-:-:S03]  /*fa90*/  PRMT R8, RZ, 0x7610, R8 ;  /* 0x00007610ff087816 */ /* 0x000fc60000000008 */
[----:B------:R0:W-:Y:S01]  /*faa0*/  STL [R1+0x1ac], R10 ;  /* 0x0001ac0a01007387 */ /* 0x0001e20000100800 */
[----:B------:R-:W-:Y:S02]  /*fab0*/  @P3 IMAD.MOV.U32 R11, RZ, RZ, R10 ;  /* 0x000000ffff0b3224 */ /* 0x000fe400078e000a */
[----:B0-----:R-:W-:-:S05]  /*fac0*/  @P3 IMAD.MOV.U32 R10, RZ, RZ, R9 ;  /* 0x000000ffff0a3224 */ /* 0x001fca00078e0009 */
[----:B------:R0:W3:Y:S01]  /*fad0*/  @P3 LDG.E.U16 R8, desc[UR24][R10.64] ;  /* 0x000000180a083981 */ /* 0x0000e2000c1e1500 */
[----:B--2---:R-:W-:-:S05]  /*fae0*/  IMAD R7, R83, UR7, RZ ;  /* 0x0000000753077c24 */ /* 0x004fca000f8e02ff */
[----:B------:R-:W-:-:S04]  /*faf0*/  LEA R9, P0, R7, R5, 0x1 ;  /* 0x0000000507097211 */ /* 0x000fc800078008ff */
[----:B0-----:R-:W-:Y:S01]  /*fb00*/  LEA.HI.X.SX32 R10, R7, R4, 0x1, P0 ;  /* 0x00000004070a7211 */ /* 0x001fe200000f0eff */
[----:B------:R-:W-:Y:S04]  /*fb10*/  STL [R1+0x1f0], R9 ;  /* 0x0001f00901007387 */ /* 0x000fe80000100800 */
[----:B------:R0:W-:Y:S01]  /*fb20*/  STL [R1+0x1ec], R10 ;  /* 0x0001ec0a01007387 */ /* 0x0001e20000100800 */
[----:B------:R-:W-:-:S03]  /*fb30*/  @P3 IMAD.MOV.U32 R11, RZ, RZ, R10 ;  /* 0x000000ffff0b3224 */ /* 0x000fc600078e000a */
[----:B------:R-:W2:Y:S01]  /*fb40*/  LDL.LU R77, [R1+0x2b8] ;  /* 0x0002b800014d7983 */ /* 0x000ea20000300800 */
[----:B0-----:R-:W-:Y:S02]  /*fb50*/  @P3 IMAD.MOV.U32 R10, RZ, RZ, R9 ;  /* 0x000000ffff0a3224 */ /* 0x001fe400078e0009 */
[----:B------:R-:W-:-:S05]  /*fb60*/  IMAD R9, R93, UR7, RZ ;  /* 0x000000075d097c24 */ /* 0x000fca000f8e02ff */
[----:B------:R-:W-:-:S04]  /*fb70*/  LEA R19, P0, R9, R5, 0x1 ;  /* 0x0000000509137211 */ /* 0x000fc800078008ff */
[----:B------:R-:W-:Y:S01]  /*fb80*/  LEA.HI.X.SX32 R24, R9, R4, 0x1, P0 ;  /* 0x0000000409187211 */ /* 0x000fe200000f0eff */
[----:B------:R-:W-:Y:S04]  /*fb90*/  STL [R1+0x230], R19 ;  /* 0x0002301301007387 */ /* 0x000fe80000100800 */
[----:B------:R0:W-:Y:S01]  /*fba0*/  STL [R1+0x22c], R24 ;  /* 0x00022c1801007387 */ /* 0x0001e20000100800 */
[----:B------:R-:W-:-:S03]  /*fbb0*/  PRMT R7, RZ, 0x7610, R7 ;  /* 0x00007610ff077816 */ /* 0x000fc60000000007 */
[----:B------:R-:W3:Y:S01]  /*fbc0*/  LDL.LU R83, [R1+0x2b4] ;  /* 0x0002b40001537983 */ /* 0x000ee20000300800 */
[----:B------:R-:W-:-:S03]  /*fbd0*/  IMAD R9, R92, UR7, RZ ;  /* 0x000000075c097c24 */ /* 0x000fc6000f8e02ff */
[----:B------:R1:W4:Y:S01]  /*fbe0*/  @P3 LDG.E.U16 R7, desc[UR24][R10.64] ;  /* 0x000000180a073981 */ /* 0x000322000c1e1500 */
[----:B------:R-:W-:Y:S02]  /*fbf0*/  @P3 IMAD.MOV.U32 R25, RZ, RZ, R24 ;  /* 0x000000ffff193224 */ /* 0x000fe400078e0018 */
[----:B0-----:R-:W-:Y:S01]  /*fc00*/  @P3 IMAD.MOV.U32 R24, RZ, RZ, R19 ;  /* 0x000000ffff183224 */ /* 0x001fe200078e0013 */
[----:B-1----:R-:W-:-:S04]  /*fc10*/  LEA R11, P0, R9, R5, 0x1 ;  /* 0x00000005090b7211 */ /* 0x002fc800078008ff */
[----:B------:R-:W-:Y:S01]  /*fc20*/  LEA.HI.X.SX32 R19, R9, R4, 0x1, P0 ;  /* 0x0000000409137211 */ /* 0x000fe200000f0eff */
[----:B------:R0:W-:Y:S04]  /*fc30*/  STL [R1+0x270], R11 ;  /* 0x0002700b01007387 */ /* 0x0001e80000100800 */
[----:B------:R1:W-:Y:S04]  /*fc40*/  STL [R1+0x26c], R19 ;  /* 0x00026c1301007387 */ /* 0x0003e80000100800 */
[----:B------:R-:W4:Y:S01]  /*fc50*/  LDL.LU R68, [R1+0x278] ;  /* 0x0002780001447983 */ /* 0x000f220000300800 */
[----:B------:R-:W-:-:S06]  /*fc60*/  PRMT R10, RZ, 0x7610, R10 ;  /* 0x00007610ff0a7816 */ /* 0x000fcc000000000a */
[----:B------:R0:W4:Y:S02]  /*fc70*/  @P3 LDG.E.U16 R10, desc[UR24][R24.64] ;  /* 0x00000018180a3981 */ /* 0x000124000c1e1500 */
[----:B0-----:R-:W-:Y:S02]  /*fc80*/  @P3 IMAD.MOV.U32 R24, RZ, RZ, R11 ;  /* 0x000000ffff183224 */ /* 0x001fe400078e000b */
[----:B------:R-:W-:Y:S02]  /*fc90*/  IMAD R11, R91, UR7, RZ ;  /* 0x000000075b0b7c24 */ /* 0x000fe4000f8e02ff */
[----:B------:R-:W-:-:S03]  /*fca0*/  @P3 IMAD.MOV.U32 R25, RZ, RZ, R19 ;  /* 0x000000ffff193224 */ /* 0x000fc600078e0013 */
[----:B-1----:R-:W-:-:S04]  /*fcb0*/  LEA R19, P0, R11, R5, 0x1 ;  /* 0x000000050b137211 */ /* 0x002fc800078008ff */
[----:B------:R-:W-:Y:S01]  /*fcc0*/  LEA.HI.X.SX32 R26, R11, R4, 0x1, P0 ;  /* 0x000000040b1a7211 */ /* 0x000fe200000f0eff */
[----:B------:R-:W-:Y:S04]  /*fcd0*/  STL [R1+0x2b0], R19 ;  /* 0x0002b01301007387 */ /* 0x000fe80000100800 */
[----:B------:R-:W-:Y:S04]  /*fce0*/  STL [R1+0x2ac], R26 ;  /* 0x0002ac1a01007387 */ /* 0x000fe80000100800 */
[----:B------:R-:W4:Y:S01]  /*fcf0*/  LDL.LU R63, [R1+0x274] ;  /* 0x00027400013f7983 */ /* 0x000f220000300800 */
[----:B------:R-:W-:-:S05]  /*fd00*/  LOP3.LUT R15, R3, 0x40, RZ, 0x3c, !PT ;  /* 0x00000040030f7812 */ /* 0x000fca00078e3cff */
[----:B------:R-:W-:Y:S04]  /*fd10*/  STS.U16 [R15+UR8+0x200], R34 ;  /* 0x000200220f007988 */ /* 0x000fe80008000408 */
[----:B------:R-:W-:Y:S04]  /*fd20*/  STS.U16 [R15+UR8+0x600], R36 ;  /* 0x000600240f007988 */ /* 0x000fe80008000408 */
[----:B------:R-:W-:Y:S04]  /*fd30*/  STS.U16 [R15+UR8+0xa00], R35 ;  /* 0x000a00230f007988 */ /* 0x000fe80008000408 */
[----:B------:R-:W-:Y:S04]  /*fd40*/  STS.U16 [R15+UR8+0xe00], R38 ;  /* 0x000e00260f007988 */ /* 0x000fe80008000408 */
[----:B------:R-:W-:Y:S04]  /*fd50*/  STS.U16 [R15+UR8+0x1200], R37 ;  /* 0x001200250f007988 */ /* 0x000fe80008000408 */
[----:B------:R-:W-:Y:S04]  /*fd60*/  STS.U16 [R15+UR8+0x1600], R40 ;  /* 0x001600280f007988 */ /* 0x000fe80008000408 */
[----:B------:R-:W-:Y:S04]  /*fd70*/  STS.U16 [R15+UR8+0x1a00], R39 ;  /* 0x001a00270f007988 */ /* 0x000fe80008000408 */
[----:B------:R-:W-:Y:S01]  /*fd80*/  STS.U16 [R15+UR8+0x1e00], R42 ;  /* 0x001e002a0f007988 */ /* 0x000fe20008000408 */
[----:B------:R-:W-:-:S03]  /*fd90*/  PRMT R9, RZ, 0x7610, R9 ;  /* 0x00007610ff097816 */ /* 0x000fc60000000009 */
        /* <DEDUP_REMOVED lines=8> */
[----:B------:R0:W-:Y:S04]  /*fe20*/  STS.U16 [R15+UR8+0x3e00], R49 ;  /* 0x003e00310f007988 */ /* 0x0001e80008000408 */
[----:B------:R1:W4:Y:S02]  /*fe30*/  @P3 LDG.E.U16 R9, desc[UR24][R24.64] ;  /* 0x0000001818093981 */ /* 0x000324000c1e1500 */
[----:B-1----:R-:W-:-:S02]  /*fe40*/  @P3 IMAD.MOV.U32 R24, RZ, RZ, R19 ;  /* 0x000000ffff183224 */ /* 0x002fc400078e0013 */
[----:B------:R-:W-:-:S05]  /*fe50*/  @P3 IMAD.MOV.U32 R25, RZ, RZ, R26 ;  /* 0x000000ffff193224 */ /* 0x000fca00078e001a */
[----:B------:R1:W4:Y:S01]  /*fe60*/  @P3 LDG.E.U16 R12, desc[UR24][R24.64] ;  /* 0x00000018180c3981 */ /* 0x000322000c1e1500 */
[----:B--2---:R-:W-:-:S03]  /*fe70*/  IMAD R11, R77, UR7, RZ ;  /* 0x000000074d0b7c24 */ /* 0x004fc6000f8e02ff */
[----:B------:R-:W2:Y:S02]  /*fe80*/  LDL.LU R77, [R1+0xc] ;  /* 0x00000c00014d7983 */ /* 0x000ea40000300800 */
[----:B0-----:R-:W-:-:S04]  /*fe90*/  LEA R15, P0, R11, R5, 0x1 ;  /* 0x000000050b0f7211 */ /* 0x001fc800078008ff */
[----:B------:R-:W-:Y:S01]  /*fea0*/  LEA.HI.X.SX32 R19, R11, R4, 0x1, P0 ;  /* 0x000000040b137211 */ /* 0x000fe200000f0eff */
[----:B------:R3:W-:Y:S01]  /*feb0*/  STL [R1+0x2f0], R15 ;  /* 0x0002f00f01007387 */ /* 0x0007e20000100800 */
[----:B-1----:R-:W-:-:S03]  /*fec0*/  @P3 IMAD.MOV.U32 R24, RZ, RZ, R15 ;  /* 0x000000ffff183224 */ /* 0x002fc600078e000f */
[----:B------:R0:W-:Y:S01]  /*fed0*/  STL [R1+0x2ec], R19 ;  /* 0x0002ec1301007387 */ /* 0x0001e20000100800 */
[----:B------:R-:W-:Y:S01]  /*fee0*/  PRMT R11, RZ, 0x7610, R11 ;  /* 0x00007610ff0b7816 */ /* 0x000fe2000000000b */
[----:B------:R-:W-:-:S05]  /*fef0*/  @P3 IMAD.MOV.U32 R25, RZ, RZ, R19 ;  /* 0x000000ffff193224 */ /* 0x000fca00078e0013 */
[----:B------:R1:W2:Y:S01]  /*ff00*/  @P3 LDG.E.U16 R11, desc[UR24][R24.64] ;  /* 0x00000018180b3981 */ /* 0x0002a2000c1e1500 */
[----:B---3--:R-:W-:-:S03]  /*ff10*/  IMAD R15, R83, UR7, RZ ;  /* 0x00000007530f7c24 */ /* 0x008fc6000f8e02ff */
[----:B------:R-:W3:Y:S02]  /*ff20*/  LDL.LU R83, [R1+0x8] ;  /* 0x0000080001537983 */ /* 0x000ee40000300800 */
[----:B0-----:R-:W-:-:S04]  /*ff30*/  LEA R19, P0, R15, R5, 0x1 ;  /* 0x000000050f137211 */ /* 0x001fc800078008ff */
[----:B-1----:R-:W-:Y:S01]  /*ff40*/  LEA.HI.X.SX32 R24, R15, R4, 0x1, P0 ;  /* 0x000000040f187211 */ /* 0x002fe200000f0eff */
[----:B------:R-:W-:Y:S04]  /*ff50*/  STL [R1+0x330], R19 ;  /* 0x0003301301007387 */ /* 0x000fe80000100800 */
[----:B------:R0:W-:Y:S01]  /*ff60*/  STL [R1+0x32c], R24 ;  /* 0x00032c1801007387 */ /* 0x0001e20000100800 */
[----:B----4-:R-:W-:-:S03]  /*ff70*/  IMAD R15, R68, UR7, RZ ;  /* 0x00000007440f7c24 */ /* 0x010fc6000f8e02ff */
[----:B------:R-:W4:Y:S01]  /*ff80*/  LDL.LU R68, [R1+0x4] ;  /* 0x0000040001447983 */ /* 0x000f220000300800 */
[----:B------:R-:W-:Y:S01]  /*ff90*/  PRMT R16, RZ, 0x7610, R16 ;  /* 0x00007610ff107816 */ /* 0x000fe20000000010 */
[----:B------:R-:W-:Y:S02]  /*ffa0*/  @P3 IMAD.MOV.U32 R25, RZ, RZ, R24 ;  /* 0x000000ffff193224 */ /* 0x000fe400078e0018 */
[----:B0-----:R-:W-:Y:S01]  /*ffb0*/  @P3 IMAD.MOV.U32 R24, RZ, RZ, R19 ;  /* 0x000000ffff183224 */ /* 0x001fe200078e0013 */
[----:B------:R-:W-:-:S04]  /*ffc0*/  LEA R19, P0, R15, R5, 0x1 ;  /* 0x000000050f137211 */ /* 0x000fc800078008ff */
[----:B------:R0:W4:Y:S04]  /*ffd0*/  @P3 LDG.E.U16 R16, desc[UR24][R24.64] ;  /* 0x0000001818103981 */ /* 0x000128000c1e1500 */
[----:B------:R-:W-:Y:S01]  /*ffe0*/  STL [R1+0x36c], R19 ;  /* 0x00036c1301007387 */ /* 0x000fe20000100800 */
[----:B0-----:R-:W-:Y:S02]  /*fff0*/  LEA.HI.X.SX32 R24, R15, R4, 0x1, P0 ;  /* 0x000000040f187211 */ /* 0x001fe400000f0eff */
[----:B------:R-:W-:-:S03]  /*10000*/  PRMT R15, RZ, 0x7610, R15 ;  /* 0x00007610ff0f7816 */ /* 0x000fc6000000000f */
[----:B------:R0:W-:Y:S01]  /*10010*/  STL [R1+0x368], R24 ;  /* 0x0003681801007387 */ /* 0x0001e20000100800 */
[----:B------:R-:W-:Y:S02]  /*10020*/  @P3 IMAD.MOV.U32 R25, RZ, RZ, R24 ;  /* 0x000000ffff193224 */ /* 0x000fe400078e0018 */
[----:B0-----:R-:W-:Y:S02]  /*10030*/  @P3 IMAD.MOV.U32 R24, RZ, RZ, R19 ;  /* 0x000000ffff183224 */ /* 0x001fe400078e0013 */
[----:B------:R-:W-:-:S03]  /*10040*/  IMAD R19, R63, UR7, RZ ;  /* 0x000000073f137c24 */ /* 0x000fc6000f8e02ff */
[----:B------:R0:W4:Y:S02]  /*10050*/  @P3 LDG.E.U16 R15, desc[UR24][R24.64] ;  /* 0x00000018180f3981 */ /* 0x000124000c1e1500 */
[----:B0-----:R-:W-:-:S04]  /*10060*/  LEA R24, P0, R19, R5, 0x1 ;  /* 0x0000000513187211 */ /* 0x001fc800078008ff */
[----:B------:R-:W-:Y:S02]  /*10070*/  LEA.HI.X.SX32 R25, R19, R4, 0x1, P0 ;  /* 0x0000000413197211 */ /* 0x000fe400000f0eff */
[----:B------:R-:W-:Y:S01]  /*10080*/  PRMT R19, RZ, 0x7610, R19 ;  /* 0x00007610ff137816 */ /* 0x000fe20000000013 */
[----:B------:R-:W-:Y:S01]  /*10090*/  STL [R1+0x39c], R24 ;  /* 0x00039c1801007387 */ /* 0x000fe20000100800 */
[----:B------:R-:W-:-:S04]  /*100a0*/  LOP3.LUT R26, R3, 0x50, RZ, 0x3c, !PT ;  /* 0x00000050031a7812 */ /* 0x000fc800078e3cff */
[----:B------:R2:W4:Y:S04]  /*100b0*/  @P3 LDG.E.U16 R19, desc[UR24][R24.64] ;  /* 0x0000001818133981 */ /* 0x000528000c1e1500 */
[----:B------:R-:W-:Y:S04]  /*100c0*/  STS.U16 [R26+UR8+0x280], R53 ;  /* 0x000280351a007988 */ /* 0x000fe80008000408 */
[----:B------:R-:W-:Y:S04]  /*100d0*/  STS.U16 [R26+UR8+0x680], R52 ;  /* 0x000680341a007988 */ /* 0x000fe80008000408 */
[----:B------:R-:W-:Y:S04]  /*100e0*/  STL [R1+0x398], R25 ;  /* 0x0003981901007387 */ /* 0x000fe80000100800 */
[----:B------:R-:W-:Y:S04]  /*100f0*/  STS.U16 [R26+UR8+0xa80], R59 ;  /* 0x000a803b1a007988 */ /* 0x000fe80008000408 */
[----:B------:R-:W-:Y:S04]  /*10100*/  STS.U16 [R26+UR8+0xe80], R57 ;  /* 0x000e80391a007988 */ /* 0x000fe80008000408 */
[----:B------:R-:W-:Y:S04]  /*10110*/  STS.U16 [R26+UR8+0x1280], R58 ;  /* 0x0012803a1a007988 */ /* 0x000fe80008000408 */
[----:B------:R-:W-:Y:S04]  /*10120*/  STS.U16 [R26+UR8+0x1680], R55 ;  /* 0x001680371a007988 */ /* 0x000fe80008000408 */
[----:B------:R-:W-:Y:S04]  /*10130*/  STS.U16 [R26+UR8+0x1a80], R56 ;  /* 0x001a80381a007988 */ /* 0x000fe80008000408 */
[----:B------:R-:W-:Y:S04]  /*10140*/  STS.U16 [R26+UR8+0x1e80], R51 ;  /* 0x001e80331a007988 */ /* 0x000fe80008000408 */
[----:B------:R-:W-:Y:S04]  /*10150*/  STS.U16 [R26+UR8+0x2280], R54 ;  /* 0x002280361a007988 */ /* 0x000fe80008000408 */
[----:B------:R0:W-:Y:S02]  /*10160*/  STS.U16 [R26+UR8+0x2680], R18 ;  /* 0x002680121a007988 */ /* 0x0001e40008000408 */
[----:B0-----:R-:W-:-:S02]  /*10170*/  PRMT R18, RZ, 0x7610, R18 ;  /* 0x00007610ff127816 */ /* 0x001fc40000000012 */
[----:B------:R-:W-:Y:S04]  /*10180*/  STS.U16 [R26+UR8+0x2a80], R50 ;  /* 0x002a80321a007988 */ /* 0x000fe80008000408 */
[----:B------:R0:W-:Y:S02]  /*10190*/  STS.U16 [R26+UR8+0x2e80], R23 ;  /* 0x002e80171a007988 */ /* 0x0001e40008000408 */
[----:B0-----:R-:W-:Y:S01]  /*101a0*/  PRMT R23, RZ, 0x7610, R23 ;  /* 0x00007610ff177816 */ /* 0x001fe20000000017 */
[----:B--2---:R-:W-:-:S05]  /*101b0*/  IMAD R24, R77, UR7, RZ ;  /* 0x000000074d187c24 */ /* 0x004fca000f8e02ff */
[----:B------:R-:W-:-:S04]  /*101c0*/  LEA R25, P0, R24, R5, 0x1 ;  /* 0x0000000518197211 */ /* 0x000fc800078008ff */
[----:B------:R-:W-:Y:S01]  /*101d0*/  LEA.HI.X.SX32 R27, R24, R4, 0x1, P0 ;  /* 0x00000004181b7211 */ /* 0x000fe200000f0eff */
[----:B------:R0:W-:Y:S01]  /*101e0*/  STL [R1+0x3cc], R25 ;  /* 0x0003cc1901007387 */ /* 0x0001e20000100800 */
[----:B------:R-:W-:-:S03]  /*101f0*/  @P3 IMAD.MOV.U32 R24, RZ, RZ, R25 ;  /* 0x000000ffff183224 */ /* 0x000fc600078e0019 */
[----:B------:R1:W-:Y:S04]  /*10200*/  STL [R1+0x3c8], R27 ;  /* 0x0003c81b01007387 */ /* 0x0003e80000100800 */
[----:B------:R-:W2:Y:S01]  /*10210*/  LDL.LU R77, [R1+0x2f8] ;  /* 0x0002f800014d7983 */ /* 0x000ea20000300800 */
[----:B0-----:R-:W-:-:S05]  /*10220*/  @P3 IMAD.MOV.U32 R25, RZ, RZ, R27 ;  /* 0x000000ffff193224 */ /* 0x001fca00078e001b */
[----:B------:R3:W2:Y:S02]  /*10230*/  @P3 LDG.E.U16 R18, desc[UR24][R24.64] ;  /* 0x0000001818123981 */ /* 0x0006a4000c1e1500 */
[----:B---3--:R-:W-:-:S05]  /*10240*/  IMAD R24, R83, UR7, RZ ;  /* 0x0000000753187c24 */ /* 0x008fca000f8e02ff */
[----:B------:R-:W-:-:S04]  /*10250*/  LEA R25, P0, R24, R5, 0x1 ;  /* 0x0000000518197211 */ /* 0x000fc800078008ff */
[----:B-1----:R-:W-:Y:S01]  /*10260*/  LEA.HI.X.SX32 R27, R24, R4, 0x1, P0 ;  /* 0x00000004181b7211 */ /* 0x002fe200000f0eff */
[----:B------:R0:W-:Y:S01]  /*10270*/  STL [R1+0x3fc], R25 ;  /* 0x0003fc1901007387 */ /* 0x0001e20000100800 */
[----:B------:R-:W-:-:S03]  /*10280*/  @P3 IMAD.MOV.U32 R24, RZ, RZ, R25 ;  /* 0x000000ffff183224 */ /* 0x000fc600078e0019 */
[----:B------:R1:W-:Y:S04]  /*10290*/  STL [R1+0x3f8], R27 ;  /* 0x0003f81b01007387 */ /* 0x0003e80000100800 */
[----:B------:R-:W3:Y:S01]  /*102a0*/  LDL.LU R83, [R1+0x334] ;  /* 0x0003340001537983 */ /* 0x000ee20000300800 */
[----:B0-----:R-:W-:-:S05]  /*102b0*/  @P3 IMAD.MOV.U32 R25, RZ, RZ, R27 ;  /* 0x000000ffff193224 */ /* 0x001fca00078e001b */
[----:B------:R4:W3:Y:S02]  /*102c0*/  @P3 LDG.E.U16 R23, desc[UR24][R24.64] ;  /* 0x0000001818173981 */ /* 0x0008e4000c1e1500 */
[----:B----4-:R-:W-:-:S05]  /*102d0*/  IMAD R24, R68, UR7, RZ ;  /* 0x0000000744187c24 */ /* 0x010fca000f8e02ff */
[----:B------:R-:W-:-:S04]  /*102e0*/  LEA R25, P0, R24, R5, 0x1 ;  /* 0x0000000518197211 */ /* 0x000fc800078008ff */
[----:B-1----:R-:W-:Y:S01]  /*102f0*/  LEA.HI.X.SX32 R27, R24, R4, 0x1, P0 ;  /* 0x00000004181b7211 */ /* 0x002fe200000f0eff */
[----:B------:R0:W-:Y:S04]  /*10300*/  STL [R1+0x42c], R25 ;  /* 0x00042c1901007387 */ /* 0x0001e80000100800 */
[----:B------:R-:W-:Y:S04]  /*10310*/  STL [R1+0x428], R27 ;  /* 0x0004281b01007387 */ /* 0x000fe80000100800 */
[----:B------:R-:W4:Y:S04]  /*10320*/  LDL.LU R63, [R1+0x338] ;  /* 0x00033800013f7983 */ /* 0x000f280000300800 */
[----:B------:R-:W4:Y:S04]  /*10330*/  LDL.LU R68, [R1+0x3a4] ;  /* 0x0003a40001447983 */ /* 0x000f280000300800 */
[----:B------:R-:W-:Y:S04]  /*10340*/  STS.U16 [R26+UR8+0x3280], R22 ;  /* 0x003280161a007988 */ /* 0x000fe80008000408 */
[----:B------:R1:W-:Y:S04]  /*10350*/  STS.U16 [R26+UR8+0x3680], R21 ;  /* 0x003680151a007988 */ /* 0x0003e80008000408 */
[----:B------:R-:W-:Y:S01]  /*10360*/  STS.U16 [R26+UR8+0x3a80], R20 ;  /* 0x003a80141a007988 */ /* 0x000fe20008000408 */
[----:B------:R-:W-:-:S03]  /*10370*/  @P3 IMAD.MOV.U32 R24, RZ, RZ, R25 ;  /* 0x000000ffff183224 */ /* 0x000fc600078e0019 */
[----:B------:R1:W-:Y:S01]  /*10380*/  STS.U16 [R26+UR8+0x3e80], R17 ;  /* 0x003e80111a007988 */ /* 0x0003e20008000408 */
[----:B0-----:R-:W-:Y:S01]  /*10390*/  @P3 IMAD.MOV.U32 R25, RZ, RZ, R27 ;  /* 0x000000ffff193224 */ /* 0x001fe200078e001b */
[----:B-1----:R-:W-:-:S06]  /*103a0*/  PRMT R21, RZ, 0x7610, R21 ;  /* 0x00007610ff157816 */ /* 0x002fcc0000000015 */
[----:B------:R0:W4:Y:S01]  /*103b0*/  @P3 LDG.E.U16 R21, desc[UR24][R24.64] ;  /* 0x0000001818153981 */ /* 0x000122000c1e1500 */
[----:B------:R-:W-:-:S05]  /*103c0*/  IMAD R17, R90, UR7, RZ ;  /* 0x000000075a117c24 */ /* 0x000fca000f8e02ff */
[----:B------:R-:W-:-:S04]  /*103d0*/  LEA R22, P0, R17, R5, 0x1 ;  /* 0x0000000511167211 */ /* 0x000fc800078008ff */
[----:B0-----:R-:W-:Y:S01]  /*103e0*/  LEA.HI.X.SX32 R24, R17, R4, 0x1, P0 ;  /* 0x0000000411187211 */ /* 0x001fe200000f0eff */
[----:B------:R-:W-:Y:S01]  /*103f0*/  STL [R1+0x454], R22 ;  /* 0x0004541601007387 */ /* 0x000fe20000100800 */
[----:B------:R-:W-:-:S03]  /*10400*/  LOP3.LUT R20, R3, 0x60, RZ, 0x3c, !PT ;  /* 0x0000006003147812 */ /* 0x000fc600078e3cff */
[----:B------:R0:W-:Y:S01]  /*10410*/  STL [R1+0x450], R24 ;  /* 0x0004501801007387 */ /* 0x0001e20000100800 */
[----:B------:R-:W-:-:S03]  /*10420*/  @P3 IMAD.MOV.U32 R25, RZ, RZ, R24 ;  /* 0x000000ffff193224 */ /* 0x000fc600078e0018 */
[----:B------:R1:W-:Y:S01]  /*10430*/  STS.U16 [R20+UR8+0x300], R14 ;  /* 0x0003000e14007988 */ /* 0x0003e20008000408 */
[----:B0-----:R-:W-:Y:S01]  /*10440*/  @P3 IMAD.MOV.U32 R24, RZ, RZ, R22 ;  /* 0x000000ffff183224 */ /* 0x001fe200078e0016 */
[----:B-1----:R-:W-:Y:S02]  /*10450*/  PRMT R14, RZ, 0x7610, R14 ;  /* 0x00007610ff0e7816 */ /* 0x002fe4000000000e */
[----:B------:R0:W-:Y:S04]  /*10460*/  STS.U16 [R20+UR8+0x700], R13 ;  /* 0x0007000d14007988 */ /* 0x0001e80008000408 */
[----:B------:R1:W4:Y:S04]  /*10470*/  @P3 LDG.E.U16 R14, desc[UR24][R24.64] ;  /* 0x00000018180e3981 */ /* 0x000328000c1e1500 */
[----:B------:R-:W-:Y:S01]  /*10480*/  STS.U16 [R20+UR8+0xb00], R6 ;  /* 0x000b000614007988 */ /* 0x000fe20008000408 */
[----:B0-----:R-:W-:-:S03]  /*10490*/  PRMT R13, RZ, 0x7610, R13 ;  /* 0x00007610ff0d7816 */ /* 0x001fc6000000000d */
[----:B------:R-:W-:Y:S04]  /*104a0*/  STS.U16 [R20+UR8+0xf00], R8 ;  /* 0x000f000814007988 */ /* 0x000fe80008000408 */
[----:B------:R-:W-:Y:S01]  /*104b0*/  STS.U16 [R20+UR8+0x1300], R7 ;  /* 0x0013000714007988 */ /* 0x000fe20008000408 */
[----:B--2---:R-:W-:-:S03]  /*104c0*/  IMAD R17, R77, UR7, RZ ;  /* 0x000000074d117c24 */ /* 0x004fc6000f8e02ff */
[----:B------:R-:W2:Y:S02]  /*104d0*/  LDL.LU R77, [R1+0x3a0] ;  /* 0x0003a000014d7983 */ /* 0x000ea40000300800 */
[----:B------:R-:W-:-:S04]  /*104e0*/  LEA R22, P0, R17, R5, 0x1 ;  /* 0x0000000511167211 */ /* 0x000fc800078008ff */
[----:B-1----:R-:W-:Y:S01]  /*104f0*/  LEA.HI.X.SX32 R24, R17, R4, 0x1, P0 ;  /* 0x0000000411187211 */ /* 0x002fe200000f0eff */
[----:B------:R-:W-:Y:S04]  /*10500*/  STL [R1+0xf0], R22 ;  /* 0x0000f01601007387 */ /* 0x000fe80000100800 */
[----:B------:R0:W-:Y:S01]  /*10510*/  STL [R1+0xec], R24 ;  /* 0x0000ec1801007387 */ /* 0x0001e20000100800 */
[----:B------:R-:W-:Y:S02]  /*10520*/  @P3 IMAD.MOV.U32 R25, RZ, RZ, R24 ;  /* 0x000000ffff193224 */ /* 0x000fe400078e0018 */
[----:B0-----:R-:W-:-:S05]  /*10530*/  @P3 IMAD.MOV.U32 R24, RZ, RZ, R22 ;  /* 0x000000ffff183224 */ /* 0x001fca00078e0016 */
[----:B------:R0:W2:Y:S01]  /*10540*/  @P3 LDG.E.U16 R13, desc[UR24][R24.64] ;  /* 0x00000018180d3981 */ /* 0x0000a2000c1e1500 */
[----:B---3--:R-:W-:-:S03]  /*10550*/  IMAD R6, R83, UR7, RZ ;  /* 0x0000000753067c24 */ /* 0x008fc6000f8e02ff */
[----:B------:R-:W3:Y:S02]  /*10560*/  LDL.LU R83, [R1+0x374] ;  /* 0x0003740001537983 */ /* 0x000ee40000300800 */
[----:B------:R-:W-:-:S04]  /*10570*/  LEA R22, P0, R6, R5, 0x1 ;  /* 0x0000000506167211 */ /* 0x000fc800078008ff */
[----:B0-----:R-:W-:Y:S01]  /*10580*/  LEA.HI.X.SX32 R24, R6, R4, 0x1, P0 ;  /* 0x0000000406187211 */ /* 0x001fe200000f0eff */
[----:B------:R-:W-:Y:S01]  /*10590*/  @P3 IMAD.MOV.U32 R6, RZ, RZ, R22 ;  /* 0x000000ffff063224 */ /* 0x000fe200078e0016 */
[----:B------:R-:W-:-:S03]  /*105a0*/  PRMT R17, RZ, 0x7610, R17 ;  /* 0x00007610ff117816 */ /* 0x000fc60000000011 */
[----:B------:R-:W-:Y:S01]  /*105b0*/  @P3 IMAD.MOV.U32 R7, RZ, RZ, R24 ;  /* 0x000000ffff073224 */ /* 0x000fe200078e0018 */
[----:B------:R0:W-:Y:S04]  /*105c0*/  STL [R1+0x130], R22 ;  /* 0x0001301601007387 */ /* 0x0001e80000100800 */
[----:B------:R4:W3:Y:S04]  /*105d0*/  @P3 LDG.E.U16 R17, desc[UR24][R6.64] ;  /* 0x0000001806113981 */ /* 0x0008e8000c1e1500 */
[----:B------:R-:W-:Y:S01]  /*105e0*/  STL [R1+0x12c], R24 ;  /* 0x00012c1801007387 */ /* 0x000fe20000100800 */
[----:B----4-:R-:W-:-:S03]  /*105f0*/  IMAD R6, R63, UR7, RZ ;  /* 0x000000073f067c24 */ /* 0x010fc6000f8e02ff */
[----:B------:R-:W4:Y:S02]  /*10600*/  LDL.LU R63, [R1+0x370] ;  /* 0x00037000013f7983 */ /* 0x000f240000300800 */
[C---:B------:R-:W-:Y:S02]  /*10610*/  LEA R7, P0, R6.reuse, R5, 0x1 ;  /* 0x0000000506077211 */ /* 0x040fe400078008ff */
[----:B------:R-:W-:Y:S02]  /*10620*/  STS.U16 [R20+UR8+0x1700], R10 ;  /* 0x0017000a14007988 */ /* 0x000fe40008000408 */
[----:B0-----:R-:W-:Y:S02]  /*10630*/  LEA.HI.X.SX32 R22, R6, R4, 0x1, P0 ;  /* 0x0000000406167211 */ /* 0x001fe400000f0eff */
[----:B------:R0:W-:Y:S01]  /*10640*/  STS.U16 [R20+UR8+0x1b00], R9 ;  /* 0x001b000914007988 */ /* 0x0001e20008000408 */
[----:B------:R-:W-:-:S03]  /*10650*/  @P3 IMAD.MOV.U32 R6, RZ, RZ, R7 ;  /* 0x000000ffff063224 */ /* 0x000fc600078e0007 */
[----:B------:R1:W-:Y:S01]  /*10660*/  STL [R1+0x170], R7 ;  /* 0x0001700701007387 */ /* 0x0003e20000100800 */
[----:B0-----:R-:W-:Y:S01]  /*10670*/  PRMT R9, RZ, 0x7610, R9 ;  /* 0x00007610ff097816 */ /* 0x001fe20000000009 */
[----:B-1----:R-:W-:-:S05]  /*10680*/  @P3 IMAD.MOV.U32 R7, RZ, RZ, R22 ;  /* 0x000000ffff073224 */ /* 0x002fca00078e0016 */
[----:B------:R0:W4:Y:S02]  /*10690*/  @P3 LDG.E.U16 R9, desc[UR24][R6.64] ;  /* 0x0000001806093981 */ /* 0x000124000c1e1500 */
[----:B0-----:R-:W-:Y:S02]  /*106a0*/  IMAD R6, R68, UR7, RZ ;  /* 0x0000000744067c24 */ /* 0x001fe4000f8e02ff */
[----:B------:R0:W-:Y:S03]  /*106b0*/  STL [R1+0x16c], R22 ;  /* 0x00016c1601007387 */ /* 0x0001e60000100800 */
[C---:B------:R-:W-:Y:S02]  /*106c0*/  LEA R7, P0, R6.reuse, R5, 0x1 ;  /* 0x0000000506077211 */ /* 0x040fe400078008ff */
[----:B------:R-:W-:Y:S02]  /*106d0*/  PRMT R10, RZ, 0x7610, R10 ;  /* 0x00007610ff0a7816 */ /* 0x000fe4000000000a */
[----:B0-----:R-:W-:Y:S01]  /*106e0*/  LEA.HI.X.SX32 R22, R6, R4, 0x1, P0 ;  /* 0x0000000406167211 */ /* 0x001fe200000f0eff */
[----:B------:R0:W-:Y:S01]  /*106f0*/  STL [R1+0x1b8], R7 ;  /* 0x0001b80701007387 */ /* 0x0001e20000100800 */
[----:B------:R-:W-:-:S03]  /*10700*/  @P3 IMAD.MOV.U32 R6, RZ, RZ, R7 ;  /* 0x000000ffff063224 */ /* 0x000fc600078e0007 */
[----:B------:R-:W-:Y:S04]  /*10710*/  STL [R1+0x1b4], R22 ;  /* 0x0001b41601007387 */ /* 0x000fe80000100800 */
[----:B------:R-:W4:Y:S01]  /*10720*/  LDL.LU R85, [R1+0x744] ;  /* 0x0007440001557983 */ /* 0x000f220000300800 */
[----:B0-----:R-:W-:-:S03]  /*10730*/  @P3 IMAD.MOV.U32 R7, RZ, RZ, R22 ;  /* 0x000000ffff073224 */ /* 0x001fc600078e0016 */
[----:B------:R-:W-:Y:S04]  /*10740*/  STS.U16 [R20+UR8+0x1f00], R12 ;  /* 0x001f000c14007988 */ /* 0x000fe80008000408 */
[----:B------:R2:W4:Y:S04]  /*10750*/  @P3 LDG.E.U16 R10, desc[UR24][R6.64] ;  /* 0x00000018060a3981 */ /* 0x000528000c1e1500 */
[----:B------:R-:W4:Y:S04]  /*10760*/  LDL.LU R68, [R1+0x2f4] ;  /* 0x0002f40001447983 */ /* 0x000f280000300800 */
[----:B------:R0:W-:Y:S04]  /*10770*/  STS.U16 [R20+UR8+0x2300], R11 ;  /* 0x0023000b14007988 */ /* 0x0001e80008000408 */
[----:B------:R-:W-:Y:S04]  /*10780*/  STS.U16 [R20+UR8+0x2700], R16 ;  /* 0x0027001014007988 */ /* 0x000fe80008000408 */
[----:B------:R-:W-:Y:S04]  /*10790*/  STS.U16 [R20+UR8+0x2b00], R15 ;  /* 0x002b000f14007988 */ /* 0x000fe80008000408 */
[----:B------:R-:W-:Y:S04]  /*107a0*/  STS.U16 [R20+UR8+0x2f00], R19 ;  /* 0x002f001314007988 */ /* 0x000fe80008000408 */
[----:B------:R-:W-:Y:S01]  /*107b0*/  STS.U16 [R20+UR8+0x3300], R18 ;  /* 0x0033001214007988 */ /* 0x000fe20008000408 */
[----:B--2---:R-:W-:-:S05]  /*107c0*/  IMAD R6, R77, UR7, RZ ;  /* 0x000000074d067c24 */ /* 0x004fca000f8e02ff */
[----:B------:R-:W-:-:S04]  /*107d0*/  LEA R7, P0, R6, R5, 0x1 ;  /* 0x0000000506077211 */ /* 0x000fc800078008ff */
[----:B0-----:R-:W-:Y:S01]  /*107e0*/  LEA.HI.X.SX32 R11, R6, R4, 0x1, P0 ;  /* 0x00000004060b7211 */ /* 0x001fe200000f0eff */
[----:B------:R3:W-:Y:S04]  /*107f0*/  STL [R1+0x1f8], R7 ;  /* 0x0001f80701007387 */ /* 0x0007e80000100800 */
[----:B------:R0:W-:Y:S04]  /*10800*/  STL [R1+0x1f4], R11 ;  /* 0x0001f40b01007387 */ /* 0x0001e80000100800 */
[----:B------:R-:W2:Y:S01]  /*10810*/  LDL.LU R77, [R1+0x740] ;  /* 0x00074000014d7983 */ /* 0x000ea20000300800 */
[----:B------:R-:W-:-:S02]  /*10820*/  @P3 IMAD.MOV.U32 R24, RZ, RZ, R7 ;  /* 0x000000ffff183224 */ /* 0x000fc400078e0007 */
[----:B------:R-:W-:Y:S02]  /*10830*/  @P3 IMAD.MOV.U32 R25, RZ, RZ, R11 ;  /* 0x000000ffff193224 */ /* 0x000fe400078e000b */
[----:B---3--:R-:W-:-:S05]  /*10840*/  IMAD R7, R83, UR7, RZ ;  /* 0x0000000753077c24 */ /* 0x008fca000f8e02ff */
[----:B0-----:R-:W-:-:S04]  /*10850*/  LEA R11, P0, R7, R5, 0x1 ;  /* 0x00000005070b7211 */ /* 0x001fc800078008ff */
[----:B------:R-:W-:Y:S01]  /*10860*/  LEA.HI.X.SX32 R12, R7, R4, 0x1, P0 ;  /* 0x00000004070c7211 */ /* 0x000fe200000f0eff */
[----:B------:R0:W-:Y:S04]  /*10870*/  STL [R1+0x238], R11 ;  /* 0x0002380b01007387 */ /* 0x0001e80000100800 */
[----:B------:R1:W-:Y:S04]  /*10880*/  STL [R1+0x234], R12 ;  /* 0x0002340c01007387 */ /* 0x0003e80000100800 */
[----:B------:R-:W3:Y:S01]  /*10890*/  LDL.LU R83, [R1+0x73c] ;  /* 0x00073c0001537983 */ /* 0x000ee20000300800 */
[----:B------:R-:W-:Y:S01]  /*108a0*/  @P3 IMAD.MOV.U32 R18, RZ, RZ, R11 ;  /* 0x000000ffff123224 */ /* 0x000fe200078e000b */
[----:B------:R-:W-:Y:S01]  /*108b0*/  PRMT R6, RZ, 0x7610, R6 ;  /* 0x00007610ff067816 */ /* 0x000fe20000000006 */
[----:B------:R-:W-:-:S05]  /*108c0*/  @P3 IMAD.MOV.U32 R19, RZ, RZ, R12 ;  /* 0x000000ffff133224 */ /* 0x000fca00078e000c */
[----:B------:R-:W3:Y:S01]  /*108d0*/  @P3 LDG.E.U16 R6, desc[UR24][R24.64] ;  /* 0x0000001818063981 */ /* 0x000ee2000c1e1500 */
[----:B----4-:R-:W-:-:S05]  /*108e0*/  IMAD R7, R63, UR7, RZ ;  /* 0x000000073f077c24 */ /* 0x010fca000f8e02ff */
[----:B0-----:R-:W-:-:S04]  /*108f0*/  LEA R11, P0, R7, R5, 0x1 ;  /* 0x00000005070b7211 */ /* 0x001fc800078008ff */
[----:B-1----:R-:W-:Y:S01]  /*10900*/  LEA.HI.X.SX32 R12, R7, R4, 0x1, P0 ;  /* 0x00000004070c7211 */ /* 0x002fe200000f0eff */
[----:B------:R0:W-:Y:S04]  /*10910*/  STL [R1+0x278], R11 ;  /* 0x0002780b01007387 */ /* 0x0001e80000100800 */
[----:B------:R1:W-:Y:S04]  /*10920*/  STL [R1+0x274], R12 ;  /* 0x0002740c01007387 */ /* 0x0003e80000100800 */
[----:B------:R-:W4:Y:S01]  /*10930*/  LDL.LU R63, [R1+0x738] ;  /* 0x00073800013f7983 */ /* 0x000f220000300800 */
[----:B------:R-:W-:-:S06]  /*10940*/  PRMT R8, RZ, 0x7610, R8 ;  /* 0x00007610ff087816 */ /* 0x000fcc0000000008 */
[----:B------:R0:W4:Y:S01]  /*10950*/  @P3 LDG.E.U16 R8, desc[UR24][R18.64] ;  /* 0x0000001812083981 */ /* 0x000122000c1e1500 */
[----:B------:R-:W-:Y:S01]  /*10960*/  LOP3.LUT R15, R3, 0x70, RZ, 0x3c, !PT ;  /* 0x00000070030f7812 */ /* 0x000fe200078e3cff */
[----:B0-----:R-:W-:Y:S02]  /*10970*/  @P3 IMAD.MOV.U32 R18, RZ, RZ, R11 ;  /* 0x000000ffff123224 */ /* 0x001fe400078e000b */
[----:B------:R-:W-:Y:S01]  /*10980*/  @P3 IMAD.MOV.U32 R19, RZ, RZ, R12 ;  /* 0x000000ffff133224 */ /* 0x000fe200078e000c */
[----:B------:R-:W-:Y:S04]  /*10990*/  STS.U16 [R20+UR8+0x3700], R23 ;  /* 0x0037001714007988 */ /* 0x000fe80008000408 */
[----:B------:R-:W-:Y:S04]  /*109a0*/  STS.U16 [R20+UR8+0x3b00], R21 ;  /* 0x003b001514007988 */ /* 0x000fe80008000408 */
[----:B------:R0:W-:Y:S01]  /*109b0*/  STS.U16 [R20+UR8+0x3f00], R14 ;  /* 0x003f000e14007988 */ /* 0x0001e20008000408 */
[----:B------:R-:W-:-:S05]  /*109c0*/  IMAD R11, R85, UR7, RZ ;  /* 0x00000007550b7c24 */ /* 0x000fca000f8e02ff */
[----:B-1----:R-:W-:-:S04]  /*109d0*/  LEA R12, P0, R11, R5, 0x1 ;  /* 0x000000050b0c7211 */ /* 0x002fc800078008ff */
[----:B0-----:R-:W-:Y:S02]  /*109e0*/  LEA.HI.X.SX32 R14, R11, R4, 0x1, P0 ;  /* 0x000000040b0e7211 */ /* 0x001fe400000f0eff */
[----:B------:R-:W-:Y:S01]  /*109f0*/  PRMT R11, RZ, 0x7610, R11 ;  /* 0x00007610ff0b7816 */ /* 0x000fe2000000000b */
[----:B------:R0:W-:Y:S04]  /*10a00*/  STS.U16 [R15+UR8+0x3f80], R68 ;  /* 0x003f80440f007988 */ /* 0x0001e80008000408 */
[----:B------:R1:W-:Y:S04]  /*10a10*/  STS.U16 [R15+UR8+0x380], R13 ;  /* 0x0003800d0f007988 */ /* 0x0003e80008000408 */
[----:B0-----:R-:W4:Y:S01]  /*10a20*/  LDL.LU R68, [R1+0x3d4] ;  /* 0x0003d40001447983 */ /* 0x001f220000300800 */
[----:B-1----:R-:W-:-:S03]  /*10a30*/  @P3 IMAD.MOV.U32 R13, RZ, RZ, R14 ;  /* 0x000000ffff0d3224 */ /* 0x002fc600078e000e */
[----:B------:R-:W-:Y:S04]  /*10a40*/  STL [R1+0x2b8], R12 ;  /* 0x0002b80c01007387 */ /* 0x000fe80000100800 */
[----:B------:R2:W4:Y:S04]  /*10a50*/  @P3 LDG.E.U16 R11, desc[UR24][R12.64] ;  /* 0x000000180c0b3981 */ /* 0x000528000c1e1500 */
[----:B------:R-:W-:Y:S01]  /*10a60*/  STL [R1+0x2b4], R14 ;  /* 0x0002b40e01007387 */ /* 0x000fe20000100800 */
[----:B------:R-:W-:-:S03]  /*10a70*/  PRMT R7, RZ, 0x7610, R7 ;  /* 0x00007610ff077816 */ /* 0x000fc60000000007 */
[----:B------:R-:W-:Y:S04]  /*10a80*/  STS.U16 [R15+UR8+0x780], R17 ;  /* 0x000780110f007988 */ /* 0x000fe80008000408 */
[----:B------:R0:W-:Y:S04]  /*10a90*/  STS.U16 [R15+UR8+0xb80], R9 ;  /* 0x000b80090f007988 */ /* 0x0001e80008000408 */
[----:B------:R-:W4:Y:S01]  /*10aa0*/  @P3 LDG.E.U16 R7, desc[UR24][R18.64] ;  /* 0x0000001812073981 */ /* 0x000f22000c1e1500 */
[----:B0-----:R-:W-:-:S03]  /*10ab0*/  PRMT R9, RZ, 0x7610, R9 ;  /* 0x00007610ff097816 */ /* 0x001fc60000000009 */
[----:B------:R0:W-:Y:S02]  /*10ac0*/  STS.U16 [R15+UR8+0xf80], R10 ;  /* 0x000f800a0f007988 */ /* 0x0001e40008000408 */
[----:B0-----:R-:W-:Y:S01]  /*10ad0*/  PRMT R10, RZ, 0x7610, R10 ;  /* 0x00007610ff0a7816 */ /* 0x001fe2000000000a */
[----:B--2---:R-:W-:Y:S02]  /*10ae0*/  IMAD R12, R77, UR7, RZ ;  /* 0x000000074d0c7c24 */ /* 0x004fe4000f8e02ff */
[----:B------:R-:W2:Y:S03]  /*10af0*/  LDL.LU R77, [R1+0x3d0] ;  /* 0x0003d000014d7983 */ /* 0x000ea60000300800 */
[----:B------:R-:W-:-:S04]  /*10b00*/  LEA R13, P0, R12, R5, 0x1 ;  /* 0x000000050c0d7211 */ /* 0x000fc800078008ff */
[----:B------:R-:W-:Y:S01]  /*10b10*/  LEA.HI.X.SX32 R14, R12, R4, 0x1, P0 ;  /* 0x000000040c0e7211 */ /* 0x000fe200000f0eff */
[----:B------:R0:W-:Y:S01]  /*10b20*/  STL [R1+0x2f8], R13 ;  /* 0x0002f80d01007387 */ /* 0x0001e20000100800 */
[----:B------:R-:W-:-:S03]  /*10b30*/  @P3 IMAD.MOV.U32 R12, RZ, RZ, R13 ;  /* 0x000000ffff0c3224 */ /* 0x000fc600078e000d */
[----:B0-----:R-:W-:-:S05]  /*10b40*/  @P3 IMAD.MOV.U32 R13, RZ, RZ, R14 ;  /* 0x000000ffff0d3224 */ /* 0x001fca00078e000e */
[----:B------:R3:W2:Y:S02]  /*10b50*/  @P3 LDG.E.U16 R9, desc[UR24][R12.64] ;  /* 0x000000180c093981 */ /* 0x0006a4000c1e1500 */
[----:B---3--:R-:W-:Y:S02]  /*10b60*/  IMAD R12, R83, UR7, RZ ;  /* 0x00000007530c7c24 */ /* 0x008fe4000f8e02ff */
[----:B------:R0:W-:Y:S03]  /*10b70*/  STL [R1+0x2f4], R14 ;  /* 0x0002f40e01007387 */ /* 0x0001e60000100800 */
[C---:B------:R-:W-:Y:S01]  /*10b80*/  LEA R13, P0, R12.reuse, R5, 0x1 ;  /* 0x000000050c0d7211 */ /* 0x040fe200078008ff */
[----:B------:R-:W3:Y:S03]  /*10b90*/  LDL.LU R83, [R1+0x404] ;  /* 0x0004040001537983 */ /* 0x000ee60000300800 */
[----:B0-----:R-:W-:Y:S01]  /*10ba0*/  LEA.HI.X.SX32 R14, R12, R4, 0x1, P0 ;  /* 0x000000040c0e7211 */ /* 0x001fe200000f0eff */
[----:B------:R0:W-:Y:S01]  /*10bb0*/  STL [R1+0x338], R13 ;  /* 0x0003380d01007387 */ /* 0x0001e20000100800 */
[----:B------:R-:W-:-:S03]  /*10bc0*/  @P3 IMAD.MOV.U32 R12, RZ, RZ, R13 ;  /* 0x000000ffff0c3224 */ /* 0x000fc600078e000d */
[----:B------:R4:W-:Y:S01]  /*10bd0*/  STS.U16 [R15+UR8+0x1380], R6 ;  /* 0x001380060f007988 */ /* 0x0009e20008000408 */
[----:B0-----:R-:W-:-:S05]  /*10be0*/  @P3 IMAD.MOV.U32 R13, RZ, RZ, R14 ;  /* 0x000000ffff0d3224 */ /* 0x001fca00078e000e */
[----:B------:R0:W3:Y:S01]  /*10bf0*/  @P3 LDG.E.U16 R10, desc[UR24][R12.64] ;  /* 0x000000180c0a3981 */ /* 0x0000e2000c1e1500 */
[----:B----4-:R-:W-:-:S05]  /*10c00*/  IMAD R6, R63, UR7, RZ ;  /* 0x000000073f067c24 */ /* 0x010fca000f8e02ff */
[----:B0-----:R-:W-:-:S04]  /*10c10*/  LEA R12, P0, R6, R5, 0x1 ;  /* 0x00000005060c7211 */ /* 0x001fc800078008ff */
[----:B------:R-:W-:Y:S02]  /*10c20*/  LEA.HI.X.SX32 R13, R6, R4, 0x1, P0 ;  /* 0x00000004060d7211 */ /* 0x000fe400000f0eff */
[----:B------:R-:W-:-:S06]  /*10c30*/  PRMT R6, RZ, 0x7610, R6 ;  /* 0x00007610ff067816 */ /* 0x000fcc0000000006 */
[----:B------:R0:W4:Y:S04]  /*10c40*/  @P3 LDG.E.U16 R6, desc[UR24][R12.64] ;  /* 0x000000180c063981 */ /* 0x000128000c1e1500 */
[----:B------:R-:W-:Y:S04]  /*10c50*/  STS.U16 [R15+UR8+0x1780], R8 ;  /* 0x001780080f007988 */ /* 0x000fe80008000408 */
[----:B------:R-:W-:Y:S04]  /*10c60*/  STL [R1+0x334], R14 ;  /* 0x0003340e01007387 */ /* 0x000fe80000100800 */
[----:B------:R-:W-:Y:S04]  /*10c70*/  STL [R1+0x374], R12 ;  /* 0x0003740c01007387 */ /* 0x000fe80000100800 */
[----:B------:R-:W-:Y:S04]  /*10c80*/  STL [R1+0x370], R13 ;  /* 0x0003700d01007387 */ /* 0x000fe80000100800 */
[----:B------:R1:W-:Y:S02]  /*10c90*/  STS.U16 [R15+UR8+0x1b80], R7 ;  /* 0x001b80070f007988 */ /* 0x0003e40008000408 */
[----:B-1----:R-:W-:-:S05]  /*10ca0*/  IMAD R7, R68, UR7, RZ ;  /* 0x0000000744077c24 */ /* 0x002fca000f8e02ff */
[C---:B------:R-:W-:Y:S01]  /*10cb0*/  LEA R8, P0, R7.reuse, R5, 0x1 ;  /* 0x0000000507087211 */ /* 0x040fe200078008ff */
[----:B------:R-:W-:Y:S03]  /*10cc0*/  STS.U16 [R15+UR8+0x1f80], R11 ;  /* 0x001f800b0f007988 */ /* 0x000fe60008000408 */
[----:B0-----:R-:W-:Y:S02]  /*10cd0*/  LEA.HI.X.SX32 R12, R7, R4, 0x1, P0 ;  /* 0x00000004070c7211 */ /* 0x001fe400000f0eff */
[----:B------:R-:W-:Y:S01]  /*10ce0*/  PRMT R7, RZ, 0x7610, R7 ;  /* 0x00007610ff077816 */ /* 0x000fe20000000007 */
[----:B------:R-:W-:Y:S04]  /*10cf0*/  STL [R1+0x3a4], R8 ;  /* 0x0003a40801007387 */ /* 0x000fe80000100800 */
[----:B------:R-:W-:Y:S04]  /*10d00*/  STL [R1+0x3a0], R12 ;  /* 0x0003a00c01007387 */ /* 0x000fe80000100800 */
[----:B--2---:R0:W-:Y:S02]  /*10d10*/  STS.U16 [R15+UR8+0x2380], R9 ;  /* 0x002380090f007988 */ /* 0x0041e40008000408 */
[----:B0-----:R-:W-:-:S05]  /*10d20*/  @P3 IMAD.MOV.U32 R9, RZ, RZ, R12 ;  /* 0x000000ffff093224 */ /* 0x001fca00078e000c */
[----:B------:R0:W2:Y:S02]  /*10d30*/  @P3 LDG.E.U16 R7, desc[UR24][R8.64] ;  /* 0x0000001808073981 */ /* 0x0000a4000c1e1500 */
[----:B0-----:R-:W-:-:S05]  /*10d40*/  IMAD R8, R77, UR7, RZ ;  /* 0x000000074d087c24 */ /* 0x001fca000f8e02ff */
[----:B------:R-:W-:-:S04]  /*10d50*/  LEA R9, P0, R8, R5, 0x1 ;  /* 0x0000000508097211 */ /* 0x000fc800078008ff */
[----:B------:R-:W-:Y:S01]  /*10d60*/  LEA.HI.X.SX32 R11, R8, R4, 0x1, P0 ;  /* 0x00000004080b7211 */ /* 0x000fe200000f0eff */
[----:B------:R0:W-:Y:S01]  /*10d70*/  STL [R1+0x3d4], R9 ;  /* 0x0003d40901007387 */ /* 0x0001e20000100800 */
[----:B------:R-:W-:-:S03]  /*10d80*/  @P3 IMAD.MOV.U32 R8, RZ, RZ, R9 ;  /* 0x000000ffff083224 */ /* 0x000fc600078e0009 */
[----:B---3--:R-:W-:Y:S01]  /*10d90*/  STS.U16 [R15+UR8+0x2780], R10 ;  /* 0x0027800a0f007988 */ /* 0x008fe20008000408 */
[----:B0-----:R-:W-:-:S03]  /*10da0*/  @P3 IMAD.MOV.U32 R9, RZ, RZ, R11 ;  /* 0x000000ffff093224 */ /* 0x001fc600078e000b */
[----:B----4-:R0:W-:Y:S02]  /*10db0*/  STS.U16 [R15+UR8+0x2b80], R6 ;  /* 0x002b80060f007988 */ /* 0x0101e40008000408 */
[----:B0-----:R-:W-:-:S06]  /*10dc0*/  PRMT R6, RZ, 0x7610, R6 ;  /* 0x00007610ff067816 */ /* 0x001fcc0000000006 */
[----:B------:R0:W3:Y:S02]  /*10dd0*/  @P3 LDG.E.U16 R6, desc[UR24][R8.64] ;  /* 0x0000001808063981 */ /* 0x0000e4000c1e1500 */
[----:B0-----:R-:W-:-:S05]  /*10de0*/  IMAD R8, R83, UR7, RZ ;  /* 0x0000000753087c24 */ /* 0x001fca000f8e02ff */
[CC--:B------:R-:W-:Y:S01]  /*10df0*/  LEA R9, P0, R8.reuse, R5.reuse, 0x1 ;  /* 0x0000000508097211 */ /* 0x0c0fe200078008ff */
[----:B------:R-:W-:Y:S03]  /*10e00*/  STL [R1+0x3d0], R11 ;  /* 0x0003d00b01007387 */ /* 0x000fe60000100800 */
[----:B------:R-:W-:Y:S01]  /*10e10*/  LEA.HI.X.SX32 R8, R8, R4, 0x1, P0 ;  /* 0x0000000408087211 */ /* 0x000fe200000f0eff */
[----:B--2---:R0:W-:Y:S02]  /*10e20*/  STS.U16 [R15+UR8+0x2f80], R7 ;  /* 0x002f80070f007988 */ /* 0x0041e40008000408 */
[----:B0-----:R-:W-:Y:S02]  /*10e30*/  IMAD R7, R0, UR7, RZ ;  /* 0x0000000700077c24 */ /* 0x001fe4000f8e02ff */
[----:B------:R-:W5:Y:S04]  /*10e40*/  LDL.LU R0, [R1+0x74c] ;  /* 0x00074c0001007983 */ /* 0x000f680000300800 */
[----:B------:R0:W-:Y:S01]  /*10e50*/  STL [R1+0x404], R9 ;  /* 0x0004040901007387 */ /* 0x0001e20000100800 */
[----:B------:R-:W-:-:S03]  /*10e60*/  LEA R5, P0, R7, R5, 0x1 ;  /* 0x0000000507057211 */ /* 0x000fc600078008ff */
[----:B------:R1:W-:Y:S01]  /*10e70*/  STL [R1+0x400], R8 ;  /* 0x0004000801007387 */ /* 0x0003e20000100800 */
[----:B0-----:R-:W-:-:S04]  /*10e80*/  @P3 LOP3.LUT R9, R9, R8, RZ, 0x3c, !PT ;  /* 0x0000000809093212 */ /* 0x001fc800078e3cff */
[----:B-1----:R-:W-:Y:S02]  /*10e90*/  @P3 LOP3.LUT R8, R9, R8, RZ, 0x3c, !PT ;  /* 0x0000000809083212 */ /* 0x002fe400078e3cff */
[----:B------:R-:W-:Y:S02]  /*10ea0*/  LEA.HI.X.SX32 R10, R7, R4, 0x1, P0 ;  /* 0x00000004070a7211 */ /* 0x000fe400000f0eff */
[----:B------:R-:W-:Y:S02]  /*10eb0*/  @P3 LOP3.LUT R9, R9, R8, RZ, 0x3c, !PT ;  /* 0x0000000809093212 */ /* 0x000fe400078e3cff */
[----:B------:R-:W-:Y:S01]  /*10ec0*/  PRMT R4, RZ, 0x7610, R4 ;  /* 0x00007610ff047816 */ /* 0x000fe20000000004 */
[----:B---3--:R0:W-:Y:S02]  /*10ed0*/  STS.U16 [R15+UR8+0x3380], R6 ;  /* 0x003380060f007988 */ /* 0x0081e40008000408 */
[----:B0-----:R-:W-:-:S06]  /*10ee0*/  PRMT R6, RZ, 0x7610, R6 ;  /* 0x00007610ff067816 */ /* 0x001fcc0000000006 */
[----:B------:R0:W2:Y:S02]  /*10ef0*/  @P3 LDG.E.U16 R6, desc[UR24][R8.64] ;  /* 0x0000001808063981 */ /* 0x0000a4000c1e1500 */
[----:B0-----:R-:W-:Y:S02]  /*10f00*/  @P3 IMAD.MOV.U32 R8, RZ, RZ, R5 ;  /* 0x000000ffff083224 */ /* 0x001fe400078e0005 */
[----:B------:R-:W-:-:S05]  /*10f10*/  @P3 IMAD.MOV.U32 R9, RZ, RZ, R10 ;  /* 0x000000ffff093224 */ /* 0x000fca00078e000a */
[----:B------:R-:W3:Y:S01]  /*10f20*/  @P3 LDG.E.U16 R4, desc[UR24][R8.64] ;  /* 0x0000001808043981 */ /* 0x000ee2000c1e1500 */
[----:B------:R-:W-:Y:S02]  /*10f30*/  UIADD3 UR12, UPT, UPT, UR8, 0x8000, URZ ;  /* 0x00008000080c7890 */ /* 0x000fe4000fffe0ff */
[----:B------:R-:W-:Y:S02]  /*10f40*/  USHF.L.U32 UR7, UR14, 0x7, URZ ;  /* 0x000000070e077899 */ /* 0x000fe400080006ff */
[----:B------:R-:W-:Y:S01]  /*10f50*/  USHF.R.U32.HI UR14, URZ, 0x4, UR12 ;  /* 0x00000004ff0e7899 */ /* 0x000fe2000801160c */
[----:B------:R0:W-:Y:S01]  /*10f60*/  STL [R1+0x178], R5 ;  /* 0x0001780501007387 */ /* 0x0001e20000100800 */
[----:B------:R-:W-:Y:S02]  /*10f70*/  USHF.R.S32.HI UR6, URZ, 0x1f, UR26 ;  /* 0x0000001fff067899 */ /* 0x000fe4000801141a */
[----:B------:R-:W-:Y:S01]  /*10f80*/  USGXT.U32 UR14, UR14, 0xe ;  /* 0x0000000e0e0e789a */ /* 0x000fe20008000000 */
[----:B------:R0:W-:Y:S01]  /*10f90*/  STL [R1+0x174], R10 ;  /* 0x0001740a01007387 */ /* 0x0001e20000100800 */
[----:B------:R-:W-:-:S02]  /*10fa0*/  ULEA.HI UR13, UR6, UR26, URZ, 0x7 ;  /* 0x0000001a060d7291 */ /* 0x000fc4000f8f38ff */
[----:B------:R-:W-:Y:S02]  /*10fb0*/  UIADD3 UR20, UP3, UPT, UR14, 0x2, URZ ;  /* 0x000000020e147890 */ /* 0x000fe4000ff7e0ff */
[----:B------:R-:W-:Y:S01]  /*10fc0*/  UISETP.NE.U32.AND UP1, UPT, UR16, URZ, UPT ;  /* 0x000000ff1000728c */ /* 0x000fe2000bf25070 */
[----:B------:R-:W-:Y:S01]  /*10fd0*/  UMOV UR5, URZ ;  /* 0x000000ff00057c82 */ /* 0x000fe20008000000 */
[----:B------:R-:W-:Y:S02]  /*10fe0*/  UIADD3 UR6, UPT, UPT, UR8, 0x14000, URZ ;  /* 0x0001400008067890 */ /* 0x000fe4000fffe0ff */
[----:B------:R-:W-:Y:S02]  /*10ff0*/  USHF.R.S32.HI UR13, URZ, 0x7, UR13 ;  /* 0x00000007ff0d7899 */ /* 0x000fe4000801140d */
[----:B------:R-:W-:Y:S02]  /*11000*/  UIADD3.X UR27, UPT, UPT, UR5, 0x40004040, URZ, UP3, !UPT ;  /* 0x40004040051b7890 */ /* 0x000fe40009ffe4ff */
[----:B------:R-:W-:-:S02]  /*11010*/  UISETP.LT.OR UP3, UPT, UR26, 0x80, UP1 ;  /* 0x000000801a00788c */ /* 0x000fc40008f61670 */
[----:B------:R-:W-:Y:S02]  /*11020*/  USHF.R.U32.HI UR6, URZ, 0x4, UR6 ;  /* 0x00000004ff067899 */ /* 0x000fe40008011606 */
[----:B------:R-:W-:Y:S02]  /*11030*/  UISETP.LT.AND UP2, UPT, UR13, 0x1, UPT ;  /* 0x000000010d00788c */ /* 0x000fe4000bf41270 */
[----:B------:R-:W-:Y:S02]  /*11040*/  USGXT.U32 UR12, UR6, 0xe ;  /* 0x0000000e060c789a */ /* 0x000fe40008000000 */
[----:B------:R-:W-:Y:S02]  /*11050*/  USEL UR13, UR13, 0x1, !UP2 ;  /* 0x000000010d0d7887 */ /* 0x000fe4000d000000 */
[----:B------:R-:W-:Y:S02]  /*11060*/  UIADD3 UR21, UP2, UPT, UR12, 0x80, URZ ;  /* 0x000000800c157890 */ /* 0x000fe4000ff5e0ff */
[----:B------:R-:W-:Y:S01]  /*11070*/  UIADD3 UR13, UPT, UPT, UR13, -0x1, URZ ;  /* 0xffffffff0d0d7890 */ /* 0x000fe2000fffe0ff */
[----:B------:R-:W-:Y:S01]  /*11080*/  UMOV UR4, URZ ;  /* 0x000000ff00047c82 */ /* 0x000fe20008000000 */
[----:B------:R-:W-:-:S02]  /*11090*/  USHF.L.U32 UR15, UR15, 0x7, URZ ;  /* 0x000000070f0f7899 */ /* 0x000fc400080006ff */
[----:B------:R-:W-:Y:S02]  /*110a0*/  UIADD3.X UR68, UPT, UPT, UR4, 0x40004040, URZ, UP2, !UPT ;  /* 0x4000404004447890 */ /* 0x000fe400097fe4ff */
[----:B------:R-:W-:Y:S01]  /*110b0*/  UISETP.NE.U32.AND UP2, UPT, UR13, URZ, UPT ;  /* 0x000000ff0d00728c */ /* 0x000fe2000bf45070 */
[----:B--2---:R0:W-:Y:S04]  /*110c0*/  STS.U16 [R15+UR8+0x3780], R6 ;  /* 0x003780060f007988 */ /* 0x0041e80008000408 */
[----:B---3--:R0:W-:Y:S01]  /*110d0*/  STS.U16 [R15+UR8+0x3b80], R4 ;  /* 0x003b80040f007988 */ /* 0x0081e20008000408 */
[----:B------:R1:W-:Y:S06]  /*110e0*/  MEMBAR.ALL.CTA ;  /* 0x0000000000007992 */ /* 0x0003ec0000008000 */
[----:B-1----:R-:W1:Y:S02]  /*110f0*/  FENCE.VIEW.ASYNC.S ;  /* 0x00000000000073c6 */ /* 0x002e640000000000 */
[----:B-1----:R-:W-:Y:S06]  /*11100*/  BAR.SYNC.DEFER_BLOCKING 0x0 ;  /* 0x0000000000007b1d */ /* 0x002fec0000010000 */
[----:B------:R-:W-:Y:S05]  /*11110*/  BRA.U UP3, `(.L_x_6) ;  /* 0x0000000103d87547 */ /* 0x000fea000b800000 */
[----:B------:R-:W-:Y:S02]  /*11120*/  USHF.R.U32.HI UR18, URZ, 0x4, UR8 ;  /* 0x00000004ff127899 */ /* 0x000fe40008011608 */
[----:B------:R-:W-:Y:S02]  /*11130*/  UIADD3 UR5, UPT, UPT, UR8, 0x10000, URZ ;  /* 0x0001000008057890 */ /* 0x000fe4000fffe0ff */
[----:B------:R-:W-:Y:S02]  /*11140*/  USGXT.U32 UR18, UR18, 0xe ;  /* 0x0000000e1212789a */ /* 0x000fe40008000000 */
[----:B------:R-:W-:Y:S02]  /*11150*/  USHF.R.U32.HI UR5, URZ, 0x4, UR5 ;  /* 0x00000004ff057899 */ /* 0x000fe40008011605 */
[----:B------:R-:W-:Y:S02]  /*11160*/  UIADD3 UR36, UP3, UPT, UR18, 0x2, URZ ;  /* 0x0000000212247890 */ /* 0x000fe4000ff7e0ff */
[----:B------:R-:W-:Y:S01]  /*11170*/  USGXT.U32 UR16, UR5, 0xe ;  /* 0x0000000e0510789a */ /* 0x000fe20008000000 */
[----:B------:R-:W-:Y:S01]  /*11180*/  UMOV UR4, URZ ;  /* 0x000000ff00047c82 */ /* 0x000fe20008000000 */
[----:B------:R-:W-:Y:S01]  /*11190*/  UMOV UR6, URZ ;  /* 0x000000ff00067c82 */ /* 0x000fe20008000000 */
[----:B------:R-:W-:-:S02]  /*111a0*/  UIADD3.X UR37, UPT, UPT, UR4, 0x40004040, URZ, UP3, !UPT ;  /* 0x4000404004257890 */ /* 0x000fc40009ffe4ff */
[----:B------:R-:W-:Y:S01]  /*111b0*/  UIADD3 UR44, UP3, UPT, UR16, 0x80, URZ ;  /* 0x00000080102c7890 */ /* 0x000fe2000ff7e0ff */
[----:B------:R-:W-:Y:S01]  /*111c0*/  UMOV UR4, UR11 ;  /* 0x0000000b00047c82 */ /* 0x000fe20008000000 */
[----:B------:R-:W-:Y:S02]  /*111d0*/  UMOV UR5, URZ ;  /* 0x000000ff00057c82 */ /* 0x000fe40008000000 */
[----:B------:R-:W-:Y:S01]  /*111e0*/  UIADD3.X UR45, UPT, UPT, UR6, 0x40004040, URZ, UP3, !UPT ;  /* 0x40004040062d7890 */ /* 0x000fe20009ffe4ff */
[----:B------:R-:W-:Y:S01]  /*111f0*/  UMOV UR69, UR4 ;  /* 0x0000000400457c82 */ /* 0x000fe20008000000 */
[----:B------:R-:W-:Y:S02]  /*11200*/  UIADD3.64 UR4, UPT, UPT, UR36, 0x2, URZ ;  /* 0x0000000224047897 */ /* 0x000fe4000fffe0ff */
[----:B------:R-:W-:Y:S02]  /*11210*/  UIADD3.64 UR56, UPT, UPT, UR44, 0x80, URZ ;  /* 0x000000802c387897 */ /* 0x000fe4000fffe0ff */
[----:B------:R-:W-:-:S02]  /*11220*/  UIADD3.64 UR46, UPT, UPT, UR36, 0x4, URZ ;  /* 0x00000004242e7897 */ /* 0x000fc4000fffe0ff */
[----:B------:R-:W-:Y:S02]  /*11230*/  UIADD3.64 UR58, UPT, UPT, UR44, 0x100, URZ ;  /* 0x000001002c3a7897 */ /* 0x000fe4000fffe0ff */
[----:B------:R-:W-:Y:S02]  /*11240*/  UIADD3.64 UR48, UPT, UPT, UR36, 0x3fe, URZ ;  /* 0x000003fe24307897 */ /* 0x000fe4000fffe0ff */
[----:B------:R-:W-:Y:S02]  /*11250*/  UIADD3.64 UR60, UPT, UPT, UR44, 0x180, URZ ;  /* 0x000001802c3c7897 */ /* 0x000fe4000fffe0ff */
[----:B------:R-:W-:Y:S02]  /*11260*/  UIADD3.64 UR50, UPT, UPT, UR36, 0x400, URZ ;  /* 0x0000040024327897 */ /* 0x000fe4000fffe0ff */
[----:B------:R-:W-:Y:S02]  /*11270*/  UIADD3.64 UR62, UPT, UPT, UR44, 0x200, URZ ;  /* 0x000002002c3e7897 */ /* 0x000fe4000fffe0ff */
[----:B------:R-:W-:-:S02]  /*11280*/  UIADD3.64 UR52, UPT, UPT, UR36, 0x402, URZ ;  /* 0x0000040224347897 */ /* 0x000fc4000fffe0ff */
[----:B------:R-:W-:Y:S01]  /*11290*/  UIADD3.64 UR64, UPT, UPT, UR44, 0x280, URZ ;  /* 0x000002802c407897 */ /* 0x000fe2000fffe0ff */
[----:B------:R-:W-:Y:S01]  /*112a0*/  UMOV UR40, 0x0 ;  /* 0x0000000000287882 */ /* 0x000fe20000000000 */
[----:B------:R-:W-:Y:S01]  /*112b0*/  UMOV UR41, 0x4208010 ;  /* 0x0420801000297882 */ /* 0x000fe20000000000 */
[----:B------:R-:W-:Y:S01]  /*112c0*/  UIADD3.64 UR54, UPT, UPT, UR36, 0x404, URZ ;  /* 0x0000040424367897 */ /* 0x000fe2000fffe0ff */
[----:B------:R-:W-:Y:S01]  /*112d0*/  UMOV UR19, 0x40004040 ;  /* 0x4000404000137882 */ /* 0x000fe20000000000 */
[----:B------:R-:W-:Y:S01]  /*112e0*/  UIADD3.64 UR66, UPT, UPT, UR44, 0x300, URZ ;  /* 0x000003002c427897 */ /* 0x000fe2000fffe0ff */
[----:B------:R-:W-:Y:S01]  /*112f0*/  UMOV UR17, 0x40004040 ;  /* 0x4000404000117882 */ /* 0x000fe20000000000 */
[----:B------:R-:W-:Y:S01]  /*11300*/  UMOV UR38, 0x0 ;  /* 0x0000000000267882 */ /* 0x000fe20000000000 */
[----:B------:R-:W-:Y:S01]  /*11310*/  UMOV UR39, 0x4208010 ;  /* 0x0420801000277882 */ /* 0x000fe20000000000 */
[----:B------:R-:W-:Y:S01]  /*11320*/  UMOV UR34, 0x0 ;  /* 0x0000000000227882 */ /* 0x000fe20000000000 */
[----:B------:R-:W-:Y:S01]  /*11330*/  UMOV UR35, 0x4208010 ;  /* 0x0420801000237882 */ /* 0x000fe20000000000 */
[----:B------:R1:W-:Y:S01]  /*11340*/  UTCHMMA gdesc[UR16], gdesc[UR18], tmem[UR9], tmem[UR40], idesc[UR41], !UPT ;  /* 0x00ff2812100075ea */ /* 0x0003e2000f800009 */
[----:B------:R-:W-:Y:S01]  /*11350*/  UMOV UR32, 0x0 ;  /* 0x0000000000207882 */ /* 0x000fe20000000000 */
[----:B------:R-:W-:Y:S01]  /*11360*/  UMOV UR33, 0x4208010 ;  /* 0x0420801000217882 */ /* 0x000fe20000000000 */
[----:B------:R1:W-:Y:S01]  /*11370*/  UTCHMMA gdesc[UR44], gdesc[UR36], tmem[UR9], tmem[UR38], idesc[UR39], UPT ;  /* 0x00ff26242c0075ea */ /* 0x0003e2000b800009 */
        /* <DEDUP_REMOVED lines=12> */
[----:B------:R1:W-:Y:S01]  /*11440*/  UTCHMMA gdesc[UR64], gdesc[UR52], tmem[UR9], tmem[UR22], idesc[UR23], UPT ;  /* 0x00ff1634400075ea */ /* 0x0003e2000b800009 */
[----:B------:R1:W-:Y:S01]  /*11450*/  UTCHMMA gdesc[UR66], gdesc[UR54], tmem[UR9], tmem[UR42], idesc[UR43], UPT ;  /* 0x00ff2a36420075ea */ /* 0x0003e2000b800009 */
[----:B------:R1:W-:Y:S01]  /*11460*/  UTCBAR [UR69], URZ ;  /* 0x000000ff450073e9 */ /* 0x0003e200080000ff */
[----:B------:R-:W-:Y:S01]  /*11470*/  NOP ;  /* 0x0000000000007918 */ /* 0x000fe20000000000 */
.L_x_6:
[----:B------:R-:W-:Y:S01]  /*11480*/  UMOV UR6, URZ ;  /* 0x000000ff00067c82 */ /* 0x000fe20008000000 */
[----:B-1----:R-:W-:Y:S01]  /*11490*/  UMOV UR4, URZ ;  /* 0x000000ff00047c82 */ /* 0x002fe20008000000 */
[----:B------:R-:W-:Y:S01]  /*114a0*/  UMOV UR16, UR21 ;  /* 0x0000001500107c82 */ /* 0x000fe20008000000 */
[----:B------:R-:W-:Y:S01]  /*114b0*/  UMOV UR17, UR68 ;  /* 0x0000004400117c82 */ /* 0x000fe20008000000 */
[----:B------:R-:W-:Y:S01]  /*114c0*/  UMOV UR18, UR20 ;  /* 0x0000001400127c82 */ /* 0x000fe20008000000 */
[----:B------:R-:W-:Y:S01]  /*114d0*/  UMOV UR19, UR27 ;  /* 0x0000001b00137c82 */ /* 0x000fe20008000000 */
[----:B------:R-:W-:Y:S05]  /*114e0*/  BRA.U !UP2, `(.L_x_7) ;  /* 0x000000b50a3c7547 */ /* 0x000fea000b800000 */
[----:B------:R-:W-:Y:S02]  /*114f0*/  USHF.R.S32.HI UR66, URZ, 0x1f, UR7 ;  /* 0x0000001fff427899 */ /* 0x000fe40008011407 */
[----:B------:R-:W-:Y:S02]  /*11500*/  USHF.R.S32.HI UR27, URZ, 0x1f, UR15 ;  /* 0x0000001fff1b7899 */ /* 0x000fe4000801140f */
[----:B------:R-:W-:Y:S02]  /*11510*/  USHF.L.U32 UR70, UR7, 0x1, URZ ;  /* 0x0000000107467899 */ /* 0x000fe400080006ff */
[----:B------:R-:W-:Y:S02]  /*11520*/  USHF.L.U64.HI UR66, UR7, 0x1, UR66 ;  /* 0x0000000107427899 */ /* 0x000fe40008010242 */
        /* <DEDUP_REMOVED lines=8> */
[----:B------:R-:W-:Y:S02]  /*115b0*/  UIADD3.64 UR44, UPT, UPT, UR16, 0x280, URZ ;  /* 0x00000280102c7897 */ /* 0x000fe4000fffe0ff */
[----:B------:R-:W-:Y:S02]  /*115c0*/  UIADD3.64 UR46, UPT, UPT, UR18, 0x402, URZ ;  /* 0x00000402122e7897 */ /* 0x000fe4000fffe0ff */
[----:B------:R-:W-:Y:S01]  /*115d0*/  UIADD3.64 UR48, UPT, UPT, UR16, 0x300, URZ ;  /* 0x0000030010307897 */ /* 0x000fe2000fffe0ff */
[----:B------:R-:W1:Y:S01]  /*115e0*/  LDCU UR68, c[0x0][0x3a0] ;  /* 0x00007400ff4477ac */ /* 0x000e620008000800 */
[----:B------:R-:W-:Y:S02]  /*115f0*/  UIADD3.64 UR50, UPT, UPT, UR18, 0x404, URZ ;  /* 0x0000040412327897 */ /* 0x000fe4000fffe0ff */
[----:B------:R-:W-:Y:S02]  /*11600*/  USHF.L.U32 UR69, UR15, 0x1, URZ ;  /* 0x000000010f457899 */ /* 0x000fe400080006ff */
[----:B------:R-:W-:Y:S01]  /*11610*/  USHF.L.U64.HI UR27, UR15, 0x1, UR27 ;  /* 0x000000010f1b7899 */ /* 0x000fe2000801021b */
[----:B------:R-:W-:Y:S01]  /*11620*/  UMOV UR67, 0x1 ;  /* 0x0000000100437882 */ /* 0x000fe20000000000 */
[----:B------:R-:W-:-:S10]  /*11630*/  UMOV UR7, URZ ;  /* 0x000000ff00077c82 */ /* 0x000fd40008000000 */
.L_x_10:
[----:B------:R-:W2:Y:S04]  /*11640*/  LDL.LU R18, [R1+0x4b0] ;  /* 0x0004b00001127983 */ /* 0x000ea80000300800 */
[----:B------:R-:W3:Y:S04]  /*11650*/  LDL.LU R17, [R1+0x454] ;  /* 0x0004540001117983 */ /* 0x000ee80000300800 */
[----:B------:R-:W4:Y:S04]  /*11660*/  LDL.LU R16, [R1+0x44c] ;  /* 0x00044c0001107983 */ /* 0x000f280000300800 */
[----:B0-----:R-:W4:Y:S04]  /*11670*/  LDL.LU R15, [R1+0x444] ;  /* 0x00044400010f7983 */ /* 0x001f280000300800 */
[----:B------:R-:W4:Y:S04]  /*11680*/  LDL.LU R14, [R1+0x43c] ;  /* 0x00043c00010e7983 */ /* 0x000f280000300800 */
[----:B------:R-:W4:Y:S04]  /*11690*/  LDL.LU R13, [R1+0x4ac] ;  /* 0x0004ac00010d7983 */ /* 0x000f280000300800 */
[----:B------:R-:W4:Y:S04]  /*116a0*/  LDL.LU R12, [R1+0x434] ;  /* 0x00043400010c7983 */ /* 0x000f280000300800 */
[----:B------:R-:W4:Y:S04]  /*116b0*/  LDL.LU R7, [R1+0x450] ;  /* 0x0004500001077983 */ /* 0x000f280000300800 */
[----:B------:R-:W4:Y:S04]  /*116c0*/  LDL.LU R6, [R1+0x4a8] ;  /* 0x0004a80001067983 */ /* 0x000f280000300800 */
[----:B------:R-:W4:Y:S04]  /*116d0*/  LDL.LU R11, [R1+0x448] ;  /* 0x00044800010b7983 */ /* 0x000f280000300800 */
[----:B------:R-:W4:Y:S04]  /*116e0*/  LDL.LU R9, [R1+0x4a0] ;  /* 0x0004a00001097983 */ /* 0x000f280000300800 */
[----:B------:R-:W4:Y:S04]  /*116f0*/  LDL.LU R5, [R1+0x440] ;  /* 0x0004400001057983 */ /* 0x000f280000300800 */
[----:B------:R-:W4:Y:S01]  /*11700*/  LDL.LU R8, [R1+0x178] ;  /* 0x0001780001087983 */ /* 0x000f220000300800 */
[----:B------:R-:W-:-:S02]  /*11710*/  UIADD3 UR6, UPT, UPT, UR6, 0x1, URZ ;  /* 0x0000000106067890 */ /* 0x000fc4000fffe0ff */
[----:B------:R-:W-:Y:S01]  /*11720*/  USHF.L.U32 UR4, UR4, 0x1f, URZ ;  /* 0x0000001f04047899 */ /* 0x000fe200080006ff */
[----:B------:R-:W0:Y:S01]  /*11730*/  S2R R10, SR_TID.X ;  /* 0x00000000000a7919 */ /* 0x000e220000002100 */
[----:B-1----:R-:W-:Y:S01]  /*11740*/  UIMAD UR5, UR6, -0x80, UR68 ;  /* 0xffffff80060578a4 */ /* 0x002fe2000f8e0244 */
[----:B0-----:R-:W-:-:S04]  /*11750*/  SHF.R.U32.HI R4, RZ, 0x6, R10 ;  /* 0x00000006ff047819 */ /* 0x001fc8000001160a */
[----:B------:R-:W-:-:S04]  /*11760*/  SGXT.U32 R4, R4, 0x1 ;  /* 0x000000010404781a */ /* 0x000fc80000000000 */
[----:B------:R-:W-:Y:S02]  /*11770*/  ISETP.GE.AND P0, PT, R4, UR5, PT ;  /* 0x0000000504007c0c */ /* 0x000fe4000bf06270 */
[----:B--2---:R-:W-:Y:S02]  /*11780*/  IADD3 R18, P6, PT, R18, UR69, RZ ;  /* 0x0000004512127c10 */ /* 0x004fe4000ffde0ff */
[----:B---3--:R-:W-:-:S03]  /*11790*/  IADD3 R17, P1, PT, R17, UR69, RZ ;  /* 0x0000004511117c10 */ /* 0x008fc6000ff3e0ff */
[----:B------:R-:W-:Y:S01]  /*117a0*/  STL [R1+0x4b0], R18 ;  /* 0x0004b01201007387 */ /* 0x000fe20000100800 */
[----:B----4-:R-:W-:-:S03]  /*117b0*/  IADD3 R16, P3, PT, R16, UR69, RZ ;  /* 0x0000004510107c10 */ /* 0x010fc6000ff7e0ff */
[----:B------:R-:W-:Y:S01]  /*117c0*/  STL [R1+0x454], R17 ;  /* 0x0004541101007387 */ /* 0x000fe20000100800 */
[----:B------:R-:W-:-:S03]  /*117d0*/  IADD3 R15, P4, PT, R15, UR69, RZ ;  /* 0x000000450f0f7c10 */ /* 0x000fc6000ff9e0ff */
[----:B------:R-:W-:Y:S01]  /*117e0*/  STL [R1+0x44c], R16 ;  /* 0x00044c1001007387 */ /* 0x000fe20000100800 */
[----:B------:R-:W-:-:S03]  /*117f0*/  IADD3 R14, P5, PT, R14, UR69, RZ ;  /* 0x000000450e0e7c10 */ /* 0x000fc6000ffbe0ff */
[----:B------:R-:W-:Y:S01]  /*11800*/  STL [R1+0x444], R15 ;  /* 0x0004440f01007387 */ /* 0x000fe20000100800 */
[----:B------:R-:W-:-:S03]  /*11810*/  IADD3.X R13, PT, PT, R13, UR27, RZ, P6, !PT ;  /* 0x0000001b0d0d7c10 */ /* 0x000fc6000b7fe4ff */
[----:B------:R-:W-:Y:S01]  /*11820*/  STL [R1+0x43c], R14 ;  /* 0x00043c0e01007387 */ /* 0x000fe20000100800 */
[----:B------:R-:W-:-:S03]  /*11830*/  IADD3 R12, P6, PT, R12, UR69, RZ ;  /* 0x000000450c0c7c10 */ /* 0x000fc6000ffde0ff */
[----:B------:R-:W-:Y:S01]  /*11840*/  STL [R1+0x4ac], R13 ;  /* 0x0004ac0d01007387 */ /* 0x000fe20000100800 */
[----:B------:R-:W-:Y:S02]  /*11850*/  IADD3.X R7, PT, PT, R7, UR27, RZ, P1, !PT ;  /* 0x0000001b07077c10 */ /* 0x000fe40008ffe4ff */
[----:B------:R-:W-:-:S03]  /*11860*/  IADD3 R6, P1, PT, R6, UR69, RZ ;  /* 0x0000004506067c10 */ /* 0x000fc6000ff3e0ff */
[----:B------:R0:W-:Y:S01]  /*11870*/  STL [R1+0x450], R7 ;  /* 0x0004500701007387 */ /* 0x0001e20000100800 */
[----:B------:R-:W-:-:S03]  /*11880*/  IADD3.X R11, PT, PT, R11, UR27, RZ, P3, !PT ;  /* 0x0000001b0b0b7c10 */ /* 0x000fc60009ffe4ff */
[----:B------:R-:W-:Y:S01]  /*11890*/  STL [R1+0x434], R12 ;  /* 0x0004340c01007387 */ /* 0x000fe20000100800 */
[----:B------:R-:W-:-:S03]  /*118a0*/  IADD3 R9, P3, PT, R9, UR69, RZ ;  /* 0x0000004509097c10 */ /* 0x000fc6000ff7e0ff */
[----:B0-----:R-:W2:Y:S01]  /*118b0*/  LDL.LU R7, [R1+0x438] ;  /* 0x0004380001077983 */ /* 0x001ea20000300800 */
[----:B------:R-:W-:-:S03]  /*118c0*/  IADD3.X R5, PT, PT, R5, UR27, RZ, P4, !PT ;  /* 0x0000001b05057c10 */ /* 0x000fc6000a7fe4ff */
[----:B------:R0:W-:Y:S01]  /*118d0*/  STL [R1+0x4a8], R6 ;  /* 0x0004a80601007387 */ /* 0x0001e20000100800 */
[----:B------:R-:W-:-:S03]  /*118e0*/  IADD3 R8, P4, PT, R8, UR69, RZ ;  /* 0x0000004508087c10 */ /* 0x000fc6000ff9e0ff */
[----:B0-----:R-:W3:Y:S04]  /*118f0*/  LDL.LU R6, [R1+0x42c] ;  /* 0x00042c0001067983 */ /* 0x001ee80000300800 */
[----:B------:R-:W4:Y:S04]  /*11900*/  LDL.LU R32, [R1+0x430] ;  /* 0x0004300001207983 */ /* 0x000f280000300800 */
[----:B------:R-:W-:Y:S04]  /*11910*/  STL [R1+0x448], R11 ;  /* 0x0004480b01007387 */ /* 0x000fe80000100800 */
[----:B------:R-:W4:Y:S04]  /*11920*/  LDL.LU R31, [R1+0x424] ;  /* 0x00042400011f7983 */ /* 0x000f280000300800 */
[----:B------:R-:W-:Y:S04]  /*11930*/  STL [R1+0x4a0], R9 ;  /* 0x0004a00901007387 */ /* 0x000fe80000100800 */
[----:B------:R-:W4:Y:S04]  /*11940*/  LDL.LU R30, [R1+0x4a4] ;  /* 0x0004a400011e7983 */ /* 0x000f280000300800 */
[----:B------:R0:W-:Y:S04]  /*11950*/  STL [R1+0x440], R5 ;  /* 0x0004400501007387 */ /* 0x0001e80000100800 */
[----:B0-----:R-:W4:Y:S04]  /*11960*/  LDL.LU R5, [R1+0x41c] ;  /* 0x00041c0001057983 */ /* 0x001f280000300800 */
[----:B------:R-:W4:Y:S04]  /*11970*/  LDL.LU R29, [R1+0x49c] ;  /* 0x00049c00011d7983 */ /* 0x000f280000300800 */
[----:B------:R-:W4:Y:S04]  /*11980*/  LDL.LU R28, [R1+0x414] ;  /* 0x00041400011c7983 */ /* 0x000f280000300800 */
[----:B------:R-:W4:Y:S04]  /*11990*/  LDL.LU R27, [R1+0x174] ;  /* 0x00017400011b7983 */ /* 0x000f280000300800 */
[----:B------:R0:W-:Y:S04]  /*119a0*/  STL [R1+0x178], R8 ;  /* 0x0001780801007387 */ /* 0x0001e80000100800 */
        /* <DEDUP_REMOVED lines=16> */
[----:B0-----:R-:W4:Y:S04]  /*11ab0*/  LDL.LU R8, [R1+0x3dc] ;  /* 0x0003dc0001087983 */ /* 0x001f280000300800 */
[----:B------:R-:W4:Y:S04]  /*11ac0*/  LDL.LU R4, [R1+0x3f8] ;  /* 0x0003f80001047983 */ /* 0x000f280000300800 */
[----:B------:R-:W4:Y:S01]  /*11ad0*/  LDL.LU R9, [R1+0x488] ;  /* 0x0004880001097983 */ /* 0x000f220000300800 */
[----:B--2---:R-:W-:-:S05]  /*11ae0*/  IADD3.X R7, PT, PT, R7, UR27, RZ, P5, !PT ;  /* 0x0000001b07077c10 */ /* 0x004fca000affe4ff */
[----:B------:R0:W-:Y:S01]  /*11af0*/  STL [R1+0x438], R7 ;  /* 0x0004380701007387 */ /* 0x0001e20000100800 */
[----:B---3--:R-:W-:-:S03]  /*11b00*/  IADD3 R6, P5, PT, R6, UR69, RZ ;  /* 0x0000004506067c10 */ /* 0x008fc6000ffbe0ff */
[----:B0-----:R-:W2:Y:S01]  /*11b10*/  LDL.LU R7, [R1+0x3f0] ;  /* 0x0003f00001077983 */ /* 0x001ea20000300800 */
[----:B----4-:R-:W-:-:S03]  /*11b20*/  IADD3.X R32, PT, PT, R32, UR27, RZ, P6, !PT ;  /* 0x0000001b20207c10 */ /* 0x010fc6000b7fe4ff */
[----:B------:R0:W-:Y:S01]  /*11b30*/  STL [R1+0x42c], R6 ;  /* 0x00042c0601007387 */ /* 0x0001e20000100800 */
[----:B------:R-:W-:-:S03]  /*11b40*/  IADD3 R31, P6, PT, R31, UR69, RZ ;  /* 0x000000451f1f7c10 */ /* 0x000fc6000ffde0ff */
[----:B0-----:R-:W3:Y:S01]  /*11b50*/  LDL.LU R6, [R1+0x480] ;  /* 0x0004800001067983 */ /* 0x001ee20000300800 */
[----:B------:R-:W-:-:S03]  /*11b60*/  IADD3.X R30, PT, PT, R30, UR27, RZ, P1, !PT ;  /* 0x0000001b1e1e7c10 */ /* 0x000fc60008ffe4ff */
[----:B------:R-:W-:Y:S01]  /*11b70*/  STL [R1+0x430], R32 ;  /* 0x0004302001007387 */ /* 0x000fe20000100800 */
[----:B------:R-:W-:Y:S02]  /*11b80*/  IADD3 R5, P1, PT, R5, UR69, RZ ;  /* 0x0000004505057c10 */ /* 0x000fe4000ff3e0ff */
[----:B------:R-:W-:-:S03]  /*11b90*/  IADD3.X R29, PT, PT, R29, UR27, RZ, P3, !PT ;  /* 0x0000001b1d1d7c10 */ /* 0x000fc60009ffe4ff */
[----:B------:R0:W-:Y:S01]  /*11ba0*/  STL [R1+0x41c], R5 ;  /* 0x00041c0501007387 */ /* 0x0001e20000100800 */
[----:B------:R-:W-:-:S03]  /*11bb0*/  IADD3 R28, P3, PT, R28, UR69, RZ ;  /* 0x000000451c1c7c10 */ /* 0x000fc6000ff7e0ff */
[----:B------:R-:W-:Y:S01]  /*11bc0*/  STL [R1+0x424], R31 ;  /* 0x0004241f01007387 */ /* 0x000fe20000100800 */
[----:B------:R-:W-:-:S03]  /*11bd0*/  IADD3.X R27, PT, PT, R27, UR27, RZ, P4, !PT ;  /* 0x0000001b1b1b7c10 */ /* 0x000fc6000a7fe4ff */
[----:B0-----:R-:W4:Y:S04]  /*11be0*/  LDL.LU R5, [R1+0x3e8] ;  /* 0x0003e80001057983 */ /* 0x001f280000300800 */
[----:B------:R-:W-:Y:S01]  /*11bf0*/  STL [R1+0x4a4], R30 ;  /* 0x0004a41e01007387 */ /* 0x000fe20000100800 */
[----:B------:R-:W-:-:S03]  /*11c00*/  IADD3 R26, P4, PT, R26, UR69, RZ ;  /* 0x000000451a1a7c10 */ /* 0x000fc6000ff9e0ff */
[----:B------:R-:W-:Y:S01]  /*11c10*/  STL [R1+0x49c], R29 ;  /* 0x00049c1d01007387 */ /* 0x000fe20000100800 */
[----:B------:R-:W-:-:S03]  /*11c20*/  IADD3.X R25, PT, PT, R25, UR27, RZ, P5, !PT ;  /* 0x0000001b19197c10 */ /* 0x000fc6000affe4ff */
        /* <DEDUP_REMOVED lines=25> */
[----:B------:R-:W-:Y:S02]  /*11dc0*/  IADD3 R12, P6, PT, R12, UR69, RZ ;  /* 0x000000450c0c7c10 */ /* 0x000fe4000ffde0ff */
[----:B------:R-:W-:Y:S01]  /*11dd0*/  IADD3.X R11, PT, PT, R11, UR27, RZ, P1, !PT ;  /* 0x0000001b0b0b7c10 */ /* 0x000fe20008ffe4ff */
[----:B------:R-:W-:Y:S01]  /*11de0*/  STL [R1+0x494], R15 ;  /* 0x0004940f01007387 */ /* 0x000fe20000100800 */
[----:B------:R-:W-:-:S03]  /*11df0*/  IADD3 R8, P1, PT, R8, UR69, RZ ;  /* 0x0000004508087c10 */ /* 0x000fc6000ff3e0ff */
[----:B------:R-:W-:Y:S01]  /*11e00*/  STL [R1+0x3ec], R14 ;  /* 0x0003ec0e01007387 */ /* 0x000fe20000100800 */
[----:B------:R-:W-:-:S03]  /*11e10*/  IADD3.X R4, PT, PT, R4, UR27, RZ, P3, !PT ;  /* 0x0000001b04047c10 */ /* 0x000fc60009ffe4ff */
[----:B------:R-:W-:Y:S04]  /*11e20*/  STL [R1+0x48c], R13 ;  /* 0x00048c0d01007387 */ /* 0x000fe80000100800 */
[----:B------:R-:W-:Y:S04]  /*11e30*/  STL [R1+0x3e4], R12 ;  /* 0x0003e40c01007387 */ /* 0x000fe80000100800 */
[----:B------:R0:W-:Y:S04]  /*11e40*/  STL [R1+0x3dc], R8 ;  /* 0x0003dc0801007387 */ /* 0x0001e80000100800 */
[----:B------:R-:W-:Y:S04]  /*11e50*/  STL [R1+0x400], R11 ;  /* 0x0004000b01007387 */ /* 0x000fe80000100800 */
[----:B0-----:R-:W4:Y:S04]  /*11e60*/  LDL.LU R8, [R1+0x3d4] ;  /* 0x0003d40001087983 */ /* 0x001f280000300800 */
[----:B------:R0:W-:Y:S04]  /*11e70*/  STL [R1+0x3f8], R4 ;  /* 0x0003f80401007387 */ /* 0x0001e80000100800 */
[----:B0-----:R-:W4:Y:S01]  /*11e80*/  LDL.LU R4, [R1+0x3e0] ;  /* 0x0003e00001047983 */ /* 0x001f220000300800 */
[----:B------:R-:W-:-:S03]  /*11e90*/  IADD3 R9, P3, PT, R9, UR69, RZ ;  /* 0x0000004509097c10 */ /* 0x000fc6000ff7e0ff */
[----:B------:R-:W4:Y:S04]  /*11ea0*/  LDL.LU R32, [R1+0x3cc] ;  /* 0x0003cc0001207983 */ /* 0x000f280000300800 */
[----:B------:R-:W-:Y:S04]  /*11eb0*/  STL [R1+0x488], R9 ;  /* 0x0004880901007387 */ /* 0x000fe80000100800 */
[----:B------:R-:W4:Y:S01]  /*11ec0*/  LDL.LU R31, [R1+0x3d8] ;  /* 0x0003d800011f7983 */ /* 0x000f220000300800 */
[----:B--2---:R-:W-:-:S05]  /*11ed0*/  IADD3.X R7, PT, PT, R7, UR27, RZ, P4, !PT ;  /* 0x0000001b07077c10 */ /* 0x004fca000a7fe4ff */
[----:B------:R-:W-:Y:S04]  /*11ee0*/  STL [R1+0x3f0], R7 ;  /* 0x0003f00701007387 */ /* 0x000fe80000100800 */
[----:B------:R-:W2:Y:S01]  /*11ef0*/  LDL.LU R30, [R1+0x3c4] ;  /* 0x0003c400011e7983 */ /* 0x000ea20000300800 */
[----:B---3--:R-:W-:-:S05]  /*11f00*/  IADD3 R6, P4, PT, R6, UR69, RZ ;  /* 0x0000004506067c10 */ /* 0x008fca000ff9e0ff */
[----:B------:R0:W-:Y:S04]  /*11f10*/  STL [R1+0x480], R6 ;  /* 0x0004800601007387 */ /* 0x0001e80000100800 */
[----:B0-----:R-:W3:Y:S04]  /*11f20*/  LDL.LU R6, [R1+0x484] ;  /* 0x0004840001067983 */ /* 0x001ee80000300800 */
[----:B------:R-:W3:Y:S04]  /*11f30*/  LDL.LU R29, [R1+0x3bc] ;  /* 0x0003bc00011d7983 */ /* 0x000ee80000300800 */
[----:B------:R-:W3:Y:S04]  /*11f40*/  LDL.LU R28, [R1+0x47c] ;  /* 0x00047c00011c7983 */ /* 0x000ee80000300800 */
[----:B------:R-:W3:Y:S01]  /*11f50*/  LDL.LU R27, [R1+0x3b4] ;  /* 0x0003b400011b7983 */ /* 0x000ee20000300800 */
[----:B----4-:R-:W-:-:S05]  /*11f60*/  IADD3.X R5, PT, PT, R5, UR27, RZ, P5, !PT ;  /* 0x0000001b05057c10 */ /* 0x010fca000affe4ff */
        /* <DEDUP_REMOVED lines=19> */
[----:B------:R-:W4:Y:S01]  /*120a0*/  LDL.LU R9, [R1+0x398] ;  /* 0x0003980001097983 */ /* 0x000f220000300800 */
[----:B------:R-:W-:-:S05]  /*120b0*/  IADD3 R8, P5, PT, R8, UR69, RZ ;  /* 0x0000004508087c10 */ /* 0x000fca000ffbe0ff */
[----:B------:R0:W-:Y:S01]  /*120c0*/  STL [R1+0x3d4], R8 ;  /* 0x0003d40801007387 */ /* 0x0001e20000100800 */
[----:B------:R-:W-:-:S03]  /*120d0*/  IADD3.X R4, PT, PT, R4, UR27, RZ, P6, !PT ;  /* 0x0000001b04047c10 */ /* 0x000fc6000b7fe4ff */
[----:B0-----:R-:W4:Y:S04]  /*120e0*/  LDL.LU R8, [R1+0x468] ;  /* 0x0004680001087983 */ /* 0x001f280000300800 */
[----:B------:R0:W-:Y:S04]  /*120f0*/  STL [R1+0x3e0], R4 ;  /* 0x0003e00401007387 */ /* 0x0001e80000100800 */
[----:B0-----:R-:W4:Y:S01]  /*12100*/  LDL.LU R4, [R1+0x390] ;  /* 0x0003900001047983 */ /* 0x001f220000300800 */
[----:B------:R-:W-:Y:S02]  /*12110*/  IADD3 R32, P6, PT, R32, UR69, RZ ;  /* 0x0000004520207c10 */ /* 0x000fe4000ffde0ff */
[----:B------:R-:W-:-:S03]  /*12120*/  IADD3.X R31, PT, PT, R31, UR27, RZ, P1, !PT ;  /* 0x0000001b1f1f7c10 */ /* 0x000fc60008ffe4ff */
[----:B------:R-:W-:Y:S01]  /*12130*/  STL [R1+0x3cc], R32 ;  /* 0x0003cc2001007387 */ /* 0x000fe20000100800 */
[----:B--2---:R-:W-:Y:S02]  /*12140*/  IADD3 R30, P1, PT, R30, UR69, RZ ;  /* 0x000000451e1e7c10 */ /* 0x004fe4000ff3e0ff */
[----:B---3--:R-:W-:Y:S02]  /*12150*/  IADD3.X R6, PT, PT, R6, UR27, RZ, P3, !PT ;  /* 0x0000001b06067c10 */ /* 0x008fe40009ffe4ff */
[----:B------:R-:W-:-:S03]  /*12160*/  IADD3 R29, P3, PT, R29, UR69, RZ ;  /* 0x000000451d1d7c10 */ /* 0x000fc6000ff7e0ff */
[----:B------:R0:W-:Y:S01]  /*12170*/  STL [R1+0x484], R6 ;  /* 0x0004840601007387 */ /* 0x0001e20000100800 */
[----:B------:R-:W-:-:S03]  /*12180*/  IADD3.X R28, PT, PT, R28, UR27, RZ, P4, !PT ;  /* 0x0000001b1c1c7c10 */ /* 0x000fc6000a7fe4ff */
[----:B------:R-:W-:Y:S01]  /*12190*/  STL [R1+0x3d8], R31 ;  /* 0x0003d81f01007387 */ /* 0x000fe20000100800 */
[----:B------:R-:W-:-:S03]  /*121a0*/  IADD3 R27, P4, PT, R27, UR69, RZ ;  /* 0x000000451b1b7c10 */ /* 0x000fc6000ff9e0ff */
[----:B0-----:R-:W2:Y:S04]  /*121b0*/  LDL.LU R6, [R1+0x460] ;  /* 0x0004600001067983 */ /* 0x001ea80000300800 */
[----:B------:R-:W-:Y:S04]  /*121c0*/  STL [R1+0x3c4], R30 ;  /* 0x0003c41e01007387 */ /* 0x000fe80000100800 */
[----:B------:R-:W-:Y:S01]  /*121d0*/  STL [R1+0x3bc], R29 ;  /* 0x0003bc1d01007387 */ /* 0x000fe20000100800 */
[----:B----4-:R-:W-:-:S03]  /*121e0*/  IADD3.X R26, PT, PT, R26, UR27, RZ, P5, !PT ;  /* 0x0000001b1a1a7c10 */ /* 0x010fc6000affe4ff */
        /* <DEDUP_REMOVED lines=34> */
[----:B------:R0:W-:Y:S01]  /*12410*/  STL [R1+0x3a0], R7 ;  /* 0x0003a00701007387 */ /* 0x0001e20000100800 */
[----:B------:R-:W-:-:S03]  /*12420*/  IADD3.X R9, PT, PT, R9, UR27, RZ, P4, !PT ;  /* 0x0000001b09097c10 */ /* 0x000fc6000a7fe4ff */
[----:B------:R-:W-:Y:S04]  /*12430*/  STL [R1+0x384], R11 ;  /* 0x0003840b01007387 */ /* 0x000fe80000100800 */
[----:B0-----:R-:W3:Y:S04]  /*12440*/  LDL.LU R7, [R1+0x388] ;  /* 0x0003880001077983 */ /* 0x001ee80000300800 */
[----:B------:R0:W-:Y:S04]  /*12450*/  STL [R1+0x37c], R5 ;  /* 0x00037c0501007387 */ /* 0x0001e80000100800 */
[----:B0-----:R-:W4:Y:S04]  /*12460*/  LDL.LU R5, [R1+0x374] ;  /* 0x0003740001057983 */ /* 0x001f280000300800 */
[----:B------:R-:W4:Y:S01]  /*12470*/  LDL.LU R32, [R1+0x380] ;  /* 0x0003800001207983 */ /* 0x000f220000300800 */
[----:B------:R-:W-:-:S03]  /*12480*/  IADD3 R8, P4, PT, R8, UR69, RZ ;  /* 0x0000004508087c10 */ /* 0x000fc6000ff9e0ff */
[----:B------:R-:W-:Y:S04]  /*12490*/  STL [R1+0x398], R9 ;  /* 0x0003980901007387 */ /* 0x000fe80000100800 */
[----:B------:R-:W4:Y:S04]  /*124a0*/  LDL.LU R31, [R1+0x36c] ;  /* 0x00036c00011f7983 */ /* 0x000f280000300800 */
[----:B------:R-:W-:Y:S01]  /*124b0*/  STL [R1+0x468], R8 ;  /* 0x0004680801007387 */ /* 0x000fe20000100800 */
[----:B------:R-:W-:-:S03]  /*124c0*/  IADD3.X R4, PT, PT, R4, UR27, RZ, P5, !PT ;  /* 0x0000001b04047c10 */ /* 0x000fc6000affe4ff */
[----:B------:R-:W4:Y:S04]  /*124d0*/  LDL.LU R30, [R1+0x378] ;  /* 0x00037800011e7983 */ /* 0x000f280000300800 */
[----:B------:R0:W-:Y:S04]  /*124e0*/  STL [R1+0x390], R4 ;  /* 0x0003900401007387 */ /* 0x0001e80000100800 */
[----:B0-----:R-:W4:Y:S04]  /*124f0*/  LDL.LU R4, [R1+0x364] ;  /* 0x0003640001047983 */ /* 0x001f280000300800 */
[----:B------:R-:W4:Y:S04]  /*12500*/  LDL.LU R29, [R1+0x464] ;  /* 0x00046400011d7983 */ /* 0x000f280000300800 */
[----:B------:R-:W4:Y:S04]  /*12510*/  LDL.LU R28, [R1+0x35c] ;  /* 0x00035c00011c7983 */ /* 0x000f280000300800 */
[----:B------:R-:W4:Y:S01]  /*12520*/  LDL.LU R27, [R1+0x45c] ;  /* 0x00045c00011b7983 */ /* 0x000f220000300800 */
[----:B--2---:R-:W-:-:S05]  /*12530*/  IADD3 R6, P5, PT, R6, UR69, RZ ;  /* 0x0000004506067c10 */ /* 0x004fca000ffbe0ff */
[----:B------:R0:W-:Y:S04]  /*12540*/  STL [R1+0x460], R6 ;  /* 0x0004600601007387 */ /* 0x0001e80000100800 */
[----:B------:R-:W2:Y:S04]  /*12550*/  LDL.LU R26, [R1+0x354] ;  /* 0x00035400011a7983 */ /* 0x000ea80000300800 */
        /* <DEDUP_REMOVED lines=16> */
[----:B0-----:R-:W2:Y:S04]  /*12660*/  LDL.LU R6, [R1+0x334] ;  /* 0x0003340001067983 */ /* 0x001ea80000300800 */
[----:B------:R-:W2:Y:S01]  /*12670*/  LDL.LU R9, [R1+0x310] ;  /* 0x0003100001097983 */ /* 0x000ea20000300800 */
[----:B---3--:R-:W-:-:S05]  /*12680*/  IADD3.X R7, PT, PT, R7, UR27, RZ, P6, !PT ;  /* 0x0000001b07077c10 */ /* 0x008fca000b7fe4ff */
[----:B------:R0:W-:Y:S01]  /*12690*/  STL [R1+0x388], R7 ;  /* 0x0003880701007387 */ /* 0x0001e20000100800 */
[----:B----4-:R-:W-:-:S03]  /*126a0*/  IADD3 R5, P6, PT, R5, UR69, RZ ;  /* 0x0000004505057c10 */ /* 0x010fc6000ffde0ff */
[----:B0-----:R-:W3:Y:S01]  /*126b0*/  LDL.LU R7, [R1+0x32c] ;  /* 0x00032c0001077983 */ /* 0x001ee20000300800 */
[----:B------:R-:W-:-:S03]  /*126c0*/  IADD3.X R32, PT, PT, R32, UR27, RZ, P1, !PT ;  /* 0x0000001b20207c10 */ /* 0x000fc60008ffe4ff */
[----:B------:R0:W-:Y:S01]  /*126d0*/  STL [R1+0x374], R5 ;  /* 0x0003740501007387 */ /* 0x0001e20000100800 */
[----:B------:R-:W-:-:S03]  /*126e0*/  IADD3 R31, P1, PT, R31, UR69, RZ ;  /* 0x000000451f1f7c10 */ /* 0x000fc6000ff3e0ff */
[----:B0-----:R-:W4:Y:S01]  /*126f0*/  LDL.LU R5, [R1+0x308] ;  /* 0x0003080001057983 */ /* 0x001f220000300800 */
[----:B------:R-:W-:-:S03]  /*12700*/  IADD3.X R30, PT, PT, R30, UR27, RZ, P3, !PT ;  /* 0x0000001b1e1e7c10 */ /* 0x000fc60009ffe4ff */
[----:B------:R-:W-:Y:S01]  /*12710*/  STL [R1+0x380], R32 ;  /* 0x0003802001007387 */ /* 0x000fe20000100800 */
[----:B------:R-:W-:-:S05]  /*12720*/  IADD3 R4, P3, PT, R4, UR69, RZ ;  /* 0x0000004504047c10 */ /* 0x000fca000ff7e0ff */
[----:B------:R0:W-:Y:S04]  /*12730*/  STL [R1+0x364], R4 ;  /* 0x0003640401007387 */ /* 0x0001e80000100800 */
[----:B------:R-:W-:Y:S04]  /*12740*/  STL [R1+0x36c], R31 ;  /* 0x00036c1f01007387 */ /* 0x000fe80000100800 */
[----:B0-----:R-:W4:Y:S01]  /*12750*/  LDL.LU R4, [R1+0x324] ;  /* 0x0003240001047983 */ /* 0x001f220000300800 */
[----:B------:R-:W-:Y:S02]  /*12760*/  IADD3.X R29, PT, PT, R29, UR27, RZ, P4, !PT ;  /* 0x0000001b1d1d7c10 */ /* 0x000fe4000a7fe4ff */
[----:B------:R-:W-:-:S02]  /*12770*/  IADD3 R28, P4, PT, R28, UR69, RZ ;  /* 0x000000451c1c7c10 */ /* 0x000fc4000ff9e0ff */
[----:B------:R-:W-:Y:S01]  /*12780*/  IADD3.X R27, PT, PT, R27, UR27, RZ, P5, !PT ;  /* 0x0000001b1b1b7c10 */ /* 0x000fe2000affe4ff */
[----:B------:R-:W-:Y:S04]  /*12790*/  STL [R1+0x378], R30 ;  /* 0x0003781e01007387 */ /* 0x000fe80000100800 */
[----:B------:R-:W-:Y:S04]  /*127a0*/  STL [R1+0x464], R29 ;  /* 0x0004641d01007387 */ /* 0x000fe80000100800 */
[----:B------:R-:W-:Y:S04]  /*127b0*/  STL [R1+0x35c], R28 ;  /* 0x00035c1c01007387 */ /* 0x000fe80000100800 */
[----:B------:R-:W-:Y:S01]  /*127c0*/  STL [R1+0x45c], R27 ;  /* 0x00045c1b01007387 */ /* 0x000fe20000100800 */
[----:B--2---:R-:W-:-:S02]  /*127d0*/  IADD3 R26, P5, PT, R26, UR69, RZ ;  /* 0x000000451a1a7c10 */ /* 0x004fc4000ffbe0ff */
        /* <DEDUP_REMOVED lines=32> */
[----:B------:R0:W-:Y:S01]  /*129e0*/  STL [R1+0x318], R8 ;  /* 0x0003180801007387 */ /* 0x0001e20000100800 */
[----:B------:R-:W-:-:S03]  /*129f0*/  IADD3 R9, P4, PT, R9, UR69, RZ ;  /* 0x0000004509097c10 */ /* 0x000fc6000ff9e0ff */
[----:B------:R-:W-:Y:S04]  /*12a00*/  STL [R1+0x33c], R11 ;  /* 0x00033c0b01007387 */ /* 0x000fe80000100800 */
[----:B0-----:R-:W2:Y:S04]  /*12a10*/  LDL.LU R8, [R1+0x300] ;  /* 0x0003000001087983 */ /* 0x001ea80000300800 */
[----:B------:R0:W-:Y:S04]  /*12a20*/  STL [R1+0x334], R6 ;  /* 0x0003340601007387 */ /* 0x0001e80000100800 */
[----:B0-----:R-:W2:Y:S04]  /*12a30*/  LDL.LU R6, [R1+0x31c] ;  /* 0x00031c0001067983 */ /* 0x001ea80000300800 */
[----:B------:R-:W2:Y:S01]  /*12a40*/  LDL.LU R32, [R1+0x2f8] ;  /* 0x0002f80001207983 */ /* 0x000ea20000300800 */
[----:B---3--:R-:W-:-:S03]  /*12a50*/  IADD3.X R7, PT, PT, R7, UR27, RZ, P5, !PT ;  /* 0x0000001b07077c10 */ /* 0x008fc6000affe4ff */
[----:B------:R-:W-:Y:S04]  /*12a60*/  STL [R1+0x310], R9 ;  /* 0x0003100901007387 */ /* 0x000fe80000100800 */
[----:B------:R-:W3:Y:S04]  /*12a70*/  LDL.LU R31, [R1+0x314] ;  /* 0x00031400011f7983 */ /* 0x000ee80000300800 */
[----:B------:R-:W-:Y:S01]  /*12a80*/  STL [R1+0x32c], R7 ;  /* 0x00032c0701007387 */ /* 0x000fe20000100800 */
[----:B----4-:R-:W-:-:S03]  /*12a90*/  IADD3 R5, P5, PT, R5, UR69, RZ ;  /* 0x0000004505057c10 */ /* 0x010fc6000ffbe0ff */
[----:B------:R-:W4:Y:S04]  /*12aa0*/  LDL.LU R30, [R1+0x2f0] ;  /* 0x0002f000011e7983 */ /* 0x000f280000300800 */
[----:B------:R0:W-:Y:S04]  /*12ab0*/  STL [R1+0x308], R5 ;  /* 0x0003080501007387 */ /* 0x0001e80000100800 */
[----:B0-----:R-:W4:Y:S04]  /*12ac0*/  LDL.LU R5, [R1+0x30c] ;  /* 0x00030c0001057983 */ /* 0x001f280000300800 */
[----:B------:R-:W4:Y:S04]  /*12ad0*/  LDL.LU R29, [R1+0x2e8] ;  /* 0x0002e800011d7983 */ /* 0x000f280000300800 */
[----:B------:R-:W4:Y:S04]  /*12ae0*/  LDL.LU R28, [R1+0x304] ;  /* 0x00030400011c7983 */ /* 0x000f280000300800 */
[----:B------:R-:W4:Y:S01]  /*12af0*/  LDL.LU R27, [R1+0x2e0] ;  /* 0x0002e000011b7983 */ /* 0x000f220000300800 */
[----:B------:R-:W-:-:S05]  /*12b00*/  IADD3.X R4, PT, PT, R4, UR27, RZ, P6, !PT ;  /* 0x0000001b04047c10 */ /* 0x000fca000b7fe4ff */
        /* <DEDUP_REMOVED lines=20> */
[----:B--2---:R-:W-:-:S05]  /*12c50*/  IADD3 R8, P6, PT, R8, UR69, RZ ;  /* 0x0000004508087c10 */ /* 0x004fca000ffde0ff */
[----:B------:R0:W-:Y:S01]  /*12c60*/  STL [R1+0x300], R8 ;  /* 0x0003000801007387 */ /* 0x0001e20000100800 */
[----:B------:R-:W-:-:S03]  /*12c70*/  IADD3.X R6, PT, PT, R6, UR27, RZ, P1, !PT ;  /* 0x0000001b06067c10 */ /* 0x000fc60008ffe4ff */
[----:B0-----:R-:W2:Y:S01]  /*12c80*/  LDL.LU R8, [R1+0x290] ;  /* 0x0002900001087983 */ /* 0x001ea20000300800 */
[----:B------:R-:W-:-:S03]  /*12c90*/  IADD3 R32, P1, PT, R32, UR69, RZ ;  /* 0x0000004520207c10 */ /* 0x000fc6000ff3e0ff */
[----:B------:R0:W-:Y:S01]  /*12ca0*/  STL [R1+0x31c], R6 ;  /* 0x00031c0601007387 */ /* 0x0001e20000100800 */
[----:B---3--:R-:W-:-:S03]  /*12cb0*/  IADD3.X R31, PT, PT, R31, UR27, RZ, P3, !PT ;  /* 0x0000001b1f1f7c10 */ /* 0x008fc60009ffe4ff */
[----:B0-----:R-:W3:Y:S04]  /*12cc0*/  LDL.LU R6, [R1+0x2ac] ;  /* 0x0002ac0001067983 */ /* 0x001ee80000300800 */
[----:B------:R-:W-:Y:S01]  /*12cd0*/  STL [R1+0x2f8], R32 ;  /* 0x0002f82001007387 */ /* 0x000fe20000100800 */
[----:B----4-:R-:W-:Y:S02]  /*12ce0*/  IADD3 R30, P3, PT, R30, UR69, RZ ;  /* 0x000000451e1e7c10 */ /* 0x010fe4000ff7e0ff */
[----:B------:R-:W-:Y:S02]  /*12cf0*/  IADD3.X R5, PT, PT, R5, UR27, RZ, P4, !PT ;  /* 0x0000001b05057c10 */ /* 0x000fe4000a7fe4ff */
[----:B------:R-:W-:-:S03]  /*12d00*/  IADD3 R29, P4, PT, R29, UR69, RZ ;  /* 0x000000451d1d7c10 */ /* 0x000fc6000ff9e0ff */
[----:B------:R0:W-:Y:S01]  /*12d10*/  STL [R1+0x30c], R5 ;  /* 0x00030c0501007387 */ /* 0x0001e20000100800 */
[----:B------:R-:W-:-:S03]  /*12d20*/  IADD3.X R28, PT, PT, R28, UR27, RZ, P5, !PT ;  /* 0x0000001b1c1c7c10 */ /* 0x000fc6000affe4ff */
[----:B------:R-:W-:Y:S01]  /*12d30*/  STL [R1+0x314], R31 ;  /* 0x0003141f01007387 */ /* 0x000fe20000100800 */
[----:B------:R-:W-:-:S03]  /*12d40*/  IADD3 R27, P5, PT, R27, UR69, RZ ;  /* 0x000000451b1b7c10 */ /* 0x000fc6000ffbe0ff */
[----:B0-----:R-:W4:Y:S04]  /*12d50*/  LDL.LU R5, [R1+0x288] ;  /* 0x0002880001057983 */ /* 0x001f280000300800 */
[----:B------:R-:W-:Y:S04]  /*12d60*/  STL [R1+0x2f0], R30 ;  /* 0x0002f01e01007387 */ /* 0x000fe80000100800 */
        /* <DEDUP_REMOVED lines=36> */
[----:B------:R0:W-:Y:S04]  /*12fb0*/  STL [R1+0x2bc], R7 ;  /* 0x0002bc0701007387 */ /* 0x0001e80000100800 */
[----:B------:R-:W-:Y:S04]  /*12fc0*/  STL [R1+0x2a0], R11 ;  /* 0x0002a00b01007387 */ /* 0x000fe80000100800 */
[----:B0-----:R-:W4:Y:S04]  /*12fd0*/  LDL.LU R7, [R1+0x2a4] ;  /* 0x0002a40001077983 */ /* 0x001f280000300800 */
[----:B------:R0:W-:Y:S04]  /*12fe0*/  STL [R1+0x298], R4 ;  /* 0x0002980401007387 */ /* 0x0001e80000100800 */
[----:B0-----:R-:W4:Y:S01]  /*12ff0*/  LDL.LU R4, [R1+0x280] ;  /* 0x0002800001047983 */ /* 0x001f220000300800 */
[----:B------:R-:W-:-:S03]  /*13000*/  IADD3.X R9, PT, PT, R9, UR27, RZ, P5, !PT ;  /* 0x0000001b09097c10 */ /* 0x000fc6000affe4ff */
[----:B------:R-:W4:Y:S04]  /*13010*/  LDL.LU R32, [R1+0x29c] ;  /* 0x00029c0001207983 */ /* 0x000f280000300800 */
[----:B------:R-:W-:Y:S04]  /*13020*/  STL [R1+0x2b4], R9 ;  /* 0x0002b40901007387 */ /* 0x000fe80000100800 */
[----:B------:R-:W4:Y:S01]  /*13030*/  LDL.LU R31, [R1+0x278] ;  /* 0x00027800011f7983 */ /* 0x000f220000300800 */
[----:B--2---:R-:W-:-:S05]  /*13040*/  IADD3 R8, P5, PT, R8, UR69, RZ ;  /* 0x0000004508087c10 */ /* 0x004fca000ffbe0ff */
[----:B------:R-:W-:Y:S04]  /*13050*/  STL [R1+0x290], R8 ;  /* 0x0002900801007387 */ /* 0x000fe80000100800 */
[----:B------:R-:W2:Y:S01]  /*13060*/  LDL.LU R30, [R1+0x294] ;  /* 0x00029400011e7983 */ /* 0x000ea20000300800 */
[----:B---3--:R-:W-:-:S05]  /*13070*/  IADD3.X R6, PT, PT, R6, UR27, RZ, P6, !PT ;  /* 0x0000001b06067c10 */ /* 0x008fca000b7fe4ff */
[----:B------:R0:W-:Y:S04]  /*13080*/  STL [R1+0x2ac], R6 ;  /* 0x0002ac0601007387 */ /* 0x0001e80000100800 */
[----:B0-----:R-:W3:Y:S04]  /*13090*/  LDL.LU R6, [R1+0x270] ;  /* 0x0002700001067983 */ /* 0x001ee80000300800 */
[----:B------:R-:W3:Y:S04]  /*130a0*/  LDL.LU R29, [R1+0x28c] ;  /* 0x00028c00011d7983 */ /* 0x000ee80000300800 */
[----:B------:R-:W3:Y:S04]  /*130b0*/  LDL.LU R28, [R1+0x268] ;  /* 0x00026800011c7983 */ /* 0x000ee80000300800 */
[----:B------:R-:W3:Y:S01]  /*130c0*/  LDL.LU R27, [R1+0x284] ;  /* 0x00028400011b7983 */ /* 0x000ee20000300800 */
[----:B----4-:R-:W-:-:S05]  /*130d0*/  IADD3 R5, P6, PT, R5, UR69, RZ ;  /* 0x0000004505057c10 */ /* 0x010fca000ffde0ff */
        /* <DEDUP_REMOVED lines=20> */
[----:B------:R-:W-:-:S05]  /*13220*/  IADD3.X R7, PT, PT, R7, UR27, RZ, P1, !PT ;  /* 0x0000001b07077c10 */ /* 0x000fca0008ffe4ff */
[----:B------:R0:W-:Y:S01]  /*13230*/  STL [R1+0x2a4], R7 ;  /* 0x0002a40701007387 */ /* 0x0001e20000100800 */
[----:B------:R-:W-:-:S03]  /*13240*/  IADD3 R4, P1, PT, R4, UR69, RZ ;  /* 0x0000004504047c10 */ /* 0x000fc6000ff3e0ff */
[----:B0-----:R-:W4:Y:S04]  /*13250*/  LDL.LU R7, [R1+0x234] ;  /* 0x0002340001077983 */ /* 0x001f280000300800 */
[----:B------:R0:W-:Y:S04]  /*13260*/  STL [R1+0x280], R4 ;  /* 0x0002800401007387 */ /* 0x0001e80000100800 */
[----:B0-----:R-:W4:Y:S01]  /*13270*/  LDL.LU R4, [R1+0x210] ;  /* 0x0002100001047983 */ /* 0x001f220000300800 */
[----:B------:R-:W-:Y:S02]  /*13280*/  IADD3.X R32, PT, PT, R32, UR27, RZ, P3, !PT ;  /* 0x0000001b20207c10 */ /* 0x000fe40009ffe4ff */
[----:B------:R-:W-:-:S03]  /*13290*/  IADD3 R31, P3, PT, R31, UR69, RZ ;  /* 0x000000451f1f7c10 */ /* 0x000fc6000ff7e0ff */
[----:B------:R-:W-:Y:S01]  /*132a0*/  STL [R1+0x29c], R32 ;  /* 0x00029c2001007387 */ /* 0x000fe20000100800 */
[----:B--2---:R-:W-:Y:S02]  /*132b0*/  IADD3.X R30, PT, PT, R30, UR27, RZ, P4, !PT ;  /* 0x0000001b1e1e7c10 */ /* 0x004fe4000a7fe4ff */
[----:B---3--:R-:W-:Y:S02]  /*132c0*/  IADD3 R6, P4, PT, R6, UR69, RZ ;  /* 0x0000004506067c10 */ /* 0x008fe4000ff9e0ff */
[----:B------:R-:W-:-:S03]  /*132d0*/  IADD3.X R29, PT, PT, R29, UR27, RZ, P5, !PT ;  /* 0x0000001b1d1d7c10 */ /* 0x000fc6000affe4ff */
[----:B------:R0:W-:Y:S01]  /*132e0*/  STL [R1+0x270], R6 ;  /* 0x0002700601007387 */ /* 0x0001e20000100800 */
[----:B------:R-:W-:-:S03]  /*132f0*/  IADD3 R28, P5, PT, R28, UR69, RZ ;  /* 0x000000451c1c7c10 */ /* 0x000fc6000ffbe0ff */
[----:B------:R-:W-:Y:S01]  /*13300*/  STL [R1+0x278], R31 ;  /* 0x0002781f01007387 */ /* 0x000fe20000100800 */
[----:B------:R-:W-:-:S03]  /*13310*/  IADD3.X R27, PT, PT, R27, UR27, RZ, P6, !PT ;  /* 0x0000001b1b1b7c10 */ /* 0x000fc6000b7fe4ff */
[----:B0-----:R-:W2:Y:S04]  /*13320*/  LDL.LU R6, [R1+0x22c] ;  /* 0x00022c0001067983 */ /* 0x001ea80000300800 */
[----:B------:R-:W-:Y:S04]  /*13330*/  STL [R1+0x294], R30 ;  /* 0x0002941e01007387 */ /* 0x000fe80000100800 */
[----:B------:R-:W-:Y:S01]  /*13340*/  STL [R1+0x28c], R29 ;  /* 0x00028c1d01007387 */ /* 0x000fe20000100800 */
[----:B----4-:R-:W-:-:S03]  /*13350*/  IADD3 R26, P6, PT, R26, UR69, RZ ;  /* 0x000000451a1a7c10 */ /* 0x010fc6000ffde0ff */
        /* <DEDUP_REMOVED lines=34> */
[----:B------:R0:W-:Y:S01]  /*13580*/  STL [R1+0x220], R8 ;  /* 0x0002200801007387 */ /* 0x0001e20000100800 */
[----:B------:R-:W-:-:S03]  /*13590*/  IADD3 R9, P5, PT, R9, UR69, RZ ;  /* 0x0000004509097c10 */ /* 0x000fc6000ffbe0ff */
[----:B------:R-:W-:Y:S04]  /*135a0*/  STL [R1+0x244], R11 ;  /* 0x0002440b01007387 */ /* 0x000fe80000100800 */
[----:B0-----:R-:W3:Y:S04]  /*135b0*/  LDL.LU R8, [R1+0x208] ;  /* 0x0002080001087983 */ /* 0x001ee80000300800 */
[----:B------:R0:W-:Y:S04]  /*135c0*/  STL [R1+0x23c], R5 ;  /* 0x00023c0501007387 */ /* 0x0001e80000100800 */
[----:B0-----:R-:W4:Y:S04]  /*135d0*/  LDL.LU R5, [R1+0x224] ;  /* 0x0002240001057983 */ /* 0x001f280000300800 */
[----:B------:R-:W4:Y:S01]  /*135e0*/  LDL.LU R32, [R1+0x200] ;  /* 0x0002000001207983 */ /* 0x000f220000300800 */
[----:B------:R-:W-:-:S03]  /*135f0*/  IADD3.X R7, PT, PT, R7, UR27, RZ, P6, !PT ;  /* 0x0000001b07077c10 */ /* 0x000fc6000b7fe4ff */
[----:B------:R-:W-:Y:S04]  /*13600*/  STL [R1+0x218], R9 ;  /* 0x0002180901007387 */ /* 0x000fe80000100800 */
[----:B------:R-:W4:Y:S04]  /*13610*/  LDL.LU R31, [R1+0x21c] ;  /* 0x00021c00011f7983 */ /* 0x000f280000300800 */
[----:B------:R-:W-:Y:S01]  /*13620*/  STL [R1+0x234], R7 ;  /* 0x0002340701007387 */ /* 0x000fe20000100800 */
[----:B------:R-:W-:-:S03]  /*13630*/  IADD3 R4, P6, PT, R4, UR69, RZ ;  /* 0x0000004504047c10 */ /* 0x000fc6000ffde0ff */
[----:B------:R-:W4:Y:S04]  /*13640*/  LDL.LU R30, [R1+0x1f8] ;  /* 0x0001f800011e7983 */ /* 0x000f280000300800 */
[----:B------:R0:W-:Y:S04]  /*13650*/  STL [R1+0x210], R4 ;  /* 0x0002100401007387 */ /* 0x0001e80000100800 */
[----:B0-----:R-:W4:Y:S04]  /*13660*/  LDL.LU R4, [R1+0x214] ;  /* 0x0002140001047983 */ /* 0x001f280000300800 */
[----:B------:R-:W4:Y:S04]  /*13670*/  LDL.LU R29, [R1+0x1f0] ;  /* 0x0001f000011d7983 */ /* 0x000f280000300800 */
[----:B------:R-:W4:Y:S04]  /*13680*/  LDL.LU R28, [R1+0x20c] ;  /* 0x00020c00011c7983 */ /* 0x000f280000300800 */
[----:B------:R-:W4:Y:S01]  /*13690*/  LDL.LU R27, [R1+0x1e8] ;  /* 0x0001e800011b7983 */ /* 0x000f220000300800 */
[----:B--2---:R-:W-:-:S05]  /*136a0*/  IADD3.X R6, PT, PT, R6, UR27, RZ, P1, !PT ;  /* 0x0000001b06067c10 */ /* 0x004fca0008ffe4ff */
        /* <DEDUP_REMOVED lines=20> */
[----:B---3--:R-:W-:-:S05]  /*137f0*/  IADD3 R8, P1, PT, R8, UR69, RZ ;  /* 0x0000004508087c10 */ /* 0x008fca000ff3e0ff */
[----:B------:R0:W-:Y:S01]  /*13800*/  STL [R1+0x208], R8 ;  /* 0x0002080801007387 */ /* 0x0001e20000100800 */
[----:B----4-:R-:W-:-:S03]  /*13810*/  IADD3.X R5, PT, PT, R5, UR27, RZ, P3, !PT ;  /* 0x0000001b05057c10 */ /* 0x010fc60009ffe4ff */
[----:B0-----:R-:W3:Y:S01]  /*13820*/  LDL.LU R8, [R1+0x198] ;  /* 0x0001980001087983 */ /* 0x001ee20000300800 */
[----:B------:R-:W-:-:S03]  /*13830*/  IADD3 R32, P3, PT, R32, UR69, RZ ;  /* 0x0000004520207c10 */ /* 0x000fc6000ff7e0ff */
[----:B------:R0:W-:Y:S01]  /*13840*/  STL [R1+0x224], R5 ;  /* 0x0002240501007387 */ /* 0x0001e20000100800 */
[----:B------:R-:W-:-:S03]  /*13850*/  IADD3.X R31, PT, PT, R31, UR27, RZ, P4, !PT ;  /* 0x0000001b1f1f7c10 */ /* 0x000fc6000a7fe4ff */
[----:B0-----:R-:W4:Y:S04]  /*13860*/  LDL.LU R5, [R1+0x1b4] ;  /* 0x0001b40001057983 */ /* 0x001f280000300800 */
[----:B------:R-:W-:Y:S01]  /*13870*/  STL [R1+0x200], R32 ;  /* 0x0002002001007387 */ /* 0x000fe20000100800 */
[----:B------:R-:W-:-:S05]  /*13880*/  IADD3.X R4, PT, PT, R4, UR27, RZ, P5, !PT ;  /* 0x0000001b04047c10 */ /* 0x000fca000affe4ff */
[----:B------:R0:W-:Y:S04]  /*13890*/  STL [R1+0x214], R4 ;  /* 0x0002140401007387 */ /* 0x0001e80000100800 */
[----:B------:R-:W-:Y:S04]  /*138a0*/  STL [R1+0x21c], R31 ;  /* 0x00021c1f01007387 */ /* 0x000fe80000100800 */
[----:B0-----:R-:W4:Y:S01]  /*138b0*/  LDL.LU R4, [R1+0x190] ;  /* 0x0001900001047983 */ /* 0x001f220000300800 */
[----:B------:R-:W-:Y:S02]  /*138c0*/  IADD3 R30, P4, PT, R30, UR69, RZ ;  /* 0x000000451e1e7c10 */ /* 0x000fe4000ff9e0ff */
[----:B------:R-:W-:-:S02]  /*138d0*/  IADD3 R29, P5, PT, R29, UR69, RZ ;  /* 0x000000451d1d7c10 */ /* 0x000fc4000ffbe0ff */
[----:B------:R-:W-:Y:S02]  /*138e0*/  IADD3.X R28, PT, PT, R28, UR27, RZ, P6, !PT ;  /* 0x0000001b1c1c7c10 */ /* 0x000fe4000b7fe4ff */
[----:B------:R-:W-:Y:S01]  /*138f0*/  IADD3 R27, P6, PT, R27, UR69, RZ ;  /* 0x000000451b1b7c10 */ /* 0x000fe2000ffde0ff */
[----:B------:R-:W-:Y:S04]  /*13900*/  STL [R1+0x1f8], R30 ;  /* 0x0001f81e01007387 */ /* 0x000fe80000100800 */
[----:B------:R-:W-:Y:S04]  /*13910*/  STL [R1+0x1f0], R29 ;  /* 0x0001f01d01007387 */ /* 0x000fe80000100800 */
[----:B------:R-:W-:Y:S04]  /*13920*/  STL [R1+0x20c], R28 ;  /* 0x00020c1c01007387 */ /* 0x000fe80000100800 */
[----:B------:R-:W-:Y:S01]  /*13930*/  STL [R1+0x1e8], R27 ;  /* 0x0001e81b01007387 */ /* 0x000fe20000100800 */
[----:B--2---:R-:W-:-:S02]  /*13940*/  IADD3.X R26, PT, PT, R26, UR27, RZ, P1, !PT ;  /* 0x0000001b1a1a7c10 */ /* 0x004fc40008ffe4ff */
        /* <DEDUP_REMOVED lines=32> */
[----:B------:R0:W-:Y:S01]  /*13b50*/  STL [R1+0x1c4], R7 ;  /* 0x0001c40701007387 */ /* 0x0001e20000100800 */
[----:B------:R-:W-:-:S03]  /*13b60*/  IADD3.X R9, PT, PT, R9, UR27, RZ, P6, !PT ;  /* 0x0000001b09097c10 */ /* 0x000fc6000b7fe4ff */
[----:B------:R-:W-:Y:S04]  /*13b70*/  STL [R1+0x1a8], R11 ;  /* 0x0001a80b01007387 */ /* 0x000fe80000100800 */
[----:B0-----:R-:W2:Y:S04]  /*13b80*/  LDL.LU R7, [R1+0x1ac] ;  /* 0x0001ac0001077983 */ /* 0x001ea80000300800 */
[----:B------:R0:W-:Y:S04]  /*13b90*/  STL [R1+0x1a0], R6 ;  /* 0x0001a00601007387 */ /* 0x0001e80000100800 */
[----:B0-----:R-:W2:Y:S04]  /*13ba0*/  LDL.LU R6, [R1+0x188] ;  /* 0x0001880001067983 */ /* 0x001ea80000300800 */
[----:B------:R-:W2:Y:S01]  /*13bb0*/  LDL.LU R32, [R1+0x1a4] ;  /* 0x0001a40001207983 */ /* 0x000ea20000300800 */
[----:B---3--:R-:W-:-:S03]  /*13bc0*/  IADD3 R8, P6, PT, R8, UR69, RZ ;  /* 0x0000004508087c10 */ /* 0x008fc6000ffde0ff */
[----:B------:R-:W-:Y:S04]  /*13bd0*/  STL [R1+0x1bc], R9 ;  /* 0x0001bc0901007387 */ /* 0x000fe80000100800 */
[----:B------:R-:W3:Y:S04]  /*13be0*/  LDL.LU R31, [R1+0x180] ;  /* 0x00018000011f7983 */ /* 0x000ee80000300800 */
[----:B------:R-:W-:Y:S01]  /*13bf0*/  STL [R1+0x198], R8 ;  /* 0x0001980801007387 */ /* 0x000fe20000100800 */
[----:B----4-:R-:W-:-:S03]  /*13c00*/  IADD3.X R5, PT, PT, R5, UR27, RZ, P1, !PT ;  /* 0x0000001b05057c10 */ /* 0x010fc60008ffe4ff */
[----:B------:R-:W4:Y:S04]  /*13c10*/  LDL.LU R30, [R1+0x19c] ;  /* 0x00019c00011e7983 */ /* 0x000f280000300800 */
[----:B------:R0:W-:Y:S04]  /*13c20*/  STL [R1+0x1b4], R5 ;  /* 0x0001b40501007387 */ /* 0x0001e80000100800 */
[----:B0-----:R-:W4:Y:S04]  /*13c30*/  LDL.LU R5, [R1+0x170] ;  /* 0x0001700001057983 */ /* 0x001f280000300800 */
[----:B------:R-:W4:Y:S04]  /*13c40*/  LDL.LU R29, [R1+0x194] ;  /* 0x00019400011d7983 */ /* 0x000f280000300800 */
[----:B------:R-:W4:Y:S04]  /*13c50*/  LDL.LU R28, [R1+0x168] ;  /* 0x00016800011c7983 */ /* 0x000f280000300800 */
[----:B------:R-:W4:Y:S01]  /*13c60*/  LDL.LU R27, [R1+0x18c] ;  /* 0x00018c00011b7983 */ /* 0x000f220000300800 */
[----:B------:R-:W-:-:S05]  /*13c70*/  IADD3 R4, P1, PT, R4, UR69, RZ ;  /* 0x0000004504047c10 */ /* 0x000fca000ff3e0ff */
        /* <DEDUP_REMOVED lines=20> */
[----:B--2---:R-:W-:-:S05]  /*13dc0*/  IADD3.X R7, PT, PT, R7, UR27, RZ, P3, !PT ;  /* 0x0000001b07077c10 */ /* 0x004fca0009ffe4ff */
[----:B------:R0:W-:Y:S01]  /*13dd0*/  STL [R1+0x1ac], R7 ;  /* 0x0001ac0701007387 */ /* 0x0001e20000100800 */
[----:B------:R-:W-:-:S03]  /*13de0*/  IADD3 R6, P3, PT, R6, UR69, RZ ;  /* 0x0000004506067c10 */ /* 0x000fc6000ff7e0ff */
[----:B0-----:R-:W2:Y:S01]  /*13df0*/  LDL.LU R7, [R1+0x134] ;  /* 0x0001340001077983 */ /* 0x001ea20000300800 */
[----:B------:R-:W-:-:S03]  /*13e00*/  IADD3.X R32, PT, PT, R32, UR27, RZ, P4, !PT ;  /* 0x0000001b20207c10 */ /* 0x000fc6000a7fe4ff */
[----:B------:R0:W-:Y:S01]  /*13e10*/  STL [R1+0x188], R6 ;  /* 0x0001880601007387 */ /* 0x0001e20000100800 */
[----:B---3--:R-:W-:-:S03]  /*13e20*/  IADD3 R31, P4, PT, R31, UR69, RZ ;  /* 0x000000451f1f7c10 */ /* 0x008fc6000ff9e0ff */
[----:B0-----:R-:W3:Y:S01]  /*13e30*/  LDL.LU R6, [R1+0x110] ;  /* 0x0001100001067983 */ /* 0x001ee20000300800 */
[----:B----4-:R-:W-:-:S03]  /*13e40*/  IADD3.X R30, PT, PT, R30, UR27, RZ, P5, !PT ;  /* 0x0000001b1e1e7c10 */ /* 0x010fc6000affe4ff */
        /* <DEDUP_REMOVED lines=8> */
[----:B------:R-:W-:Y:S04]  /*13ed0*/  STL [R1+0x19c], R30 ;  /* 0x00019c1e01007387 */ /* 0x000fe80000100800 */
        /* <DEDUP_REMOVED lines=46> */
[----:B------:R0:W-:Y:S04]  /*141c0*/  STL [R1+0x134], R7 ;  /* 0x0001340701007387 */ /* 0x0001e80000100800 */
        /* <DEDUP_REMOVED lines=25> */
[----:B-1----:R-:W4:Y:S04]  /*14360*/  LDL.LU R6, [R1+0xc4] ;  /* 0x0000c40001067983 */ /* 0x002f280000300800 */
        /* <DEDUP_REMOVED lines=155> */
[----:B------:R-:W2:Y:S04]  /*14d20*/  LDL.LU R32, [R1+0x574] ;  /* 0x0005740001207983 */ /* 0x000ea80000300800 */
[----:B------:R-:W-:Y:S01]  /*14d30*/  STL [R1+0x58c], R9 ;  /* 0x00058c0901007387 */ /* 0x000fe20000100800 */
[----:B---3--:R-:W-:-:S03]  /*14d40*/  IADD3.X R6, PT, PT, R6, UR66, RZ, P3, !PT ;  /* 0x0000004206067c10 */ /* 0x008fc60009ffe4ff */
[----:B------:R-:W3:Y:S04]  /*14d50*/  LDL.LU R31, [R1+0x590] ;  /* 0x00059000011f7983 */ /* 0x000ee80000300800 */
[----:B------:R0:W-:Y:S04]  /*14d60*/  STL [R1+0x5a8], R6 ;  /* 0x0005a80601007387 */ /* 0x0001e80000100800 */
[----:B------:R-:W3:Y:S01]  /*14d70*/  LDL.LU R30, [R1+0x56c] ;  /* 0x00056c00011e7983 */ /* 0x000ee20000300800 */
[----:B----4-:R-:W-:-:S05]  /*14d80*/  IADD3 R5, P3, PT, R5, UR70, RZ ;  /* 0x0000004605057c10 */ /* 0x010fca000ff7e0ff */
        /* <DEDUP_REMOVED lines=35> */
[----:B------:R-:W-:Y:S02]  /*14fc0*/  IADD3 R30, P6, PT, R30, UR70, RZ ;  /* 0x000000461e1e7c10 */ /* 0x000fe4000ffde0ff */
[----:B----4-:R-:W-:Y:S02]  /*14fd0*/  IADD3.X R6, PT, PT, R6, UR66, RZ, P1, !PT ;  /* 0x0000004206067c10 */ /* 0x010fe40008ffe4ff */
[----:B------:R-:W-:-:S03]  /*14fe0*/  IADD3 R29, P1, PT, R29, UR70, RZ ;  /* 0x000000461d1d7c10 */ /* 0x000fc6000ff3e0ff */
[----:B------:R0:W-:Y:S01]  /*14ff0*/  STL [R1+0x588], R6 ;  /* 0x0005880601007387 */ /* 0x0001e20000100800 */
[----:B------:R-:W-:-:S03]  /*15000*/  IADD3.X R28, PT, PT, R28, UR66, RZ, P3, !PT ;  /* 0x000000421c1c7c10 */ /* 0x000fc60009ffe4ff */
[----:B------:R-:W-:Y:S01]  /*15010*/  STL [R1+0x590], R31 ;  /* 0x0005901f01007387 */ /* 0x000fe20000100800 */
[----:B------:R-:W-:-:S03]  /*15020*/  IADD3 R27, P3, PT, R27, UR70, RZ ;  /* 0x000000461b1b7c10 */ /* 0x000fc6000ff7e0ff */
[----:B0-----:R-:W4:Y:S04]  /*15030*/  LDL.LU R6, [R1+0x4f8] ;  /* 0x0004f80001067983 */ /* 0x001f280000300800 */
[----:B------:R-:W-:Y:S04]  /*15040*/  STL [R1+0x56c], R30 ;  /* 0x00056c1e01007387 */ /* 0x000fe80000100800 */
        /* <DEDUP_REMOVED lines=34> */
[----:B------:R-:W-:Y:S04]  /*15270*/  STL [R1+0x534], R12 ;  /* 0x0005340c01007387 */ /* 0x000fe80000100800 */
[----:B------:R0:W-:Y:S04]  /*15280*/  STL [R1+0x52c], R5 ;  /* 0x00052c0501007387 */ /* 0x0001e80000100800 */
[----:B------:R-:W-:Y:S04]  /*15290*/  STL [R1+0x510], R11 ;  /* 0x0005100b01007387 */ /* 0x000fe80000100800 */
[----:B0-----:R-:W4:Y:S01]  /*152a0*/  LDL.LU R5, [R1+0x514] ;  /* 0x0005140001057983 */ /* 0x001f220000300800 */
[----:B------:R-:W-:-:S02]  /*152b0*/  IADD3 R4, P1, PT, R4, UR70, RZ ;  /* 0x0000004604047c10 */ /* 0x000fc4000ff3e0ff */
[----:B------:R-:W-:-:S03]  /*152c0*/  IADD3.X R9, PT, PT, R9, UR66, RZ, P3, !PT ;  /* 0x0000004209097c10 */ /* 0x000fc60009ffe4ff */
[----:B------:R0:W-:Y:S04]  /*152d0*/  STL [R1+0x508], R4 ;  /* 0x0005080401007387 */ /* 0x0001e80000100800 */
[----:B0-----:R-:W4:Y:S04]  /*152e0*/  LDL.LU R4, [R1+0x4f0] ;  /* 0x0004f00001047983 */ /* 0x001f280000300800 */
[----:B------:R-:W4:Y:S04]  /*152f0*/  LDL.LU R32, [R1+0x50c] ;  /* 0x00050c0001207983 */ /* 0x000f280000300800 */
[----:B------:R-:W-:Y:S04]  /*15300*/  STL [R1+0x524], R9 ;  /* 0x0005240901007387 */ /* 0x000fe80000100800 */
[----:B------:R-:W4:Y:S01]  /*15310*/  LDL.LU R31, [R1+0x4e8] ;  /* 0x0004e800011f7983 */ /* 0x000f220000300800 */
[----:B--2---:R-:W-:-:S05]  /*15320*/  IADD3 R8, P3, PT, R8, UR70, RZ ;  /* 0x0000004608087c10 */ /* 0x004fca000ff7e0ff */
[----:B------:R0:W-:Y:S04]  /*15330*/  STL [R1+0x500], R8 ;  /* 0x0005000801007387 */ /* 0x0001e80000100800 */
        /* <DEDUP_REMOVED lines=28> */
[----:B------:R-:W-:-:S05]  /*15500*/  IADD3.X R5, PT, PT, R5, UR66, RZ, P5, !PT ;  /* 0x0000004205057c10 */ /* 0x000fca000affe4ff */
[----:B------:R0:W-:Y:S04]  /*15510*/  STL [R1+0x514], R5 ;  /* 0x0005140501007387 */ /* 0x0001e80000100800 */
[----:B0-----:R-:W4:Y:S01]  /*15520*/  LDL.LU R5, [R1+0xa4] ;  /* 0x0000a40001057983 */ /* 0x001f220000300800 */
[----:B------:R-:W-:Y:S02]  /*15530*/  IADD3 R4, P5, PT, R4, UR70, RZ ;  /* 0x0000004604047c10 */ /* 0x000fe4000ffbe0ff */
[----:B------:R-:W-:-:S03]  /*15540*/  IADD3.X R32, PT, PT, R32, UR66, RZ, P6, !PT ;  /* 0x0000004220207c10 */ /* 0x000fc6000b7fe4ff */
[----:B------:R0:W-:Y:S01]  /*15550*/  STL [R1+0x4f0], R4 ;  /* 0x0004f00401007387 */ /* 0x0001e20000100800 */
[----:B------:R-:W-:-:S03]  /*15560*/  IADD3 R31, P6, PT, R31, UR70, RZ ;  /* 0x000000461f1f7c10 */ /* 0x000fc6000ffde0ff */
[----:B0-----:R-:W4:Y:S04]  /*15570*/  LDL.LU R4, [R1+0x80] ;  /* 0x0000800001047983 */ /* 0x001f280000300800 */
        /* <DEDUP_REMOVED lines=55> */
[----:B------:R0:W-:Y:S04]  /*158f0*/  STL [R1+0xa4], R5 ;  /* 0x0000a40501007387 */ /* 0x0001e80000100800 */
[----:B0-----:R-:W4:Y:S04]  /*15900*/  LDL.LU R5, [R1+0x70] ;  /* 0x0000700001057983 */ /* 0x001f280000300800 */
[----:B------:R-:W4:Y:S01]  /*15910*/  LDL.LU R11, [R1+0x84] ;  /* 0x00008400010b7983 */ /* 0x000f220000300800 */
[----:B------:R-:W-:-:S05]  /*15920*/  IADD3 R4, P4, PT, R4, UR70, RZ ;  /* 0x0000004604047c10 */ /* 0x000fca000ff9e0ff */
[----:B------:R-:W-:Y:S04]  /*15930*/  STL [R1+0x80], R4 ;  /* 0x0000800401007387 */ /* 0x000fe80000100800 */
        /* <DEDUP_REMOVED lines=22> */
[----:B0-----:R-:W2:Y:S01]  /*15aa0*/  LDL.LU R8, [R1+0x2c] ;  /* 0x00002c0001087983 */ /* 0x001ea20000300800 */
[----:B---3--:R-:W-:-:S05]  /*15ab0*/  IADD3 R7, P5, PT, R7, UR70, RZ ;  /* 0x0000004607077c10 */ /* 0x008fca000ffbe0ff */
[----:B------:R0:W-:Y:S01]  /*15ac0*/  STL [R1+0x78], R7 ;  /* 0x0000780701007387 */ /* 0x0001e20000100800 */
[----:B----4-:R-:W-:-:S03]  /*15ad0*/  IADD3.X R6, PT, PT, R6, UR66, RZ, P6, !PT ;  /* 0x0000004206067c10 */ /* 0x010fc6000b7fe4ff */
[----:B0-----:R-:W3:Y:S01]  /*15ae0*/  LDL.LU R7, [R1+0x1c] ;  /* 0x00001c0001077983 */ /* 0x001ee20000300800 */
[----:B------:R-:W-:-:S03]  /*15af0*/  IADD3.X R31, PT, PT, R31, UR66, RZ, P1, !PT ;  /* 0x000000421f1f7c10 */ /* 0x000fc60008ffe4ff */
[----:B------:R0:W-:Y:S04]  /*15b00*/  STL [R1+0x94], R6 ;  /* 0x0000940601007387 */ /* 0x0001e80000100800 */
[----:B0-----:R-:W4:Y:S01]  /*15b10*/  LDL.LU R6, [R1+0x18] ;  /* 0x0000180001067983 */ /* 0x001f220000300800 */
[----:B------:R-:W-:Y:S02]  /*15b20*/  IADD3 R5, P1, PT, R5, UR70, RZ ;  /* 0x0000004605057c10 */ /* 0x000fe4000ff3e0ff */
[----:B------:R-:W-:-:S03]  /*15b30*/  IADD3.X R11, PT, PT, R11, UR66, RZ, P3, !PT ;  /* 0x000000420b0b7c10 */ /* 0x000fc60009ffe4ff */
[----:B------:R0:W-:Y:S04]  /*15b40*/  STL [R1+0x70], R5 ;  /* 0x0000700501007387 */ /* 0x0001e80000100800 */
[----:B0-----:R-:W4:Y:S04]  /*15b50*/  LDL.LU R5, [R1+0x14] ;  /* 0x0000140001057983 */ /* 0x001f280000300800 */
[----:B------:R-:W-:Y:S04]  /*15b60*/  STL [R1+0x8c], R31 ;  /* 0x00008c1f01007387 */ /* 0x000fe80000100800 */
[----:B------:R0:W-:Y:S04]  /*15b70*/  STL [R1+0x84], R11 ;  /* 0x0000840b01007387 */ /* 0x0001e80000100800 */
[----:B0-----:R-:W4:Y:S01]  /*15b80*/  LDL.LU R11, [R1+0x24] ;  /* 0x00002400010b7983 */ /* 0x001f220000300800 */
[----:B------:R-:W-:-:S02]  /*15b90*/  IADD3 R30, P3, PT, R30, UR70, RZ ;  /* 0x000000461e1e7c10 */ /* 0x000fc4000ff7e0ff */
[----:B------:R-:W-:Y:S01]  /*15ba0*/  IADD3.X R29, PT, PT, R29, UR66, RZ, P4, !PT ;  /* 0x000000421d1d7c10 */ /* 0x000fe2000a7fe4ff */
[----:B------:R-:W-:Y:S01]  /*15bb0*/  IMAD.U32 R4, RZ, RZ, UR4 ;  /* 0x00000004ff047e24 */ /* 0x000fe2000f8e00ff */
[----:B------:R-:W-:Y:S01]  /*15bc0*/  IADD3 R28, P4, PT, R28, UR70, RZ ;  /* 0x000000461c1c7c10 */ /* 0x000fe2000ff9e0ff */
[----:B------:R-:W-:Y:S02]  /*15bd0*/  STL [R1+0x68], R30 ;  /* 0x0000681e01007387 */ /* 0x000fe40000100800 */
[----:B------:R-:W0:Y:S02]  /*15be0*/  SYNCS.PHASECHK.TRANS64.TRYWAIT P6, [UR11], R4 ;  /* 0x00000004ff0075a7 */ /* 0x000e2400080c110b */
[----:B------:R-:W-:Y:S04]  /*15bf0*/  STL [R1+0x7c], R29 ;  /* 0x00007c1d01007387 */ /* 0x000fe80000100800 */
[----:B------:R-:W-:Y:S01]  /*15c00*/  STL [R1+0x60], R28 ;  /* 0x0000601c01007387 */ /* 0x000fe20000100800 */
[----:B------:R-:W-:-:S02]  /*15c10*/  PRMT R62, RZ, 0x7610, R62 ;  /* 0x00007610ff3e7816 */ /* 0x000fc4000000003e */
[----:B------:R-:W-:Y:S02]  /*15c20*/  PRMT R53, RZ, 0x7610, R53 ;  /* 0x00007610ff357816 */ /* 0x000fe40000000035 */
[----:B--2---:R-:W-:Y:S02]  /*15c30*/  IADD3.X R27, PT, PT, R27, UR66, RZ, P5, !PT ;  /* 0x000000421b1b7c10 */ /* 0x004fe4000affe4ff */
        /* <DEDUP_REMOVED lines=25> */
[----:B------:R-:W-:Y:S02]  /*15dd0*/  IADD3.X R13, PT, PT, R13, UR66, RZ, P4, !PT ;  /* 0x000000420d0d7c10 */ /* 0x000fe4000a7fe4ff */
[----:B------:R-:W-:Y:S01]  /*15de0*/  IADD3 R12, P4, PT, R12, UR70, RZ ;  /* 0x000000460c0c7c10 */ /* 0x000fe2000ff9e0ff */
[----:B------:R-:W-:Y:S01]  /*15df0*/  STL [R1+0x44], R15 ;  /* 0x0000440f01007387 */ /* 0x000fe20000100800 */
[----:B------:R-:W-:-:S03]  /*15e00*/  IADD3.X R9, PT, PT, R9, UR66, RZ, P5, !PT ;  /* 0x0000004209097c10 */ /* 0x000fc6000affe4ff */
[----:B------:R-:W-:Y:S01]  /*15e10*/  STL [R1+0x28], R14 ;  /* 0x0000280e01007387 */ /* 0x000fe20000100800 */
[----:B------:R-:W-:-:S03]  /*15e20*/  IADD3.X R8, PT, PT, R8, UR66, RZ, P1, !PT ;  /* 0x0000004208087c10 */ /* 0x000fc60008ffe4ff */
[----:B------:R-:W-:Y:S04]  /*15e30*/  STL [R1+0x3c], R13 ;  /* 0x00003c0d01007387 */ /* 0x000fe80000100800 */
[----:B------:R1:W-:Y:S04]  /*15e40*/  STL [R1+0x2c], R8 ;  /* 0x00002c0801007387 */ /* 0x0003e80000100800 */
[----:B------:R-:W-:Y:S04]  /*15e50*/  STL [R1+0x20], R12 ;  /* 0x0000200c01007387 */ /* 0x000fe80000100800 */
[----:B------:R2:W-:Y:S01]  /*15e60*/  STL [R1+0x34], R9 ;  /* 0x0000340901007387 */ /* 0x0005e20000100800 */
[----:B-1----:R-:W-:-:S02]  /*15e70*/  SHF.R.U32.HI R8, RZ, 0x6, R10 ;  /* 0x00000006ff087819 */ /* 0x002fc4000001160a */
[----:B---3--:R-:W-:Y:S02]  /*15e80*/  IADD3.X R7, PT, PT, R7, UR66, RZ, P4, !PT ;  /* 0x0000004207077c10 */ /* 0x008fe4000a7fe4ff */
[----:B----4-:R-:W-:Y:S02]  /*15e90*/  IADD3 R6, P4, PT, R6, UR70, RZ ;  /* 0x0000004606067c10 */ /* 0x010fe4000ff9e0ff */
[--C-:B--2---:R-:W-:Y:S02]  /*15ea0*/  SHF.R.U32.HI R9, RZ, 0x6, R10.reuse ;  /* 0x00000006ff097819 */ /* 0x104fe4000001160a */
[----:B------:R-:W-:Y:S02]  /*15eb0*/  SHF.R.U32.HI R10, RZ, 0x6, R10 ;  /* 0x00000006ff0a7819 */ /* 0x000fe4000001160a */
[----:B------:R-:W-:Y:S02]  /*15ec0*/  SGXT.U32 R8, R8, 0x1 ;  /* 0x000000010808781a */ /* 0x000fe40000000000 */
[----:B------:R-:W-:-:S02]  /*15ed0*/  SGXT.U32 R9, R9, 0x1 ;  /* 0x000000010909781a */ /* 0x000fc40000000000 */
[----:B------:R-:W-:Y:S02]  /*15ee0*/  SGXT.U32 R10, R10, 0x1 ;  /* 0x000000010a0a781a */ /* 0x000fe40000000000 */
[----:B------:R-:W-:Y:S02]  /*15ef0*/  IADD3.X R5, PT, PT, R5, UR66, RZ, P4, !PT ;  /* 0x0000004205057c10 */ /* 0x000fe4000a7fe4ff */
[----:B------:R-:W-:-:S05]  /*15f00*/  IADD3.X R11, PT, PT, R11, UR66, RZ, P3, !PT ;  /* 0x000000420b0b7c10 */ /* 0x000fca0009ffe4ff */
[----:B------:R1:W-:Y:S04]  /*15f10*/  STL [R1+0x24], R11 ;  /* 0x0000240b01007387 */ /* 0x0003e80000100800 */
[----:B------:R1:W-:Y:S04]  /*15f20*/  STL [R1+0x1c], R7 ;  /* 0x00001c0701007387 */ /* 0x0003e80000100800 */
[----:B------:R1:W-:Y:S04]  /*15f30*/  STL [R1+0x18], R6 ;  /* 0x0000180601007387 */ /* 0x0003e80000100800 */
[----:B------:R1:W-:Y:S01]  /*15f40*/  STL [R1+0x14], R5 ;  /* 0x0000140501007387 */ /* 0x0003e20000100800 */
[----:B------:R-:W-:-:S02]  /*15f50*/  LOP3.LUT R10, R10, 0x2, RZ, 0xfc, !PT ;  /* 0x000000020a0a7812 */ /* 0x000fc400078efcff */
[----:B------:R-:W-:Y:S02]  /*15f60*/  LOP3.LUT R9, R9, 0x4, RZ, 0xfc, !PT ;  /* 0x0000000409097812 */ /* 0x000fe400078efcff */
[----:B------:R-:W-:Y:S02]  /*15f70*/  LOP3.LUT R8, R8, 0x6, RZ, 0xfc, !PT ;  /* 0x0000000608087812 */ /* 0x000fe400078efcff */
[----:B------:R-:W-:Y:S02]  /*15f80*/  ISETP.GE.AND P5, PT, R10, UR5, PT ;  /* 0x000000050a007c0c */ /* 0x000fe4000bfa6270 */
[----:B------:R-:W-:Y:S02]  /*15f90*/  ISETP.GE.AND P1, PT, R9, UR5, PT ;  /* 0x0000000509007c0c */ /* 0x000fe4000bf26270 */
[----:B------:R-:W-:Y:S01]  /*15fa0*/  ISETP.GE.AND P3, PT, R8, UR5, PT ;  /* 0x0000000508007c0c */ /* 0x000fe2000bf66270 */
[----:B01----:R-:W-:-:S12]  /*15fb0*/  @!P6 BRA `(.L_x_8) ;  /* 0x0000008c0020e947 */ /* 0x003fd80003800000 */
.L_x_16:
[----:B------:R-:W2:Y:S04]  /*15fc0*/  LDL R4, [R1+0x14] ;  /* 0x0000140001047983 */ /* 0x000ea80000100800 */
[----:B------:R-:W2:Y:S04]  /*15fd0*/  LDL R5, [R1+0x18] ;  /* 0x0000180001057983 */ /* 0x000ea80000100800 */
[----:B------:R-:W3:Y:S04]  /*15fe0*/  LDL R19, [R1+0x24] ;  /* 0x0000240001137983 */ /* 0x000ee80000100800 */
[----:B------:R-:W4:Y:S04]  /*15ff0*/  LDL R18, [R1+0x28] ;  /* 0x0000280001127983 */ /* 0x000f280000100800 */
[----:B------:R-:W3:Y:S04]  /*16000*/  LDL R13, [R1+0x2c] ;  /* 0x00002c00010d7983 */ /* 0x000ee80000100800 */
[----:B------:R-:W3:Y:S04]  /*16010*/  LDL R11, [R1+0x30] ;  /* 0x00003000010b7983 */ /* 0x000ee80000100800 */
[----:B------:R0:W-:Y:S04]  /*16020*/  STL [R1+0x75c], R74 ;  /* 0x00075c4a01007387 */ /* 0x0001e80000100800 */
[----:B0-----:R-:W3:Y:S04]  /*16030*/  LDL R74, [R1+0x20] ;  /* 0x00002000014a7983 */ /* 0x001ee80000100800 */
[----:B------:R0:W-:Y:S04]  /*16040*/  STL [R1+0x758], R75 ;  /* 0x0007584b01007387 */ /* 0x0001e80000100800 */
[----:B0-----:R-:W4:Y:S01]  /*16050*/  LDL R75, [R1+0x1c] ;  /* 0x00001c00014b7983 */ /* 0x001f220000100800 */
[----:B------:R-:W0:Y:S03]  /*16060*/  S2R R12, SR_TID.X ;  /* 0x00000000000c7919 */ /* 0x000e260000002100 */
[----:B------:R1:W-:Y:S04]  /*16070*/  STL [R1+0x754], R73 ;  /* 0x0007544901007387 */ /* 0x0003e80000100800 */
[----:B------:R-:W-:Y:S04]  /*16080*/  STL [R1+0x750], R3 ;  /* 0x0007500301007387 */ /* 0x000fe80000100800 */
[----:B-----5:R-:W-:Y:S01]  /*16090*/  STL [R1+0x74c], R0 ;  /* 0x00074c0001007387 */ /* 0x020fe20000100800 */
[----:B------:R-:W-:-:S03]  /*160a0*/  PRMT R42, RZ, 0x7610, R42 ;  /* 0x00007610ff2a7816 */ /* 0x000fc6000000002a */
[----:B-1----:R-:W4:Y:S01]  /*160b0*/  LDL R73, [R1+0x40] ;  /* 0x0000400001497983 */ /* 0x002f220000100800 */
[----:B0-----:R-:W-:-:S04]  /*160c0*/  SHF.R.U32.HI R12, RZ, 0x6, R12 ;  /* 0x00000006ff0c7819 */ /* 0x001fc8000001160c */
[----:B------:R-:W-:-:S04]  /*160d0*/  SGXT.U32 R12, R12, 0x1 ;  /* 0x000000010c0c781a */ /* 0x000fc80000000000 */
[----:B------:R-:W-:Y:S02]  /*160e0*/  LOP3.LUT R12, R12, 0x8, RZ, 0xfc, !PT ;  /* 0x000000080c0c7812 */ /* 0x000fe400078efcff */
[----:B------:R-:W-:Y:S02]  /*160f0*/  PRMT R64, RZ, 0x7610, R64 ;  /* 0x00007610ff407816 */ /* 0x000fe40000000040 */
[----:B--2---:R-:W-:-:S04]  /*16100*/  @!P0 LOP3.LUT R5, R5, R4, RZ, 0x3c, !PT ;  /* 0x0000000405058212 */ /* 0x004fc800078e3cff */
[----:B------:R-:W-:-:S04]  /*16110*/  @!P0 LOP3.LUT R4, R5, R4, RZ, 0x3c, !PT ;  /* 0x0000000405048212 */ /* 0x000fc800078e3cff */
[----:B------:R-:W-:-:S05]  /*16120*/  @!P0 LOP3.LUT R5, R5, R4, RZ, 0x3c, !PT ;  /* 0x0000000405058212 */ /* 0x000fca00078e3cff */
[----:B------:R3:W2:Y:S02]  /*16130*/  @!P0 LDG.E.U16 R62, desc[UR24][R4.64] ;  /* 0x00000018043e8981 */ /* 0x0006a4000c1e1500 */
[----:B---3--:R-:W-:Y:S02]  /*16140*/  @!P5 IMAD.MOV.U32 R4, RZ, RZ, R74 ;  /* 0x000000ffff04d224 */ /* 0x008fe400078e004a */
[----:B------:R-:W0:Y:S01]  /*16150*/  S2R R74, SR_TID.X ;  /* 0x00000000004a7919 */ /* 0x000e220000002100 */
[----:B----4-:R-:W-:Y:S02]  /*16160*/  @!P5 IMAD.MOV.U32 R5, RZ, RZ, R75 ;  /* 0x000000ffff05d224 */ /* 0x010fe400078e004b */
[----:B------:R-:W3:Y:S04]  /*16170*/  LDL R75, [R1+0x34] ;  /* 0x00003400014b7983 */ /* 0x000ee80000100800 */
[----:B------:R1:W4:Y:S01]  /*16180*/  @!P5 LDG.E.U16 R53, desc[UR24][R4.64] ;  /* 0x000000180435d981 */ /* 0x000322000c1e1500 */
[----:B------:R-:W-:-:S02]  /*16190*/  ISETP.GE.AND P5, PT, R12, UR5, PT ;  /* 0x000000050c007c0c */ /* 0x000fc4000bfa6270 */
[----:B0-----:R-:W-:Y:S01]  /*161a0*/  SHF.R.U32.HI R12, RZ, 0x6, R74 ;  /* 0x00000006ff0c7819 */ /* 0x001fe2000001164a */
[----:B-1----:R-:W-:Y:S01]  /*161b0*/  @!P1 IMAD.MOV.U32 R4, RZ, RZ, R18 ;  /* 0x000000ffff049224 */ /* 0x002fe200078e0012 */
[----:B------:R-:W-:Y:S02]  /*161c0*/  SHF.R.U32.HI R74, RZ, 0x6, R74 ;  /* 0x00000006ff4a7819 */ /* 0x000fe4000001164a */
[----:B------:R-:W-:Y:S01]  /*161d0*/  SGXT.U32 R12, R12, 0x1 ;  /* 0x000000010c0c781a */ /* 0x000fe20000000000 */
[----:B------:R-:W0:Y:S01]  /*161e0*/  S2R R18, SR_TID.X ;  /* 0x0000000000127919 */ /* 0x000e220000002100 */
[----:B------:R-:W-:Y:S02]  /*161f0*/  SGXT.U32 R74, R74, 0x1 ;  /* 0x000000014a4a781a */ /* 0x000fe40000000000 */
[----:B------:R-:W-:Y:S01]  /*16200*/  LOP3.LUT R12, R12, 0xa, RZ, 0xfc, !PT ;  /* 0x0000000a0c0c7812 */ /* 0x000fe200078efcff */
[----:B------:R-:W-:Y:S01]  /*16210*/  @!P1 IMAD.MOV.U32 R5, RZ, RZ, R19 ;  /* 0x000000ffff059224 */ /* 0x000fe200078e0013 */
[----:B------:R-:W-:Y:S01]  /*16220*/  LOP3.LUT R74, R74, 0xc, RZ, 0xfc, !PT ;  /* 0x0000000c4a4a7812 */ /* 0x000fe200078efcff */
[----:B------:R-:W2:Y:S01]  /*16230*/  LDL R19, [R1+0x44] ;  /* 0x0000440001137983 */ /* 0x000ea20000100800 */
[----:B------:R-:W-:-:S03]  /*16240*/  ISETP.GE.AND P4, PT, R12, UR5, PT ;  /* 0x000000050c007c0c */ /* 0x000fc6000bf86270 */
[----:B------:R-:W2:Y:S04]  /*16250*/  LDL R12, [R1+0x38] ;  /* 0x00003800010c7983 */ /* 0x000ea80000100800 */
[----:B------:R1:W4:Y:S01]  /*16260*/  @!P1 LDG.E.U16 R42, desc[UR24][R4.64] ;  /* 0x00000018042a9981 */ /* 0x000322000c1e1500 */
[----:B------:R-:W-:-:S03]  /*16270*/  ISETP.GE.AND P0, PT, R74, UR5, PT ;  /* 0x000000054a007c0c */ /* 0x000fc6000bf06270 */
[----:B------:R-:W4:Y:S01]  /*16280*/  LDL R74, [R1+0x3c] ;  /* 0x00003c00014a7983 */ /* 0x000f220000100800 */
[----:B-1----:R-:W-:Y:S01]  /*16290*/  @!P3 IMAD.MOV.U32 R4, RZ, RZ, R11 ;  /* 0x000000ffff04b224 */ /* 0x002fe200078e000b */
[--C-:B0-----:R-:W-:Y:S02]  /*162a0*/  SHF.R.U32.HI R11, RZ, 0x6, R18.reuse ;  /* 0x00000006ff0b7819 */ /* 0x101fe40000011612 */
[----:B------:R-:W-:Y:S02]  /*162b0*/  SHF.R.U32.HI R18, RZ, 0x6, R18 ;  /* 0x00000006ff127819 */ /* 0x000fe40000011612 */
[----:B------:R-:W-:Y:S02]  /*162c0*/  SGXT.U32 R11, R11, 0x1 ;  /* 0x000000010b0b781a */ /* 0x000fe40000000000 */
[----:B------:R-:W-:Y:S01]  /*162d0*/  SGXT.U32 R18, R18, 0x1 ;  /* 0x000000011212781a */ /* 0x000fe20000000000 */
[----:B------:R-:W-:Y:S01]  /*162e0*/  @!P3 IMAD.MOV.U32 R5, RZ, RZ, R13 ;  /* 0x000000ffff05b224 */ /* 0x000fe200078e000d */
[----:B------:R-:W-:Y:S01]  /*162f0*/  LOP3.LUT R11, R11, 0x10, RZ, 0xfc, !PT ;  /* 0x000000100b0b7812 */ /* 0x000fe200078efcff */
[----:B------:R-:W4:Y:S01]  /*16300*/  LDL R13, [R1+0x48] ;  /* 0x00004800010d7983 */ /* 0x000f220000100800 */
[----:B------:R-:W-:-:S03]  /*16310*/  LOP3.LUT R18, R18, 0xe, RZ, 0xfc, !PT ;  /* 0x0000000e12127812 */ /* 0x000fc600078efcff */
[----:B------:R3:W4:Y:S01]  /*16320*/  @!P3 LDG.E.U16 R64, desc[UR24][R4.64] ;  /* 0x000000180440b981 */ /* 0x000722000c1e1500 */
[----:B------:R-:W-:Y:S02]  /*16330*/  ISETP.GE.AND P1, PT, R18, UR5, PT ;  /* 0x0000000512007c0c */ /* 0x000fe4000bf26270 */
[----:B------:R-:W-:Y:S01]  /*16340*/  ISETP.GE.AND P3, PT, R11, UR5, PT ;  /* 0x000000050b007c0c */ /* 0x000fe2000bf66270 */
[----:B------:R-:W4:Y:S04]  /*16350*/  LDL R18, [R1+0x4c] ;  /* 0x00004c0001127983 */ /* 0x000f280000100800 */
[----:B------:R-:W4:Y:S01]  /*16360*/  LDL R11, [R1+0x50] ;  /* 0x00005000010b7983 */ /* 0x000f220000100800 */
[----:B------:R-:W-:Y:S02]  /*16370*/  PRMT R24, RZ, 0x7610, R24 ;  /* 0x00007610ff187816 */ /* 0x000fe40000000018 */
[----:B------:R-:W-:-:S02]  /*16380*/  PRMT R39, RZ, 0x7610, R39 ;  /* 0x00007610ff277816 */ /* 0x000fc40000000027 */
[----:B------:R-:W-:Y:S02]  /*16390*/  PRMT R35, RZ, 0x7610, R35 ;  /* 0x00007610ff237816 */ /* 0x000fe40000000023 */
[----:B------:R-:W-:Y:S01]  /*163a0*/  PRMT R68, RZ, 0x7610, R68 ;  /* 0x00007610ff447816 */ /* 0x000fe20000000044 */
[----:B---3--:R-:W-:Y:S02]  /*163b0*/  @!P5 IMAD.MOV.U32 R5, RZ, RZ, R75 ;  /* 0x000000ffff05d224 */ /* 0x008fe400078e004b */
[----:B--2---:R-:W-:Y:S02]  /*163c0*/  @!P5 IMAD.MOV.U32 R4, RZ, RZ, R12 ;  /* 0x000000ffff04d224 */ /* 0x004fe400078e000c */
[----:B------:R-:W0:Y:S03]  /*163d0*/  S2R R12, SR_TID.X ;  /* 0x00000000000c7919 */ /* 0x000e260000002100 */
[----:B------:R1:W2:Y:S02]  /*163e0*/  @!P5 LDG.E.U16 R24, desc[UR24][R4.64] ;  /* 0x000000180418d981 */ /* 0x0002a4000c1e1500 */
[----:B-1----:R-:W-:-:S02]  /*163f0*/  @!P4 IMAD.MOV.U32 R4, RZ, RZ, R73 ;  /* 0x000000ffff04c224 */ /* 0x002fc400078e0049 */
[----:B----4-:R-:W-:Y:S01]  /*16400*/  @!P4 IMAD.MOV.U32 R5, RZ, RZ, R74 ;  /* 0x000000ffff05c224 */ /* 0x010fe200078e004a */
[----:B------:R-:W3:Y:S04]  /*16410*/  LDL R73, [R1+0x5c] ;  /* 0x00005c0001497983 */ /* 0x000ee80000100800 */
[----:B------:R1:W4:Y:S04]  /*16420*/  @!P4 LDG.E.U16 R39, desc[UR24][R4.64] ;  /* 0x000000180427c981 */ /* 0x000328000c1e1500 */
[----:B------:R-:W2:Y:S01]  /*16430*/  LDL R74, [R1+0x58] ;  /* 0x00005800014a7983 */ /* 0x000ea20000100800 */
[----:B-1----:R-:W-:Y:S01]  /*16440*/  @!P0 IMAD.MOV.U32 R4, RZ, RZ, R13 ;  /* 0x000000ffff048224 */ /* 0x002fe200078e000d */
[----:B0-----:R-:W-:Y:S01]  /*16450*/  SHF.R.U32.HI R12, RZ, 0x6, R12 ;  /* 0x00000006ff0c7819 */ /* 0x001fe2000001160c */
[----:B------:R-:W-:-:S03]  /*16460*/  @!P0 IMAD.MOV.U32 R5, RZ, RZ, R19 ;  /* 0x000000ffff058224 */ /* 0x000fc600078e0013 */
[----:B------:R-:W-:Y:S02]  /*16470*/  SGXT.U32 R12, R12, 0x1 ;  /* 0x000000010c0c781a */ /* 0x000fe40000000000 */
[----:B------:R0:W3:Y:S02]  /*16480*/  @!P0 LDG.E.U16 R35, desc[UR24][R4.64] ;  /* 0x0000001804238981 */ /* 0x0000e4000c1e1500 */
[----:B------:R-:W-:Y:S01]  /*16490*/  LOP3.LUT R12, R12, 0x12, RZ, 0xfc, !PT ;  /* 0x000000120c0c7812 */ /* 0x000fe200078efcff */
[----:B0-----:R-:W-:Y:S02]  /*164a0*/  @!P1 IMAD.MOV.U32 R4, RZ, RZ, R11 ;  /* 0x000000ffff049224 */ /* 0x001fe400078e000b */
[----:B------:R-:W-:Y:S01]  /*164b0*/  @!P1 IMAD.MOV.U32 R5, RZ, RZ, R18 ;  /* 0x000000ffff059224 */ /* 0x000fe200078e0012 */
[----:B------:R-:W-:Y:S01]  /*164c0*/  ISETP.GE.AND P5, PT, R12, UR5, PT ;  /* 0x000000050c007c0c */ /* 0x000fe2000bfa6270 */
[----:B------:R-:W0:Y:S03]  /*164d0*/  S2R R19, SR_TID.X ;  /* 0x0000000000137919 */ /* 0x000e260000002100 */
[----:B------:R2:W3:Y:S04]  /*164e0*/  @!P1 LDG.E.U16 R68, desc[UR24][R4.64] ;  /* 0x0000001804449981 */ /* 0x0004e8000c1e1500 */
[----:B------:R-:W3:Y:S04]  /*164f0*/  LDL R12, [R1+0x60] ;  /* 0x00006000010c7983 */ /* 0x000ee80000100800 */
[----:B------:R-:W3:Y:S04]  /*16500*/  LDL R11, [R1+0x70] ;  /* 0x00007000010b7983 */ /* 0x000ee80000100800 */
[----:B------:R-:W3:Y:S04]  /*16510*/  LDL R5, [R1+0x54] ;  /* 0x0000540001057983 */ /* 0x000ee80000100800 */
[----:B------:R-:W4:Y:S01]  /*16520*/  LDL R18, [R1+0x6c] ;  /* 0x00006c0001127983 */ /* 0x000f220000100800 */
[----:B0-----:R-:W-:-:S04]  /*16530*/  SHF.R.U32.HI R13, RZ, 0x6, R19 ;  /* 0x00000006ff0d7819 */ /* 0x001fc80000011613 */
[----:B------:R-:W-:-:S04]  /*16540*/  SGXT.U32 R13, R13, 0x1 ;  /* 0x000000010d0d781a */ /* 0x000fc80000000000 */
[----:B------:R-:W-:-:S04]  /*16550*/  LOP3.LUT R13, R13, 0x14, RZ, 0xfc, !PT ;  /* 0x000000140d0d7812 */ /* 0x000fc800078efcff */
[----:B------:R-:W-:Y:S02]  /*16560*/  ISETP.GE.AND P4, PT, R13, UR5, PT ;  /* 0x000000050d007c0c */ /* 0x000fe4000bf86270 */
[----:B------:R-:W4:Y:S01]  /*16570*/  LDL R13, [R1+0x68] ;  /* 0x00006800010d7983 */ /* 0x000f220000100800 */
[----:B------:R-:W-:-:S03]  /*16580*/  SHF.R.U32.HI R75, RZ, 0x6, R19 ;  /* 0x00000006ff4b7819 */ /* 0x000fc60000011613 */
[----:B------:R-:W4:Y:S01]  /*16590*/  LDL R19, [R1+0x64] ;  /* 0x0000640001137983 */ /* 0x000f220000100800 */
[----:B------:R-:W-:-:S04]  /*165a0*/  SGXT.U32 R75, R75, 0x1 ;  /* 0x000000014b4b781a */ /* 0x000fc80000000000 */
[----:B------:R-:W-:-:S04]  /*165b0*/  LOP3.LUT R75, R75, 0x16, RZ, 0xfc, !PT ;  /* 0x000000164b4b7812 */ /* 0x000fc800078efcff */
[----:B------:R-:W-:Y:S02]  /*165c0*/  ISETP.GE.AND P0, PT, R75, UR5, PT ;  /* 0x000000054b007c0c */ /* 0x000fe4000bf06270 */
[----:B------:R-:W0:Y:S01]  /*165d0*/  S2R R75, SR_TID.X ;  /* 0x00000000004b7919 */ /* 0x000e220000002100 */
[----:B------:R-:W-:Y:S02]  /*165e0*/  PRMT R23, RZ, 0x7610, R23 ;  /* 0x00007610ff177816 */ /* 0x000fe40000000017 */
[----:B------:R-:W-:Y:S01]  /*165f0*/  PRMT R34, RZ, 0x7610, R34 ;  /* 0x00007610ff227816 */ /* 0x000fe20000000022 */
[----:B--2---:R-:W-:Y:S01]  /*16600*/  @!P3 IMAD.MOV.U32 R4, RZ, RZ, R74 ;  /* 0x000000ffff04b224 */ /* 0x004fe200078e004a */
[----:B0-----:R-:W-:-:S04]  /*16610*/  SHF.R.U32.HI R74, RZ, 0x6, R75 ;  /* 0x00000006ff4a7819 */ /* 0x001fc8000001164b */
[----:B------:R-:W-:-:S04]  /*16620*/  SGXT.U32 R74, R74, 0x1 ;  /* 0x000000014a4a781a */ /* 0x000fc80000000000 */
[----:B------:R-:W-:Y:S01]  /*16630*/  LOP3.LUT R74, R74, 0x1a, RZ, 0xfc, !PT ;  /* 0x0000001a4a4a7812 */ /* 0x000fe200078efcff */
[----:B---3--:R0:W2:Y:S02]  /*16640*/  @!P3 LDG.E.U16 R23, desc[UR24][R4.64] ;  /* 0x000000180417b981 */ /* 0x0080a4000c1e1500 */
[----:B0-----:R-:W-:Y:S02]  /*16650*/  @!P5 IMAD.MOV.U32 R4, RZ, RZ, R12 ;  /* 0x000000ffff04d224 */ /* 0x001fe400078e000c */
[----:B------:R-:W3:Y:S01]  /*16660*/  LDL R12, [R1+0x78] ;  /* 0x00007800010c7983 */ /* 0x000ee20000100800 */
[----:B------:R-:W-:-:S03]  /*16670*/  ISETP.GE.AND P3, PT, R74, UR5, PT ;  /* 0x000000054a007c0c */ /* 0x000fc6000bf66270 */
[----:B------:R-:W2:Y:S01]  /*16680*/  LDL R74, [R1+0x74] ;  /* 0x00007400014a7983 */ /* 0x000ea20000100800 */
[----:B------:R-:W-:Y:S01]  /*16690*/  @!P5 IMAD.MOV.U32 R5, RZ, RZ, R73 ;  /* 0x000000ffff05d224 */ /* 0x000fe200078e0049 */
[----:B------:R-:W-:Y:S02]  /*166a0*/  PRMT R33, RZ, 0x7610, R33 ;  /* 0x00007610ff217816 */ /* 0x000fe40000000021 */
[----:B------:R-:W2:Y:S04]  /*166b0*/  LDL R73, [R1+0x7c] ;  /* 0x00007c0001497983 */ /* 0x000ea80000100800 */
[----:B------:R4:W2:Y:S02]  /*166c0*/  @!P5 LDG.E.U16 R34, desc[UR24][R4.64] ;  /* 0x000000180422d981 */ /* 0x0008a4000c1e1500 */
[----:B----4-:R-:W-:-:S02]  /*166d0*/  @!P4 IMAD.MOV.U32 R4, RZ, RZ, R13 ;  /* 0x000000ffff04c224 */ /* 0x010fc400078e000d */
[----:B------:R-:W0:Y:S01]  /*166e0*/  S2R R13, SR_TID.X ;  /* 0x00000000000d7919 */ /* 0x000e220000002100 */
[----:B------:R-:W-:Y:S02]  /*166f0*/  @!P4 IMAD.MOV.U32 R5, RZ, RZ, R19 ;  /* 0x000000ffff05c224 */ /* 0x000fe400078e0013 */
[----:B------:R-:W4:Y:S04]  /*16700*/  LDL R19, [R1+0x80] ;  /* 0x0000800001137983 */ /* 0x000f280000100800 */
[----:B------:R1:W4:Y:S02]  /*16710*/  @!P4 LDG.E.U16 R33, desc[UR24][R4.64] ;  /* 0x000000180421c981 */ /* 0x000324000c1e1500 */
[----:B-1----:R-:W-:Y:S01]  /*16720*/  @!P0 IMAD.MOV.U32 R4, RZ, RZ, R11 ;  /* 0x000000ffff048224 */ /* 0x002fe200078e000b */
[----:B0-----:R-:W-:-:S04]  /*16730*/  SHF.R.U32.HI R11, RZ, 0x6, R13 ;  /* 0x00000006ff0b7819 */ /* 0x001fc8000001160d */
[----:B------:R-:W-:-:S04]  /*16740*/  SGXT.U32 R11, R11, 0x1 ;  /* 0x000000010b0b781a */ /* 0x000fc80000000000 */
[----:B------:R-:W-:-:S04]  /*16750*/  LOP3.LUT R11, R11, 0x1c, RZ, 0xfc, !PT ;  /* 0x0000001c0b0b7812 */ /* 0x000fc800078efcff */
[----:B------:R-:W-:Y:S02]  /*16760*/  ISETP.GE.AND P5, PT, R11, UR5, PT ;  /* 0x000000050b007c0c */ /* 0x000fe4000bfa6270 */
[----:B------:R-:W0:Y:S01]  /*16770*/  S2R R11, SR_TID.X ;  /* 0x00000000000b7919 */ /* 0x000e220000002100 */
[----:B------:R-:W-:Y:S02]  /*16780*/  SHF.R.U32.HI R75, RZ, 0x6, R75 ;  /* 0x00000006ff4b7819 */ /* 0x000fe4000001164b */
[----:B------:R-:W-:Y:S02]  /*16790*/  SHF.R.U32.HI R13, RZ, 0x6, R13 ;  /* 0x00000006ff0d7819 */ /* 0x000fe4000001160d */
[----:B------:R-:W-:Y:S02]  /*167a0*/  SGXT.U32 R75, R75, 0x1 ;  /* 0x000000014b4b781a */ /* 0x000fe40000000000 */
[----:B------:R-:W-:Y:S02]  /*167b0*/  SGXT.U32 R13, R13, 0x1 ;  /* 0x000000010d0d781a */ /* 0x000fe40000000000 */
[----:B------:R-:W-:Y:S01]  /*167c0*/  LOP3.LUT R75, R75, 0x18, RZ, 0xfc, !PT ;  /* 0x000000184b4b7812 */ /* 0x000fe200078efcff */
[----:B------:R-:W-:Y:S01]  /*167d0*/  @!P0 IMAD.MOV.U32 R5, RZ, RZ, R18 ;  /* 0x000000ffff058224 */ /* 0x000fe200078e0012 */
[----:B------:R-:W-:Y:S01]  /*167e0*/  PRMT R67, RZ, 0x7610, R67 ;  /* 0x00007610ff437816 */ /* 0x000fe20000000043 */
[----:B------:R-:W4:Y:S01]  /*167f0*/  LDL R18, [R1+0x88] ;  /* 0x0000880001127983 */ /* 0x000f220000100800 */
[----:B------:R-:W-:-:S02]  /*16800*/  ISETP.GE.AND P1, PT, R75, UR5, PT ;  /* 0x000000054b007c0c */ /* 0x000fc4000bf26270 */
[----:B------:R-:W-:Y:S01]  /*16810*/  LOP3.LUT R13, R13, 0x1e, RZ, 0xfc, !PT ;  /* 0x0000001e0d0d7812 */ /* 0x000fe200078efcff */
[----:B------:R-:W4:Y:S03]  /*16820*/  LDL R75, [R1+0x84] ;  /* 0x00008400014b7983 */ /* 0x000f260000100800 */
[----:B------:R-:W-:Y:S01]  /*16830*/  ISETP.GE.AND P4, PT, R13, UR5, PT ;  /* 0x000000050d007c0c */ /* 0x000fe2000bf86270 */
[----:B------:R0:W4:Y:S04]  /*16840*/  @!P0 LDG.E.U16 R67, desc[UR24][R4.64] ;  /* 0x0000001804438981 */ /* 0x000128000c1e1500 */
[----:B------:R-:W4:Y:S01]  /*16850*/  LDL R13, [R1+0x8c] ;  /* 0x00008c00010d7983 */ /* 0x000f220000100800 */
[----:B0-----:R-:W-:-:S03]  /*16860*/  SHF.R.U32.HI R5, RZ, 0x6, R11 ;  /* 0x00000006ff057819 */ /* 0x001fc6000001160b */
[----:B------:R-:W4:Y:S01]  /*16870*/  LDL R11, [R1+0x90] ;  /* 0x00009000010b7983 */ /* 0x000f220000100800 */
[----:B------:R-:W-:-:S04]  /*16880*/  SGXT.U32 R5, R5, 0x1 ;  /* 0x000000010505781a */ /* 0x000fc80000000000 */
[----:B------:R-:W-:-:S04]  /*16890*/  LOP3.LUT R5, R5, 0x20, RZ, 0xfc, !PT ;  /* 0x0000002005057812 */ /* 0x000fc800078efcff */
[----:B------:R-:W-:Y:S01]  /*168a0*/  ISETP.GE.AND P0, PT, R5, UR5, PT ;  /* 0x0000000505007c0c */ /* 0x000fe2000bf06270 */
[----:B---3--:R-:W-:Y:S02]  /*168b0*/  @!P1 IMAD.MOV.U32 R4, RZ, RZ, R12 ;  /* 0x000000ffff049224 */ /* 0x008fe400078e000c */
[----:B------:R-:W3:Y:S01]  /*168c0*/  LDL R12, [R1+0x98] ;  /* 0x00009800010c7983 */ /* 0x000ee20000100800 */
[----:B--2---:R-:W-:-:S03]  /*168d0*/  @!P1 IMAD.MOV.U32 R5, RZ, RZ, R74 ;  /* 0x000000ffff059224 */ /* 0x004fc600078e004a */
[----:B------:R-:W2:Y:S01]  /*168e0*/  LDL R74, [R1+0x94] ;  /* 0x00009400014a7983 */ /* 0x000ea20000100800 */
[----:B------:R-:W-:-:S06]  /*168f0*/  PRMT R21, RZ, 0x7610, R21 ;  /* 0x00007610ff157816 */ /* 0x000fcc0000000015 */
[----:B------:R0:W2:Y:S02]  /*16900*/  @!P1 LDG.E.U16 R21, desc[UR24][R4.64] ;  /* 0x0000001804159981 */ /* 0x0000a4000c1e1500 */
[----:B0-----:R-:W-:Y:S02]  /*16910*/  @!P3 IMAD.MOV.U32 R5, RZ, RZ, R73 ;  /* 0x000000ffff05b224 */ /* 0x001fe400078e0049 */
[----:B------:R-:W0:Y:S01]  /*16920*/  S2R R73, SR_TID.X ;  /* 0x0000000000497919 */ /* 0x000e220000002100 */
[----:B------:R-:W-:Y:S01]  /*16930*/  PRMT R38, RZ, 0x7610, R38 ;  /* 0x00007610ff267816 */ /* 0x000fe20000000026 */
[----:B----4-:R-:W-:-:S05]  /*16940*/  @!P3 IMAD.MOV.U32 R4, RZ, RZ, R19 ;  /* 0x000000ffff04b224 */ /* 0x010fca00078e0013 */
[----:B------:R1:W4:Y:S01]  /*16950*/  @!P3 LDG.E.U16 R38, desc[UR24][R4.64] ;  /* 0x000000180426b981 */ /* 0x000322000c1e1500 */
[----:B------:R-:W-:Y:S02]  /*16960*/  PRMT R32, RZ, 0x7610, R32 ;  /* 0x00007610ff207816 */ /* 0x000fe40000000020 */
[--C-:B0-----:R-:W-:Y:S02]  /*16970*/  SHF.R.U32.HI R19, RZ, 0x6, R73.reuse ;  /* 0x00000006ff137819 */ /* 0x101fe40000011649 */
[----:B-1----:R-:W-:Y:S02]  /*16980*/  SHF.R.U32.HI R5, RZ, 0x6, R73 ;  /* 0x00000006ff057819 */ /* 0x002fe40000011649 */
[----:B------:R-:W-:Y:S01]  /*16990*/  SGXT.U32 R19, R19, 0x1 ;  /* 0x000000011313781a */ /* 0x000fe20000000000 */
[----:B------:R-:W4:Y:S01]  /*169a0*/  LDL R73, [R1+0x9c] ;  /* 0x00009c0001497983 */ /* 0x000f220000100800 */
[----:B------:R-:W-:Y:S02]  /*169b0*/  SGXT.U32 R5, R5, 0x1 ;  /* 0x000000010505781a */ /* 0x000fe40000000000 */
[----:B------:R-:W-:-:S02]  /*169c0*/  LOP3.LUT R19, R19, 0x22, RZ, 0xfc, !PT ;  /* 0x0000002213137812 */ /* 0x000fc400078efcff */
[----:B------:R-:W-:Y:S02]  /*169d0*/  LOP3.LUT R5, R5, 0x24, RZ, 0xfc, !PT ;  /* 0x0000002405057812 */ /* 0x000fe400078efcff */
[----:B------:R-:W-:Y:S02]  /*169e0*/  ISETP.GE.AND P1, PT, R19, UR5, PT ;  /* 0x0000000513007c0c */ /* 0x000fe4000bf26270 */
[----:B------:R-:W-:Y:S01]  /*169f0*/  ISETP.GE.AND P3, PT, R5, UR5, PT ;  /* 0x0000000505007c0c */ /* 0x000fe2000bf66270 */
[----:B------:R-:W4:Y:S01]  /*16a00*/  LDL R19, [R1+0xa0] ;  /* 0x0000a00001137983 */ /* 0x000f220000100800 */
[----:B------:R-:W-:-:S03]  /*16a10*/  @!P5 IMAD.MOV.U32 R4, RZ, RZ, R18 ;  /* 0x000000ffff04d224 */ /* 0x000fc600078e0012 */
[----:B------:R-:W4:Y:S01]  /*16a20*/  LDL R18, [R1+0xa4] ;  /* 0x0000a40001127983 */ /* 0x000f220000100800 */
[----:B------:R-:W-:Y:S01]  /*16a30*/  @!P5 IMAD.MOV.U32 R5, RZ, RZ, R75 ;  /* 0x000000ffff05d224 */ /* 0x000fe200078e004b */
[----:B------:R-:W-:Y:S02]  /*16a40*/  PRMT R66, RZ, 0x7610, R66 ;  /* 0x00007610ff427816 */ /* 0x000fe40000000042 */
[----:B------:R-:W4:Y:S04]  /*16a50*/  LDL R75, [R1+0x4b4] ;  /* 0x0004b400014b7983 */ /* 0x000f280000100800 */
[----:B------:R0:W4:Y:S02]  /*16a60*/  @!P5 LDG.E.U16 R32, desc[UR24][R4.64] ;  /* 0x000000180420d981 */ /* 0x000124000c1e1500 */
[----:B0-----:R-:W-:-:S02]  /*16a70*/  @!P4 IMAD.MOV.U32 R5, RZ, RZ, R13 ;  /* 0x000000ffff05c224 */ /* 0x001fc400078e000d */
[----:B------:R-:W4:Y:S01]  /*16a80*/  LDL R13, [R1+0xa8] ;  /* 0x0000a800010d7983 */ /* 0x000f220000100800 */
[----:B------:R-:W-:Y:S02]  /*16a90*/  @!P4 IMAD.MOV.U32 R4, RZ, RZ, R11 ;  /* 0x000000ffff04c224 */ /* 0x000fe400078e000b */
[----:B------:R-:W0:Y:S03]  /*16aa0*/  S2R R11, SR_TID.X ;  /* 0x00000000000b7919 */ /* 0x000e260000002100 */
[----:B------:R3:W4:Y:S01]  /*16ab0*/  @!P4 LDG.E.U16 R66, desc[UR24][R4.64] ;  /* 0x000000180442c981 */ /* 0x000722000c1e1500 */
[----:B0-----:R-:W-:-:S04]  /*16ac0*/  SHF.R.U32.HI R11, RZ, 0x6, R11 ;  /* 0x00000006ff0b7819 */ /* 0x001fc8000001160b */
[----:B------:R-:W-:-:S04]  /*16ad0*/  SGXT.U32 R11, R11, 0x1 ;  /* 0x000000010b0b781a */ /* 0x000fc80000000000 */
[----:B------:R-:W-:-:S04]  /*16ae0*/  LOP3.LUT R11, R11, 0x26, RZ, 0xfc, !PT ;  /* 0x000000260b0b7812 */ /* 0x000fc800078efcff */
[----:B------:R-:W-:Y:S01]  /*16af0*/  ISETP.GE.AND P5, PT, R11, UR5, PT ;  /* 0x000000050b007c0c */ /* 0x000fe2000bfa6270 */
[----:B---3--:R-:W-:Y:S02]  /*16b00*/  @!P0 IMAD.MOV.U32 R4, RZ, RZ, R12 ;  /* 0x000000ffff048224 */ /* 0x008fe400078e000c */
[----:B------:R-:W0:Y:S01]  /*16b10*/  S2R R12, SR_TID.X ;  /* 0x00000000000c7919 */ /* 0x000e220000002100 */
[----:B--2---:R-:W-:Y:S01]  /*16b20*/  @!P0 IMAD.MOV.U32 R5, RZ, RZ, R74 ;  /* 0x000000ffff058224 */ /* 0x004fe200078e004a */
[--C-:B0-----:R-:W-:Y:S02]  /*16b30*/  SHF.R.U32.HI R11, RZ, 0x6, R12.reuse ;  /* 0x00000006ff0b7819 */ /* 0x101fe4000001160c */
[----:B------:R-:W-:Y:S02]  /*16b40*/  SHF.R.U32.HI R74, RZ, 0x6, R12 ;  /* 0x00000006ff4a7819 */ /* 0x000fe4000001160c */
[----:B------:R-:W-:Y:S01]  /*16b50*/  SGXT.U32 R11, R11, 0x1 ;  /* 0x000000010b0b781a */ /* 0x000fe20000000000 */
[----:B------:R-:W2:Y:S03]  /*16b60*/  LDL R12, [R1+0xac] ;  /* 0x0000ac00010c7983 */ /* 0x000ea60000100800 */
[----:B------:R-:W-:-:S04]  /*16b70*/  LOP3.LUT R11, R11, 0x28, RZ, 0xfc, !PT ;  /* 0x000000280b0b7812 */ /* 0x000fc800078efcff */
[----:B------:R-:W-:Y:S02]  /*16b80*/  ISETP.GE.AND P4, PT, R11, UR5, PT ;  /* 0x000000050b007c0c */ /* 0x000fe4000bf86270 */
[----:B------:R-:W3:Y:S01]  /*16b90*/  LDL R11, [R1+0xb0] ;  /* 0x0000b000010b7983 */ /* 0x000ee20000100800 */
[----:B------:R-:W-:Y:S02]  /*16ba0*/  PRMT R20, RZ, 0x7610, R20 ;  /* 0x00007610ff147816 */ /* 0x000fe40000000014 */
[----:B------:R-:W-:-:S04]  /*16bb0*/  PRMT R41, RZ, 0x7610, R41 ;  /* 0x00007610ff297816 */ /* 0x000fc80000000029 */
[----:B------:R4:W3:Y:S01]  /*16bc0*/  @!P0 LDG.E.U16 R20, desc[UR24][R4.64] ;  /* 0x0000001804148981 */ /* 0x0008e2000c1e1500 */
[----:B------:R-:W-:Y:S01]  /*16bd0*/  PRMT R31, RZ, 0x7610, R31 ;  /* 0x00007610ff1f7816 */ /* 0x000fe2000000001f */
[----:B----4-:R-:W-:Y:S01]  /*16be0*/  @!P1 IMAD.MOV.U32 R5, RZ, RZ, R73 ;  /* 0x000000ffff059224 */ /* 0x010fe200078e0049 */
[----:B------:R-:W-:Y:S01]  /*16bf0*/  SGXT.U32 R74, R74, 0x1 ;  /* 0x000000014a4a781a */ /* 0x000fe20000000000 */
[----:B------:R-:W4:Y:S01]  /*16c00*/  LDL R73, [R1+0x4bc] ;  /* 0x0004bc0001497983 */ /* 0x000f220000100800 */
[----:B------:R-:W-:Y:S02]  /*16c10*/  @!P1 IMAD.MOV.U32 R4, RZ, RZ, R19 ;  /* 0x000000ffff049224 */ /* 0x000fe400078e0013 */
[----:B------:R-:W-:Y:S01]  /*16c20*/  LOP3.LUT R74, R74, 0x2a, RZ, 0xfc, !PT ;  /* 0x0000002a4a4a7812 */ /* 0x000fe200078efcff */
[----:B------:R-:W4:Y:S04]  /*16c30*/  LDL R19, [R1+0x4c0] ;  /* 0x0004c00001137983 */ /* 0x000f280000100800 */
[----:B------:R0:W4:Y:S02]  /*16c40*/  @!P1 LDG.E.U16 R41, desc[UR24][R4.64] ;  /* 0x0000001804299981 */ /* 0x000124000c1e1500 */
[----:B0-----:R-:W-:Y:S01]  /*16c50*/  @!P3 IMAD.MOV.U32 R5, RZ, RZ, R18 ;  /* 0x000000ffff05b224 */ /* 0x001fe200078e0012 */
[----:B------:R-:W-:Y:S01]  /*16c60*/  ISETP.GE.AND P0, PT, R74, UR5, PT ;  /* 0x000000054a007c0c */ /* 0x000fe2000bf06270 */
[----:B------:R-:W4:Y:S04]  /*16c70*/  LDL R18, [R1+0x4c4] ;  /* 0x0004c40001127983 */ /* 0x000f280000100800 */
[----:B------:R-:W4:Y:S01]  /*16c80*/  LDL R74, [R1+0x4b8] ;  /* 0x0004b800014a7983 */ /* 0x000f220000100800 */
[----:B------:R-:W-:-:S03]  /*16c90*/  @!P3 IMAD.MOV.U32 R4, RZ, RZ, R13 ;  /* 0x000000ffff04b224 */ /* 0x000fc600078e000d */
[----:B------:R-:W4:Y:S04]  /*16ca0*/  LDL R13, [R1+0x4c8] ;  /* 0x0004c800010d7983 */ /* 0x000f280000100800 */
[----:B------:R0:W4:Y:S02]  /*16cb0*/  @!P3 LDG.E.U16 R31, desc[UR24][R4.64] ;  /* 0x00000018041fb981 */ /* 0x000124000c1e1500 */
[----:B0-----:R-:W0:Y:S02]  /*16cc0*/  S2R R4, SR_TID.X ;  /* 0x0000000000047919 */ /* 0x001e240000002100 */
[----:B0-----:R-:W-:-:S04]  /*16cd0*/  SHF.R.U32.HI R5, RZ, 0x6, R4 ;  /* 0x00000006ff057819 */ /* 0x001fc80000011604 */
[----:B------:R-:W-:Y:S02]  /*16ce0*/  SGXT.U32 R5, R5, 0x1 ;  /* 0x000000010505781a */ /* 0x000fe40000000000 */
[----:B------:R-:W-:Y:S02]  /*16cf0*/  SHF.R.U32.HI R4, RZ, 0x6, R4 ;  /* 0x00000006ff047819 */ /* 0x000fe40000011604 */
[----:B------:R-:W-:Y:S02]  /*16d00*/  LOP3.LUT R5, R5, 0x2e, RZ, 0xfc, !PT ;  /* 0x0000002e05057812 */ /* 0x000fe400078efcff */
[----:B------:R-:W-:Y:S02]  /*16d10*/  SGXT.U32 R4, R4, 0x1 ;  /* 0x000000010404781a */ /* 0x000fe40000000000 */
[----:B------:R-:W-:Y:S02]  /*16d20*/  ISETP.GE.AND P3, PT, R5, UR5, PT ;  /* 0x0000000505007c0c */ /* 0x000fe4000bf66270 */
[----:B------:R-:W-:-:S04]  /*16d30*/  LOP3.LUT R4, R4, 0x2c, RZ, 0xfc, !PT ;  /* 0x0000002c04047812 */ /* 0x000fc800078efcff */
[----:B------:R-:W-:Y:S01]  /*16d40*/  ISETP.GE.AND P1, PT, R4, UR5, PT ;  /* 0x0000000504007c0c */ /* 0x000fe2000bf26270 */
[----:B--2---:R-:W-:Y:S02]  /*16d50*/  @!P5 IMAD.MOV.U32 R5, RZ, RZ, R12 ;  /* 0x000000ffff05d224 */ /* 0x004fe400078e000c */
[----:B------:R-:W2:Y:S01]  /*16d60*/  LDL R12, [R1+0x4cc] ;  /* 0x0004cc00010c7983 */ /* 0x000ea20000100800 */
[----:B---3--:R-:W-:-:S03]  /*16d70*/  @!P5 IMAD.MOV.U32 R4, RZ, RZ, R11 ;  /* 0x000000ffff04d224 */ /* 0x008fc600078e000b */
[----:B------:R-:W3:Y:S01]  /*16d80*/  LDL R11, [R1+0x4d0] ;  /* 0x0004d000010b7983 */ /* 0x000ee20000100800 */
[----:B------:R-:W-:Y:S02]  /*16d90*/  PRMT R65, RZ, 0x7610, R65 ;  /* 0x00007610ff417816 */ /* 0x000fe40000000041 */
[----:B------:R-:W-:-:S04]  /*16da0*/  PRMT R37, RZ, 0x7610, R37 ;  /* 0x00007610ff257816 */ /* 0x000fc80000000025 */
[----:B------:R0:W3:Y:S01]  /*16db0*/  @!P5 LDG.E.U16 R65, desc[UR24][R4.64] ;  /* 0x000000180441d981 */ /* 0x0000e2000c1e1500 */
[----:B------:R-:W-:Y:S01]  /*16dc0*/  PRMT R40, RZ, 0x7610, R40 ;  /* 0x00007610ff287816 */ /* 0x000fe20000000028 */
[----:B0-----:R-:W-:Y:S01]  /*16dd0*/  @!P4 IMAD.MOV.U32 R5, RZ, RZ, R75 ;  /* 0x000000ffff05c224 */ /* 0x001fe200078e004b */
[----:B------:R-:W-:Y:S01]  /*16de0*/  PRMT R30, RZ, 0x7610, R30 ;  /* 0x00007610ff1e7816 */ /* 0x000fe2000000001e */
[----:B------:R-:W3:Y:S01]  /*16df0*/  LDL R75, [R1+0x4dc] ;  /* 0x0004dc00014b7983 */ /* 0x000ee20000100800 */
[----:B----4-:R-:W-:Y:S02]  /*16e00*/  @!P4 IMAD.MOV.U32 R4, RZ, RZ, R74 ;  /* 0x000000ffff04c224 */ /* 0x010fe400078e004a */
[----:B------:R-:W0:Y:S03]  /*16e10*/  S2R R74, SR_TID.X ;  /* 0x00000000004a7919 */ /* 0x000e260000002100 */
[----:B------:R1:W4:Y:S02]  /*16e20*/  @!P4 LDG.E.U16 R37, desc[UR24][R4.64] ;  /* 0x000000180425c981 */ /* 0x000324000c1e1500 */
[----:B-1----:R-:W-:-:S02]  /*16e30*/  @!P0 IMAD.MOV.U32 R4, RZ, RZ, R19 ;  /* 0x000000ffff048224 */ /* 0x002fc400078e0013 */
[----:B------:R-:W-:-:S05]  /*16e40*/  @!P0 IMAD.MOV.U32 R5, RZ, RZ, R73 ;  /* 0x000000ffff058224 */ /* 0x000fca00078e0049 */
[----:B------:R1:W4:Y:S02]  /*16e50*/  @!P0 LDG.E.U16 R40, desc[UR24][R4.64] ;  /* 0x0000001804288981 */ /* 0x000324000c1e1500 */
[----:B-1----:R-:W-:Y:S02]  /*16e60*/  @!P1 IMAD.MOV.U32 R4, RZ, RZ, R13 ;  /* 0x000000ffff049224 */ /* 0x002fe400078e000d */
[----:B------:R-:W-:Y:S01]  /*16e70*/  @!P1 IMAD.MOV.U32 R5, RZ, RZ, R18 ;  /* 0x000000ffff059224 */ /* 0x000fe200078e0012 */
[----:B------:R-:W-:Y:S01]  /*16e80*/  PRMT R69, RZ, 0x7610, R69 ;  /* 0x00007610ff457816 */ /* 0x000fe20000000045 */
[----:B------:R-:W4:Y:S04]  /*16e90*/  LDL R18, [R1+0x4ec] ;  /* 0x0004ec0001127983 */ /* 0x000f280000100800 */
[----:B------:R2:W4:Y:S01]  /*16ea0*/  @!P1 LDG.E.U16 R30, desc[UR24][R4.64] ;  /* 0x00000018041e9981 */ /* 0x000522000c1e1500 */
[----:B0-----:R-:W-:-:S02]  /*16eb0*/  SHF.R.U32.HI R19, RZ, 0x6, R74 ;  /* 0x00000006ff137819 */ /* 0x001fc4000001164a */
[--C-:B------:R-:W-:Y:S01]  /*16ec0*/  SHF.R.U32.HI R73, RZ, 0x6, R74.reuse ;  /* 0x00000006ff497819 */ /* 0x100fe2000001164a */
[----:B------:R-:W4:Y:S01]  /*16ed0*/  LDL R13, [R1+0x4f0] ;  /* 0x0004f000010d7983 */ /* 0x000f220000100800 */
[----:B------:R-:W-:-:S04]  /*16ee0*/  SHF.R.U32.HI R74, RZ, 0x6, R74 ;  /* 0x00000006ff4a7819 */ /* 0x000fc8000001164a */
[----:B------:R-:W-:Y:S02]  /*16ef0*/  SGXT.U32 R74, R74, 0x1 ;  /* 0x000000014a4a781a */ /* 0x000fe40000000000 */
[----:B------:R-:W-:Y:S02]  /*16f00*/  SGXT.U32 R19, R19, 0x1 ;  /* 0x000000011313781a */ /* 0x000fe40000000000 */
[----:B------:R-:W-:Y:S02]  /*16f10*/  LOP3.LUT R74, R74, 0x30, RZ, 0xfc, !PT ;  /* 0x000000304a4a7812 */ /* 0x000fe400078efcff */
[----:B------:R-:W-:Y:S02]  /*16f20*/  SGXT.U32 R73, R73, 0x1 ;  /* 0x000000014949781a */ /* 0x000fe40000000000 */
[----:B------:R-:W-:Y:S02]  /*16f30*/  ISETP.GE.AND P5, PT, R74, UR5, PT ;  /* 0x000000054a007c0c */ /* 0x000fe4000bfa6270 */
[----:B------:R-:W-:Y:S01]  /*16f40*/  LOP3.LUT R73, R73, 0x32, RZ, 0xfc, !PT ;  /* 0x0000003249497812 */ /* 0x000fe200078efcff */
[----:B------:R-:W4:Y:S01]  /*16f50*/  LDL R74, [R1+0x4e0] ;  /* 0x0004e000014a7983 */ /* 0x000f220000100800 */
[----:B------:R-:W-:-:S02]  /*16f60*/  LOP3.LUT R19, R19, 0x34, RZ, 0xfc, !PT ;  /* 0x0000003413137812 */ /* 0x000fc400078efcff */
[----:B------:R-:W-:Y:S02]  /*16f70*/  ISETP.GE.AND P4, PT, R73, UR5, PT ;  /* 0x0000000549007c0c */ /* 0x000fe4000bf86270 */
[----:B------:R-:W-:Y:S01]  /*16f80*/  ISETP.GE.AND P0, PT, R19, UR5, PT ;  /* 0x0000000513007c0c */ /* 0x000fe2000bf06270 */
[----:B------:R-:W4:Y:S04]  /*16f90*/  LDL R73, [R1+0x4e4] ;  /* 0x0004e40001497983 */ /* 0x000f280000100800 */
[----:B------:R-:W4:Y:S01]  /*16fa0*/  LDL R19, [R1+0x4e8] ;  /* 0x0004e80001137983 */ /* 0x000f220000100800 */
[----:B--2---:R-:W-:Y:S02]  /*16fb0*/  @!P3 IMAD.MOV.U32 R5, RZ, RZ, R12 ;  /* 0x000000ffff05b224 */ /* 0x004fe400078e000c */
[----:B------:R-:W0:Y:S01]  /*16fc0*/  S2R R12, SR_TID.X ;  /* 0x00000000000c7919 */ /* 0x000e220000002100 */
[----:B---3--:R-:W-:-:S05]  /*16fd0*/  @!P3 IMAD.MOV.U32 R4, RZ, RZ, R11 ;  /* 0x000000ffff04b224 */ /* 0x008fca00078e000b */
[----:B------:R1:W2:Y:S04]  /*16fe0*/  @!P3 LDG.E.U16 R69, desc[UR24][R4.64] ;  /* 0x000000180445b981 */ /* 0x0002a8000c1e1500 */
[----:B------:R-:W1:Y:S04]  /*16ff0*/  LDL R4, [R1+0x4d4] ;  /* 0x0004d40001047983 */ /* 0x000e680000100800 */
[----:B------:R-:W1:Y:S01]  /*17000*/  LDL R5, [R1+0x4d8] ;  /* 0x0004d80001057983 */ /* 0x000e620000100800 */
[--C-:B0-----:R-:W-:Y:S02]  /*17010*/  SHF.R.U32.HI R11, RZ, 0x6, R12.reuse ;  /* 0x00000006ff0b7819 */ /* 0x101fe4000001160c */
[----:B------:R-:W-:-:S02]  /*17020*/  SHF.R.U32.HI R12, RZ, 0x6, R12 ;  /* 0x00000006ff0c7819 */ /* 0x000fc4000001160c */
[----:B------:R-:W-:Y:S02]  /*17030*/  SGXT.U32 R11, R11, 0x1 ;  /* 0x000000010b0b781a */ /* 0x000fe40000000000 */
[----:B------:R-:W-:Y:S02]  /*17040*/  SGXT.U32 R12, R12, 0x1 ;  /* 0x000000010c0c781a */ /* 0x000fe40000000000 */
[----:B------:R-:W-:Y:S02]  /*17050*/  LOP3.LUT R11, R11, 0x38, RZ, 0xfc, !PT ;  /* 0x000000380b0b7812 */ /* 0x000fe400078efcff */
[----:B------:R-:W-:Y:S02]  /*17060*/  LOP3.LUT R12, R12, 0x36, RZ, 0xfc, !PT ;  /* 0x000000360c0c7812 */ /* 0x000fe400078efcff */
[----:B------:R-:W-:Y:S02]  /*17070*/  ISETP.GE.AND P3, PT, R11, UR5, PT ;  /* 0x000000050b007c0c */ /* 0x000fe4000bf66270 */
[----:B------:R-:W-:Y:S01]  /*17080*/  ISETP.GE.AND P1, PT, R12, UR5, PT ;  /* 0x000000050c007c0c */ /* 0x000fe2000bf26270 */
[----:B------:R-:W3:Y:S04]  /*17090*/  LDL R11, [R1+0x4f8] ;  /* 0x0004f800010b7983 */ /* 0x000ee80000100800 */
[----:B------:R-:W2:Y:S01]  /*170a0*/  LDL R12, [R1+0x4f4] ;  /* 0x0004f400010c7983 */ /* 0x000ea20000100800 */
[----:B------:R-:W-:-:S02]  /*170b0*/  PRMT R36, RZ, 0x7610, R36 ;  /* 0x00007610ff247816 */ /* 0x000fc40000000024 */
[----:B------:R-:W-:Y:S02]  /*170c0*/  PRMT R47, RZ, 0x7610, R47 ;  /* 0x00007610ff2f7816 */ /* 0x000fe4000000002f */
[----:B------:R-:W-:Y:S02]  /*170d0*/  PRMT R29, RZ, 0x7610, R29 ;  /* 0x00007610ff1d7816 */ /* 0x000fe4000000001d */
[----:B------:R-:W-:Y:S02]  /*170e0*/  PRMT R70, RZ, 0x7610, R70 ;  /* 0x00007610ff467816 */ /* 0x000fe40000000046 */
[----:B------:R-:W-:Y:S02]  /*170f0*/  PRMT R61, RZ, 0x7610, R61 ;  /* 0x00007610ff3d7816 */ /* 0x000fe4000000003d */
[----:B-1----:R-:W-:-:S04]  /*17100*/  @!P5 LOP3.LUT R5, R5, R4, RZ, 0x3c, !PT ;  /* 0x000000040505d212 */ /* 0x002fc800078e3cff */
[----:B------:R-:W-:-:S04]  /*17110*/  @!P5 LOP3.LUT R4, R5, R4, RZ, 0x3c, !PT ;  /* 0x000000040504d212 */ /* 0x000fc800078e3cff */
[----:B------:R-:W-:-:S05]  /*17120*/  @!P5 LOP3.LUT R5, R5, R4, RZ, 0x3c, !PT ;  /* 0x000000040505d212 */ /* 0x000fca00078e3cff */
[----:B------:R4:W2:Y:S02]  /*17130*/  @!P5 LDG.E.U16 R36, desc[UR24][R4.64] ;  /* 0x000000180424d981 */ /* 0x0008a4000c1e1500 */
[----:B----4-:R-:W-:Y:S02]  /*17140*/  @!P4 IMAD.MOV.U32 R4, RZ, RZ, R74 ;  /* 0x000000ffff04c224 */ /* 0x010fe400078e004a */
[----:B------:R-:W-:Y:S01]  /*17150*/  @!P4 IMAD.MOV.U32 R5, RZ, RZ, R75 ;  /* 0x000000ffff05c224 */ /* 0x000fe200078e004b */
[----:B------:R-:W0:Y:S04]  /*17160*/  S2R R74, SR_TID.X ;  /* 0x00000000004a7919 */ /* 0x000e280000002100 */
[----:B------:R1:W4:Y:S04]  /*17170*/  @!P4 LDG.E.U16 R47, desc[UR24][R4.64] ;  /* 0x00000018042fc981 */ /* 0x000328000c1e1500 */
[----:B------:R-:W4:Y:S01]  /*17180*/  LDL R75, [R1+0x508] ;  /* 0x00050800014b7983 */ /* 0x000f220000100800 */
[----:B-1----:R-:W-:-:S02]  /*17190*/  @!P0 IMAD.MOV.U32 R4, RZ, RZ, R19 ;  /* 0x000000ffff048224 */ /* 0x002fc400078e0013 */
[----:B------:R-:W-:-:S05]  /*171a0*/  @!P0 IMAD.MOV.U32 R5, RZ, RZ, R73 ;  /* 0x000000ffff058224 */ /* 0x000fca00078e0049 */
[----:B------:R1:W4:Y:S02]  /*171b0*/  @!P0 LDG.E.U16 R29, desc[UR24][R4.64] ;  /* 0x00000018041d8981 */ /* 0x000324000c1e1500 */
[----:B-1----:R-:W-:Y:S02]  /*171c0*/  @!P1 IMAD.MOV.U32 R4, RZ, RZ, R13 ;  /* 0x000000ffff049224 */ /* 0x002fe400078e000d */
[----:B------:R-:W-:Y:S01]  /*171d0*/  @!P1 IMAD.MOV.U32 R5, RZ, RZ, R18 ;  /* 0x000000ffff059224 */ /* 0x000fe200078e0012 */
[--C-:B0-----:R-:W-:Y:S01]  /*171e0*/  SHF.R.U32.HI R19, RZ, 0x6, R74.reuse ;  /* 0x00000006ff137819 */ /* 0x101fe2000001164a */
[----:B------:R-:W4:Y:S04]  /*171f0*/  LDL R18, [R1+0x514] ;  /* 0x0005140001127983 */ /* 0x000f280000100800 */
[----:B------:R3:W4:Y:S01]  /*17200*/  @!P1 LDG.E.U16 R70, desc[UR24][R4.64] ;  /* 0x0000001804469981 */ /* 0x000722000c1e1500 */
[----:B------:R-:W-:-:S02]  /*17210*/  SHF.R.U32.HI R73, RZ, 0x6, R74 ;  /* 0x00000006ff497819 */ /* 0x000fc4000001164a */
[----:B------:R-:W-:Y:S01]  /*17220*/  PRMT R46, RZ, 0x7610, R46 ;  /* 0x00007610ff2e7816 */ /* 0x000fe2000000002e */
[----:B------:R-:W4:Y:S01]  /*17230*/  LDL R13, [R1+0x518] ;  /* 0x00051800010d7983 */ /* 0x000f220000100800 */
[----:B---3--:R-:W-:Y:S02]  /*17240*/  @!P3 IMAD.MOV.U32 R4, RZ, RZ, R11 ;  /* 0x000000ffff04b224 */ /* 0x008fe400078e000b */
[----:B--2---:R-:W-:-:S05]  /*17250*/  @!P3 IMAD.MOV.U32 R5, RZ, RZ, R12 ;  /* 0x000000ffff05b224 */ /* 0x004fca00078e000c */
[----:B------:R0:W2:Y:S04]  /*17260*/  @!P3 LDG.E.U16 R61, desc[UR24][R4.64] ;  /* 0x00000018043db981 */ /* 0x0000a8000c1e1500 */
[----:B------:R-:W0:Y:S04]  /*17270*/  LDL R4, [R1+0x4fc] ;  /* 0x0004fc0001047983 */ /* 0x000e280000100800 */
[----:B------:R-:W0:Y:S01]  /*17280*/  LDL R5, [R1+0x500] ;  /* 0x0005000001057983 */ /* 0x000e220000100800 */
[----:B------:R-:W1:Y:S01]  /*17290*/  S2R R11, SR_TID.X ;  /* 0x00000000000b7919 */ /* 0x000e620000002100 */
[----:B------:R-:W-:-:S04]  /*172a0*/  SHF.R.U32.HI R74, RZ, 0x6, R74 ;  /* 0x00000006ff4a7819 */ /* 0x000fc8000001164a */
[----:B------:R-:W-:-:S04]  /*172b0*/  SGXT.U32 R74, R74, 0x1 ;  /* 0x000000014a4a781a */ /* 0x000fc80000000000 */
[----:B------:R-:W-:-:S04]  /*172c0*/  LOP3.LUT R74, R74, 0x3a, RZ, 0xfc, !PT ;  /* 0x0000003a4a4a7812 */ /* 0x000fc800078efcff */
[----:B------:R-:W-:Y:S02]  /*172d0*/  ISETP.GE.AND P5, PT, R74, UR5, PT ;  /* 0x000000054a007c0c */ /* 0x000fe4000bfa6270 */
[----:B------:R-:W-:Y:S02]  /*172e0*/  SGXT.U32 R19, R19, 0x1 ;  /* 0x000000011313781a */ /* 0x000fe40000000000 */
[----:B------:R-:W-:Y:S02]  /*172f0*/  SGXT.U32 R73, R73, 0x1 ;  /* 0x000000014949781a */ /* 0x000fe40000000000 */
[----:B------:R-:W-:Y:S02]  /*17300*/  LOP3.LUT R19, R19, 0x3e, RZ, 0xfc, !PT ;  /* 0x0000003e13137812 */ /* 0x000fe400078efcff */
[----:B------:R-:W-:Y:S02]  /*17310*/  LOP3.LUT R73, R73, 0x3c, RZ, 0xfc, !PT ;  /* 0x0000003c49497812 */ /* 0x000fe400078efcff */
[----:B-1----:R-:W-:-:S02]  /*17320*/  SHF.R.U32.HI R12, RZ, 0x6, R11 ;  /* 0x00000006ff0c7819 */ /* 0x002fc4000001160b */
[----:B------:R-:W-:Y:S02]  /*17330*/  SHF.R.U32.HI R74, RZ, 0x6, R11 ;  /* 0x00000006ff4a7819 */ /* 0x000fe4000001160b */
[----:B------:R-:W-:Y:S01]  /*17340*/  SGXT.U32 R12, R12, 0x1 ;  /* 0x000000010c0c781a */ /* 0x000fe20000000000 */
[----:B------:R-:W3:Y:S01]  /*17350*/  LDL R11, [R1+0x520] ;  /* 0x00052000010b7983 */ /* 0x000ee20000100800 */
[----:B------:R-:W-:Y:S02]  /*17360*/  SGXT.U32 R74, R74, 0x1 ;  /* 0x000000014a4a781a */ /* 0x000fe40000000000 */
[----:B------:R-:W-:Y:S02]  /*17370*/  LOP3.LUT R12, R12, 0x40, RZ, 0xfc, !PT ;  /* 0x000000400c0c7812 */ /* 0x000fe400078efcff */
[----:B------:R-:W-:Y:S02]  /*17380*/  LOP3.LUT R74, R74, 0x42, RZ, 0xfc, !PT ;  /* 0x000000424a4a7812 */ /* 0x000fe400078efcff */
[----:B------:R-:W-:-:S02]  /*17390*/  ISETP.GE.AND P4, PT, R73, UR5, PT ;  /* 0x0000000549007c0c */ /* 0x000fc4000bf86270 */
[----:B------:R-:W-:Y:S01]  /*173a0*/  ISETP.GE.AND P0, PT, R19, UR5, PT ;  /* 0x0000000513007c0c */ /* 0x000fe2000bf06270 */
[----:B------:R-:W2:Y:S01]  /*173b0*/  LDL R73, [R1+0x50c] ;  /* 0x00050c0001497983 */ /* 0x000ea20000100800 */
[----:B------:R-:W-:Y:S02]  /*173c0*/  ISETP.GE.AND P1, PT, R12, UR5, PT ;  /* 0x000000050c007c0c */ /* 0x000fe4000bf26270 */
[----:B------:R-:W-:Y:S01]  /*173d0*/  ISETP.GE.AND P3, PT, R74, UR5, PT ;  /* 0x000000054a007c0c */ /* 0x000fe2000bf66270 */
[----:B------:R-:W2:Y:S04]  /*173e0*/  LDL R19, [R1+0x510] ;  /* 0x0005100001137983 */ /* 0x000ea80000100800 */
[----:B------:R-:W2:Y:S04]  /*173f0*/  LDL R12, [R1+0x51c] ;  /* 0x00051c00010c7983 */ /* 0x000ea80000100800 */
[----:B------:R-:W2:Y:S01]  /*17400*/  LDL.LU R74, [R1+0x75c] ;  /* 0x00075c00014a7983 */ /* 0x000ea20000300800 */
[----:B0-----:R-:W-:-:S04]  /*17410*/  @!P5 LOP3.LUT R5, R5, R4, RZ, 0x3c, !PT ;  /* 0x000000040505d212 */ /* 0x001fc800078e3cff */
[----:B------:R-:W-:-:S04]  /*17420*/  @!P5 LOP3.LUT R4, R5, R4, RZ, 0x3c, !PT ;  /* 0x000000040504d212 */ /* 0x000fc800078e3cff */
[----:B------:R-:W-:-:S05]  /*17430*/  @!P5 LOP3.LUT R5, R5, R4, RZ, 0x3c, !PT ;  /* 0x000000040505d212 */ /* 0x000fca00078e3cff */
[----:B------:R4:W2:Y:S04]  /*17440*/  @!P5 LDG.E.U16 R46, desc[UR24][R4.64] ;  /* 0x00000018042ed981 */ /* 0x0008a8000c1e1500 */
[----:B------:R-:W2:Y:S01]  /*17450*/  LDL R5, [R1+0x504] ;  /* 0x0005040001057983 */ /* 0x000ea20000100800 */
[----:B----4-:R-:W-:Y:S02]  /*17460*/  @!P4 IMAD.MOV.U32 R4, RZ, RZ, R75 ;  /* 0x000000ffff04c224 */ /* 0x010fe400078e004b */
[----:B------:R-:W0:Y:S01]  /*17470*/  S2R R75, SR_TID.X ;  /* 0x00000000004b7919 */ /* 0x000e220000002100 */
[----:B------:R-:W-:Y:S02]  /*17480*/  PRMT R28, RZ, 0x7610, R28 ;  /* 0x00007610ff1c7816 */ /* 0x000fe4000000001c */
[----:B------:R-:W-:-:S02]  /*17490*/  PRMT R72, RZ, 0x7610, R72 ;  /* 0x00007610ff487816 */ /* 0x000fc40000000048 */
[----:B------:R-:W-:Y:S02]  /*174a0*/  PRMT R22, RZ, 0x7610, R22 ;  /* 0x00007610ff167816 */ /* 0x000fe40000000016 */
[----:B------:R-:W-:Y:S01]  /*174b0*/  PRMT R52, RZ, 0x7610, R52 ;  /* 0x00007610ff347816 */ /* 0x000fe20000000034 */
[----:B--2---:R1:W2:Y:S02]  /*174c0*/  @!P4 LDG.E.U16 R28, desc[UR24][R4.64] ;  /* 0x00000018041cc981 */ /* 0x0042a4000c1e1500 */
[----:B-1----:R-:W-:Y:S02]  /*174d0*/  @!P0 IMAD.MOV.U32 R4, RZ, RZ, R19 ;  /* 0x000000ffff048224 */ /* 0x002fe400078e0013 */
[----:B------:R-:W-:-:S05]  /*174e0*/  @!P0 IMAD.MOV.U32 R5, RZ, RZ, R73 ;  /* 0x000000ffff058224 */ /* 0x000fca00078e0049 */
[----:B------:R1:W4:Y:S02]  /*174f0*/  @!P0 LDG.E.U16 R72, desc[UR24][R4.64] ;  /* 0x0000001804488981 */ /* 0x000324000c1e1500 */
[----:B-1----:R-:W-:Y:S02]  /*17500*/  @!P1 IMAD.MOV.U32 R4, RZ, RZ, R13 ;  /* 0x000000ffff049224 */ /* 0x002fe400078e000d */
[----:B------:R-:W-:Y:S01]  /*17510*/  @!P1 IMAD.MOV.U32 R5, RZ, RZ, R18 ;  /* 0x000000ffff059224 */ /* 0x000fe200078e0012 */
[--C-:B0-----:R-:W-:Y:S01]  /*17520*/  SHF.R.U32.HI R19, RZ, 0x6, R75.reuse ;  /* 0x00000006ff137819 */ /* 0x101fe2000001164b */
[----:B------:R-:W2:Y:S04]  /*17530*/  LDL R13, [R1+0x534] ;  /* 0x00053400010d7983 */ /* 0x000ea80000100800 */
[----:B------:R3:W2:Y:S01]  /*17540*/  @!P1 LDG.E.U16 R22, desc[UR24][R4.64] ;  /* 0x0000001804169981 */ /* 0x0006a2000c1e1500 */
[----:B------:R-:W-:Y:S01]  /*17550*/  SHF.R.U32.HI R73, RZ, 0x6, R75 ;  /* 0x00000006ff497819 */ /* 0x000fe2000001164b */
[----:B---3--:R-:W-:-:S02]  /*17560*/  @!P3 IMAD.MOV.U32 R4, RZ, RZ, R11 ;  /* 0x000000ffff04b224 */ /* 0x008fc400078e000b */
[----:B------:R-:W-:Y:S01]  /*17570*/  @!P3 IMAD.MOV.U32 R5, RZ, RZ, R12 ;  /* 0x000000ffff05b224 */ /* 0x000fe200078e000c */
[----:B------:R-:W-:Y:S01]  /*17580*/  SGXT.U32 R19, R19, 0x1 ;  /* 0x000000011313781a */ /* 0x000fe20000000000 */
[----:B------:R-:W3:Y:S04]  /*17590*/  LDL R12, [R1+0x538] ;  /* 0x00053800010c7983 */ /* 0x000ee80000100800 */
[----:B------:R0:W2:Y:S01]  /*175a0*/  @!P3 LDG.E.U16 R52, desc[UR24][R4.64] ;  /* 0x000000180434b981 */ /* 0x0000a2000c1e1500 */
[----:B------:R-:W-:-:S03]  /*175b0*/  SGXT.U32 R73, R73, 0x1 ;  /* 0x000000014949781a */ /* 0x000fc60000000000 */
[----:B------:R-:W0:Y:S04]  /*175c0*/  LDL R4, [R1+0x524] ;  /* 0x0005240001047983 */ /* 0x000e280000100800 */
[----:B------:R-:W0:Y:S01]  /*175d0*/  LDL R5, [R1+0x528] ;  /* 0x0005280001057983 */ /* 0x000e220000100800 */
[----:B------:R-:W-:Y:S02]  /*175e0*/  LOP3.LUT R73, R73, 0x46, RZ, 0xfc, !PT ;  /* 0x0000004649497812 */ /* 0x000fe400078efcff */
[----:B------:R-:W-:Y:S02]  /*175f0*/  LOP3.LUT R19, R19, 0x48, RZ, 0xfc, !PT ;  /* 0x0000004813137812 */ /* 0x000fe400078efcff */
[----:B------:R-:W-:Y:S02]  /*17600*/  ISETP.GE.AND P4, PT, R73, UR5, PT ;  /* 0x0000000549007c0c */ /* 0x000fe4000bf86270 */
[----:B------:R-:W-:Y:S01]  /*17610*/  ISETP.GE.AND P0, PT, R19, UR5, PT ;  /* 0x0000000513007c0c */ /* 0x000fe2000bf06270 */
[----:B------:R-:W2:Y:S04]  /*17620*/  LDL R73, [R1+0x52c] ;  /* 0x00052c0001497983 */ /* 0x000ea80000100800 */
[----:B------:R-:W2:Y:S01]  /*17630*/  LDL R19, [R1+0x530] ;  /* 0x0005300001137983 */ /* 0x000ea20000100800 */
[----:B------:R-:W-:-:S04]  /*17640*/  SHF.R.U32.HI R75, RZ, 0x6, R75 ;  /* 0x00000006ff4b7819 */ /* 0x000fc8000001164b */
[----:B------:R-:W-:-:S04]  /*17650*/  SGXT.U32 R75, R75, 0x1 ;  /* 0x000000014b4b781a */ /* 0x000fc80000000000 */
[----:B------:R-:W-:-:S04]  /*17660*/  LOP3.LUT R75, R75, 0x44, RZ, 0xfc, !PT ;  /* 0x000000444b4b7812 */ /* 0x000fc800078efcff */
[----:B------:R-:W-:Y:S02]  /*17670*/  ISETP.GE.AND P5, PT, R75, UR5, PT ;  /* 0x000000054b007c0c */ /* 0x000fe4000bfa6270 */
[----:B------:R-:W-:Y:S02]  /*17680*/  PRMT R27, RZ, 0x7610, R27 ;  /* 0x00007610ff1b7816 */ /* 0x000fe4000000001b */
[----:B------:R-:W-:Y:S01]  /*17690*/  PRMT R10, RZ, 0x7610, R10 ;  /* 0x00007610ff0a7816 */ /* 0x000fe2000000000a */
[----:B------:R-:W1:Y:S01]  /*176a0*/  S2R R18, SR_TID.X ;  /* 0x0000000000127919 */ /* 0x000e620000002100 */
[----:B------:R-:W-:Y:S01]  /*176b0*/  PRMT R60, RZ, 0x7610, R60 ;  /* 0x00007610ff3c7816 */ /* 0x000fe2000000003c */
[----:B------:R-:W3:Y:S06]  /*176c0*/  LDL R75, [R1+0x564] ;  /* 0x00056400014b7983 */ /* 0x000eec0000100800 */
[----:B0-----:R-:W-:-:S04]  /*176d0*/  @!P5 LOP3.LUT R5, R5, R4, RZ, 0x3c, !PT ;  /* 0x000000040505d212 */ /* 0x001fc800078e3cff */
[----:B------:R-:W-:-:S04]  /*176e0*/  @!P5 LOP3.LUT R4, R5, R4, RZ, 0x3c, !PT ;  /* 0x000000040504d212 */ /* 0x000fc800078e3cff */
[----:B------:R-:W-:-:S05]  /*176f0*/  @!P5 LOP3.LUT R5, R5, R4, RZ, 0x3c, !PT ;  /* 0x000000040505d212 */ /* 0x000fca00078e3cff */
[----:B------:R2:W4:Y:S02]  /*17700*/  @!P5 LDG.E.U16 R27, desc[UR24][R4.64] ;  /* 0x00000018041bd981 */ /* 0x000524000c1e1500 */
[----:B--2---:R-:W-:Y:S02]  /*17710*/  @!P4 IMAD.MOV.U32 R4, RZ, RZ, R19 ;  /* 0x000000ffff04c224 */ /* 0x004fe400078e0013 */
[----:B------:R-:W-:-:S05]  /*17720*/  @!P4 IMAD.MOV.U32 R5, RZ, RZ, R73 ;  /* 0x000000ffff05c224 */ /* 0x000fca00078e0049 */
[----:B------:R3:W2:Y:S01]  /*17730*/  @!P4 LDG.E.U16 R10, desc[UR24][R4.64] ;  /* 0x00000018040ac981 */ /* 0x0006a2000c1e1500 */
[--C-:B-1----:R-:W-:Y:S02]  /*17740*/  SHF.R.U32.HI R11, RZ, 0x6, R18.reuse ;  /* 0x00000006ff0b7819 */ /* 0x102fe40000011612 */
[----:B------:R-:W-:Y:S02]  /*17750*/  SHF.R.U32.HI R18, RZ, 0x6, R18 ;  /* 0x00000006ff127819 */ /* 0x000fe40000011612 */
[----:B------:R-:W-:Y:S02]  /*17760*/  SGXT.U32 R11, R11, 0x1 ;  /* 0x000000010b0b781a */ /* 0x000fe40000000000 */
[----:B------:R-:W-:Y:S02]  /*17770*/  SGXT.U32 R18, R18, 0x1 ;  /* 0x000000011212781a */ /* 0x000fe40000000000 */
[----:B------:R-:W-:Y:S02]  /*17780*/  LOP3.LUT R11, R11, 0x58, RZ, 0xfc, !PT ;  /* 0x000000580b0b7812 */ /* 0x000fe400078efcff */
[----:B------:R-:W-:Y:S01]  /*17790*/  LOP3.LUT R18, R18, 0x50, RZ, 0xfc, !PT ;  /* 0x0000005012127812 */ /* 0x000fe200078efcff */
[----:B---3--:R-:W-:-:S02]  /*177a0*/  @!P0 IMAD.MOV.U32 R4, RZ, RZ, R12 ;  /* 0x000000ffff048224 */ /* 0x008fc400078e000c */
[----:B------:R-:W-:Y:S01]  /*177b0*/  @!P0 IMAD.MOV.U32 R5, RZ, RZ, R13 ;  /* 0x000000ffff058224 */ /* 0x000fe200078e000d */
[----:B------:R-:W-:Y:S02]  /*177c0*/  ISETP.GE.AND P1, PT, R18, UR5, PT ;  /* 0x0000000512007c0c */ /* 0x000fe4000bf26270 */
[----:B------:R-:W-:Y:S01]  /*177d0*/  ISETP.GE.AND P3, PT, R11, UR5, PT ;  /* 0x000000050b007c0c */ /* 0x000fe2000bf66270 */
[----:B------:R-:W3:Y:S04]  /*177e0*/  LDL R18, [R1+0x580] ;  /* 0x0005800001127983 */ /* 0x000ee80000100800 */
[----:B------:R-:W3:Y:S04]  /*177f0*/  LDL R11, [R1+0x584] ;  /* 0x00058400010b7983 */ /* 0x000ee80000100800 */
[----:B------:R0:W3:Y:S04]  /*17800*/  @!P0 LDG.E.U16 R60, desc[UR24][R4.64] ;  /* 0x00000018043c8981 */ /* 0x0000e8000c1e1500 */
[----:B--2---:R1:W-:Y:S04]  /*17810*/  STL [R1+0x10], R10 ;  /* 0x0000100a01007387 */ /* 0x0043e80000100800 */
[----:B------:R-:W2:Y:S04]  /*17820*/  LDL R5, [R1+0x560] ;  /* 0x0005600001057983 */ /* 0x000ea80000100800 */
[----:B------:R-:W3:Y:S04]  /*17830*/  LDL R73, [R1+0x5a0] ;  /* 0x0005a00001497983 */ /* 0x000ee80000100800 */
[----:B------:R-:W3:Y:S01]  /*17840*/  LDL R19, [R1+0x5a4] ;  /* 0x0005a40001137983 */ /* 0x000ee20000100800 */
[----:B-1----:R-:W1:Y:S03]  /*17850*/  S2R R10, SR_TID.X ;  /* 0x00000000000a7919 */ /* 0x002e660000002100 */
[----:B------:R-:W4:Y:S04]  /*17860*/  LDL R13, [R1+0x5c0] ;  /* 0x0005c000010d7983 */ /* 0x000f280000100800 */
[----:B------:R-:W4:Y:S01]  /*17870*/  LDL R12, [R1+0x5c4] ;  /* 0x0005c400010c7983 */ /* 0x000f220000100800 */
[----:B------:R-:W-:Y:S01]  /*17880*/  PRMT R59, RZ, 0x7610, R59 ;  /* 0x00007610ff3b7816 */ /* 0x000fe2000000003b */
[----:B0-----:R-:W-:Y:S01]  /*17890*/  @!P1 IMAD.MOV.U32 R4, RZ, RZ, R75 ;  /* 0x000000ffff049224 */ /* 0x001fe200078e004b */
[----:B------:R-:W-:-:S02]  /*178a0*/  PRMT R58, RZ, 0x7610, R58 ;  /* 0x00007610ff3a7816 */ /* 0x000fc4000000003a */
[----:B-1----:R-:W-:-:S04]  /*178b0*/  SHF.R.U32.HI R10, RZ, 0x6, R10 ;  /* 0x00000006ff0a7819 */ /* 0x002fc8000001160a */
[----:B------:R-:W-:-:S04]  /*178c0*/  SGXT.U32 R10, R10, 0x1 ;  /* 0x000000010a0a781a */ /* 0x000fc80000000000 */
[----:B------:R-:W-:-:S04]  /*178d0*/  LOP3.LUT R10, R10, 0x60, RZ, 0xfc, !PT ;  /* 0x000000600a0a7812 */ /* 0x000fc800078efcff */
[----:B------:R-:W-:Y:S02]  /*178e0*/  ISETP.GE.AND P0, PT, R10, UR5, PT ;  /* 0x000000050a007c0c */ /* 0x000fe4000bf06270 */
[----:B------:R-:W0:Y:S01]  /*178f0*/  S2R R10, SR_TID.X ;  /* 0x00000000000a7919 */ /* 0x000e220000002100 */
[----:B--2---:R3:W2:Y:S02]  /*17900*/  @!P1 LDG.E.U16 R59, desc[UR24][R4.64] ;  /* 0x00000018043b9981 */ /* 0x0046a4000c1e1500 */
[----:B---3--:R-:W-:Y:S02]  /*17910*/  @!P3 IMAD.MOV.U32 R4, RZ, RZ, R11 ;  /* 0x000000ffff04b224 */ /* 0x008fe400078e000b */
[----:B------:R-:W-:Y:S01]  /*17920*/  @!P3 IMAD.MOV.U32 R5, RZ, RZ, R18 ;  /* 0x000000ffff05b224 */ /* 0x000fe200078e0012 */
[----:B------:R-:W3:Y:S04]  /*17930*/  LDL R11, [R1+0x5e4] ;  /* 0x0005e400010b7983 */ /* 0x000ee80000100800 */
[----:B------:R-:W2:Y:S04]  /*17940*/  LDL R18, [R1+0x5e0] ;  /* 0x0005e00001127983 */ /* 0x000ea80000100800 */
[----:B------:R1:W2:Y:S02]  /*17950*/  @!P3 LDG.E.U16 R58, desc[UR24][R4.64] ;  /* 0x00000018043ab981 */ /* 0x0002a4000c1e1500 */
[----:B-1----:R-:W-:-:S02]  /*17960*/  @!P0 IMAD.MOV.U32 R4, RZ, RZ, R19 ;  /* 0x000000ffff048224 */ /* 0x002fc400078e0013 */
[----:B------:R-:W-:Y:S01]  /*17970*/  @!P0 IMAD.MOV.U32 R5, RZ, RZ, R73 ;  /* 0x000000ffff058224 */ /* 0x000fe200078e0049 */
[----:B------:R-:W2:Y:S04]  /*17980*/  LDL R19, [R1+0x600] ;  /* 0x0006000001137983 */ /* 0x000ea80000100800 */
[----:B------:R-:W2:Y:S01]  /*17990*/  LDL R73, [R1+0x5fc] ;  /* 0x0005fc0001497983 */ /* 0x000ea20000100800 */
[----:B0-----:R-:W-:-:S04]  /*179a0*/  SHF.R.U32.HI R10, RZ, 0x6, R10 ;  /* 0x00000006ff0a7819 */ /* 0x001fc8000001160a */
[----:B------:R-:W-:-:S04]  /*179b0*/  SGXT.U32 R10, R10, 0x1 ;  /* 0x000000010a0a781a */ /* 0x000fc80000000000 */
[----:B------:R-:W-:-:S04]  /*179c0*/  LOP3.LUT R10, R10, 0x68, RZ, 0xfc, !PT ;  /* 0x000000680a0a7812 */ /* 0x000fc800078efcff */
[----:B------:R-:W-:Y:S02]  /*179d0*/  ISETP.GE.AND P1, PT, R10, UR5, PT ;  /* 0x000000050a007c0c */ /* 0x000fe4000bf26270 */
[----:B------:R-:W0:Y:S01]  /*179e0*/  S2R R10, SR_TID.X ;  /* 0x00000000000a7919 */ /* 0x000e220000002100 */
[----:B------:R-:W-:Y:S02]  /*179f0*/  PRMT R57, RZ, 0x7610, R57 ;  /* 0x00007610ff397816 */ /* 0x000fe40000000039 */
[----:B------:R-:W-:-:S04]  /*17a00*/  PRMT R56, RZ, 0x7610, R56 ;  /* 0x00007610ff387816 */ /* 0x000fc80000000038 */
[----:B------:R4:W2:Y:S04]  /*17a10*/  @!P0 LDG.E.U16 R57, desc[UR24][R4.64] ;  /* 0x0000001804398981 */ /* 0x0008a8000c1e1500 */
[----:B----4-:R-:W-:Y:S02]  /*17a20*/  @!P1 IMAD.MOV.U32 R4, RZ, RZ, R12 ;  /* 0x000000ffff049224 */ /* 0x010fe400078e000c */
[----:B------:R-:W-:Y:S01]  /*17a30*/  @!P1 IMAD.MOV.U32 R5, RZ, RZ, R13 ;  /* 0x000000ffff059224 */ /* 0x000fe200078e000d */
[----:B------:R-:W4:Y:S04]  /*17a40*/  LDL R12, [R1+0x540] ;  /* 0x00054000010c7983 */ /* 0x000f280000100800 */
[----:B------:R-:W4:Y:S04]  /*17a50*/  LDL R13, [R1+0x53c] ;  /* 0x00053c00010d7983 */ /* 0x000f280000100800 */
[----:B------:R3:W4:Y:S01]  /*17a60*/  @!P1 LDG.E.U16 R56, desc[UR24][R4.64] ;  /* 0x0000001804389981 */ /* 0x000722000c1e1500 */
[----:B0-----:R-:W-:-:S02]  /*17a70*/  SHF.R.U32.HI R75, RZ, 0x6, R10 ;  /* 0x00000006ff4b7819 */ /* 0x001fc4000001160a */
[----:B------:R-:W-:Y:S02]  /*17a80*/  SHF.R.U32.HI R10, RZ, 0x6, R10 ;  /* 0x00000006ff0a7819 */ /* 0x000fe4000001160a */
[----:B------:R-:W-:Y:S02]  /*17a90*/  SGXT.U32 R75, R75, 0x1 ;  /* 0x000000014b4b781a */ /* 0x000fe40000000000 */
[----:B------:R-:W-:Y:S02]  /*17aa0*/  SGXT.U32 R10, R10, 0x1 ;  /* 0x000000010a0a781a */ /* 0x000fe40000000000 */
[----:B------:R-:W-:Y:S02]  /*17ab0*/  LOP3.LUT R75, R75, 0x70, RZ, 0xfc, !PT ;  /* 0x000000704b4b7812 */ /* 0x000fe400078efcff */
[----:B------:R-:W-:Y:S02]  /*17ac0*/  LOP3.LUT R10, R10, 0x78, RZ, 0xfc, !PT ;  /* 0x000000780a0a7812 */ /* 0x000fe400078efcff */
[----:B------:R-:W-:-:S02]  /*17ad0*/  ISETP.GE.AND P0, PT, R75, UR5, PT ;  /* 0x000000054b007c0c */ /* 0x000fc4000bf06270 */
[----:B------:R-:W-:Y:S02]  /*17ae0*/  ISETP.GE.AND P1, PT, R10, UR5, PT ;  /* 0x000000050a007c0c */ /* 0x000fe4000bf26270 */
[----:B------:R-:W-:Y:S01]  /*17af0*/  PRMT R55, RZ, 0x7610, R55 ;  /* 0x00007610ff377816 */ /* 0x000fe20000000037 */
[----:B------:R-:W0:Y:S08]  /*17b00*/  S2R R10, SR_TID.X ;  /* 0x00000000000a7919 */ /* 0x000e300000002100 */
[----:B---3--:R-:W-:-:S02]  /*17b10*/  @!P0 IMAD.MOV.U32 R4, RZ, RZ, R11 ;  /* 0x000000ffff048224 */ /* 0x008fc400078e000b */
[----:B------:R-:W3:Y:S01]  /*17b20*/  LDL R11, [R1+0x548] ;  /* 0x00054800010b7983 */ /* 0x000ee20000100800 */
[----:B--2---:R-:W-:-:S03]  /*17b30*/  @!P0 IMAD.MOV.U32 R5, RZ, RZ, R18 ;  /* 0x000000ffff058224 */ /* 0x004fc600078e0012 */
[----:B------:R-:W2:Y:S04]  /*17b40*/  LDL R18, [R1+0x544] ;  /* 0x0005440001127983 */ /* 0x000ea80000100800 */
[----:B------:R1:W2:Y:S02]  /*17b50*/  @!P0 LDG.E.U16 R55, desc[UR24][R4.64] ;  /* 0x0000001804378981 */ /* 0x0002a4000c1e1500 */
[----:B-1----:R-:W-:Y:S02]  /*17b60*/  @!P1 IMAD.MOV.U32 R4, RZ, RZ, R19 ;  /* 0x000000ffff049224 */ /* 0x002fe400078e0013 */
[----:B------:R-:W2:Y:S01]  /*17b70*/  LDL R19, [R1+0x550] ;  /* 0x0005500001137983 */ /* 0x000ea20000100800 */
[----:B------:R-:W-:-:S03]  /*17b80*/  @!P1 IMAD.MOV.U32 R5, RZ, RZ, R73 ;  /* 0x000000ffff059224 */ /* 0x000fc600078e0049 */
[----:B------:R-:W2:Y:S01]  /*17b90*/  LDL R73, [R1+0x54c] ;  /* 0x00054c0001497983 */ /* 0x000ea20000100800 */
[--C-:B0-----:R-:W-:Y:S02]  /*17ba0*/  SHF.R.U32.HI R75, RZ, 0x6, R10.reuse ;  /* 0x00000006ff4b7819 */ /* 0x101fe4000001160a */
[----:B------:R-:W-:Y:S02]  /*17bb0*/  SHF.R.U32.HI R10, RZ, 0x6, R10 ;  /* 0x00000006ff0a7819 */ /* 0x000fe4000001160a */
[----:B------:R-:W-:Y:S02]  /*17bc0*/  PRMT R54, RZ, 0x7610, R54 ;  /* 0x00007610ff367816 */ /* 0x000fe40000000036 */
[----:B------:R-:W-:-:S04]  /*17bd0*/  SGXT.U32 R10, R10, 0x1 ;  /* 0x000000010a0a781a */ /* 0x000fc80000000000 */
[----:B------:R-:W-:Y:S01]  /*17be0*/  LOP3.LUT R10, R10, 0x4c, RZ, 0xfc, !PT ;  /* 0x0000004c0a0a7812 */ /* 0x000fe200078efcff */
[----:B------:R4:W2:Y:S03]  /*17bf0*/  @!P1 LDG.E.U16 R54, desc[UR24][R4.64] ;  /* 0x0000001804369981 */ /* 0x0008a6000c1e1500 */
[----:B------:R-:W-:Y:S02]  /*17c00*/  ISETP.GE.AND P1, PT, R10, UR5, PT ;  /* 0x000000050a007c0c */ /* 0x000fe4000bf26270 */
[----:B------:R-:W0:Y:S01]  /*17c10*/  S2R R10, SR_TID.X ;  /* 0x00000000000a7919 */ /* 0x000e220000002100 */
[----:B------:R-:W-:-:S04]  /*17c20*/  SGXT.U32 R75, R75, 0x1 ;  /* 0x000000014b4b781a */ /* 0x000fc80000000000 */
[----:B------:R-:W-:-:S04]  /*17c30*/  LOP3.LUT R75, R75, 0x4a, RZ, 0xfc, !PT ;  /* 0x0000004a4b4b7812 */ /* 0x000fc800078efcff */
[----:B------:R-:W-:Y:S02]  /*17c40*/  ISETP.GE.AND P0, PT, R75, UR5, PT ;  /* 0x000000054b007c0c */ /* 0x000fe4000bf06270 */
[----:B------:R-:W-:-:S11]  /*17c50*/  PRMT R51, RZ, 0x7610, R51 ;  /* 0x00007610ff337816 */ /* 0x000fd60000000033 */
[----:B----4-:R-:W-:Y:S02]  /*17c60*/  @!P0 IMAD.MOV.U32 R4, RZ, RZ, R12 ;  /* 0x000000ffff048224 */ /* 0x010fe400078e000c */
[----:B------:R-:W-:Y:S01]  /*17c70*/  @!P0 IMAD.MOV.U32 R5, RZ, RZ, R13 ;  /* 0x000000ffff058224 */ /* 0x000fe200078e000d */
[----:B------:R-:W-:Y:S01]  /*17c80*/  PRMT R26, RZ, 0x7610, R26 ;  /* 0x00007610ff1a7816 */ /* 0x000fe2000000001a */
[----:B------:R-:W4:Y:S04]  /*17c90*/  LDL R13, [R1+0x568] ;  /* 0x00056800010d7983 */ /* 0x000f280000100800 */
[----:B------:R3:W4:Y:S01]  /*17ca0*/  @!P0 LDG.E.U16 R51, desc[UR24][R4.64] ;  /* 0x0000001804338981 */ /* 0x000722000c1e1500 */
[----:B0-----:R-:W-:Y:S02]  /*17cb0*/  SHF.R.U32.HI R75, RZ, 0x6, R10 ;  /* 0x00000006ff4b7819 */ /* 0x001fe4000001160a */
[----:B------:R-:W-:Y:S01]  /*17cc0*/  PRMT R9, RZ, 0x7610, R9 ;  /* 0x00007610ff097816 */ /* 0x000fe20000000009 */
[----:B------:R-:W4:Y:S01]  /*17cd0*/  LDL R12, [R1+0x56c] ;  /* 0x00056c00010c7983 */ /* 0x000f220000100800 */
[----:B------:R-:W-:-:S04]  /*17ce0*/  SGXT.U32 R75, R75, 0x1 ;  /* 0x000000014b4b781a */ /* 0x000fc80000000000 */
[----:B------:R-:W-:-:S04]  /*17cf0*/  LOP3.LUT R75, R75, 0x4e, RZ, 0xfc, !PT ;  /* 0x0000004e4b4b7812 */ /* 0x000fc800078efcff */
[----:B------:R-:W-:Y:S02]  /*17d00*/  ISETP.GE.AND P0, PT, R75, UR5, PT ;  /* 0x000000054b007c0c */ /* 0x000fe4000bf06270 */
[----:B------:R-:W-:-:S04]  /*17d10*/  SHF.R.U32.HI R10, RZ, 0x6, R10 ;  /* 0x00000006ff0a7819 */ /* 0x000fc8000001160a */
[----:B------:R-:W-:-:S04]  /*17d20*/  SGXT.U32 R10, R10, 0x1 ;  /* 0x000000010a0a781a */ /* 0x000fc80000000000 */
[----:B------:R-:W-:Y:S01]  /*17d30*/  LOP3.LUT R10, R10, 0x52, RZ, 0xfc, !PT ;  /* 0x000000520a0a7812 */ /* 0x000fe200078efcff */
[----:B---3--:R-:W-:Y:S02]  /*17d40*/  @!P1 IMAD.MOV.U32 R4, RZ, RZ, R11 ;  /* 0x000000ffff049224 */ /* 0x008fe400078e000b */
[----:B------:R-:W3:Y:S01]  /*17d50*/  LDL R11, [R1+0x574] ;  /* 0x00057400010b7983 */ /* 0x000ee20000100800 */
[----:B--2---:R-:W-:-:S03]  /*17d60*/  @!P1 IMAD.MOV.U32 R5, RZ, RZ, R18 ;  /* 0x000000ffff059224 */ /* 0x004fc600078e0012 */
[----:B------:R-:W2:Y:S04]  /*17d70*/  LDL R18, [R1+0x570] ;  /* 0x0005700001127983 */ /* 0x000ea80000100800 */
[----:B------:R0:W2:Y:S02]  /*17d80*/  @!P1 LDG.E.U16 R26, desc[UR24][R4.64] ;  /* 0x00000018041a9981 */ /* 0x0000a4000c1e1500 */
[----:B0-----:R-:W-:Y:S02]  /*17d90*/  @!P0 IMAD.MOV.U32 R4, RZ, RZ, R19 ;  /* 0x000000ffff048224 */ /* 0x001fe400078e0013 */
[----:B------:R-:W-:Y:S01]  /*17da0*/  @!P0 IMAD.MOV.U32 R5, RZ, RZ, R73 ;  /* 0x000000ffff058224 */ /* 0x000fe200078e0049 */
[----:B------:R-:W-:Y:S01]  /*17db0*/  ISETP.GE.AND P1, PT, R10, UR5, PT ;  /* 0x000000050a007c0c */ /* 0x000fe2000bf26270 */
[----:B------:R-:W2:Y:S04]  /*17dc0*/  LDL R19, [R1+0x578] ;  /* 0x0005780001137983 */ /* 0x000ea80000100800 */
[----:B------:R4:W2:Y:S01]  /*17dd0*/  @!P0 LDG.E.U16 R9, desc[UR24][R4.64] ;  /* 0x0000001804098981 */ /* 0x0008a2000c1e1500 */
[----:B------:R-:W0:Y:S02]  /*17de0*/  S2R R10, SR_TID.X ;  /* 0x00000000000a7919 */ /* 0x000e240000002100 */
[----:B0-----:R-:W-:-:S02]  /*17df0*/  SHF.R.U32.HI R73, RZ, 0x6, R10 ;  /* 0x00000006ff497819 */ /* 0x001fc4000001160a */
[----:B------:R-:W3:Y:S02]  /*17e00*/  LDL R10, [R1+0x57c] ;  /* 0x00057c00010a7983 */ /* 0x000ee40000100800 */
[----:B------:R-:W-:-:S04]  /*17e10*/  SGXT.U32 R73, R73, 0x1 ;  /* 0x000000014949781a */ /* 0x000fc80000000000 */
[----:B------:R-:W-:Y:S01]  /*17e20*/  LOP3.LUT R73, R73, 0x54, RZ, 0xfc, !PT ;  /* 0x0000005449497812 */ /* 0x000fe200078efcff */
[----:B----4-:R-:W-:Y:S01]  /*17e30*/  @!P1 IMAD.MOV.U32 R5, RZ, RZ, R13 ;  /* 0x000000ffff059224 */ /* 0x010fe200078e000d */
[----:B------:R-:W-:Y:S01]  /*17e40*/  PRMT R50, RZ, 0x7610, R50 ;  /* 0x00007610ff327816 */ /* 0x000fe20000000032 */
[----:B------:R-:W-:Y:S01]  /*17e50*/  @!P1 IMAD.MOV.U32 R4, RZ, RZ, R12 ;  /* 0x000000ffff049224 */ /* 0x000fe200078e000c */
[----:B------:R-:W-:-:S04]  /*17e60*/  ISETP.GE.AND P0, PT, R73, UR5, PT ;  /* 0x0000000549007c0c */ /* 0x000fc8000bf06270 */
[----:B------:R3:W4:Y:S01]  /*17e70*/  @!P1 LDG.E.U16 R50, desc[UR24][R4.64] ;  /* 0x0000001804329981 */ /* 0x000722000c1e1500 */
[----:B------:R-:W-:-:S03]  /*17e80*/  PRMT R25, RZ, 0x7610, R25 ;  /* 0x00007610ff197816 */ /* 0x000fc60000000019 */
[----:B--2---:R0:W-:Y:S04]  /*17e90*/  STL [R1+0xc], R9 ;  /* 0x00000c0901007387 */ /* 0x0041e80000100800 */
[----:B------:R-:W2:Y:S04]  /*17ea0*/  LDL R13, [R1+0x588] ;  /* 0x00058800010d7983 */ /* 0x000ea80000100800 */
[----:B------:R-:W4:Y:S01]  /*17eb0*/  LDL R12, [R1+0x58c] ;  /* 0x00058c00010c7983 */ /* 0x000f220000100800 */
[----:B0-----:R-:W0:Y:S01]  /*17ec0*/  S2R R9, SR_TID.X ;  /* 0x0000000000097919 */ /* 0x001e220000002100 */
[----:B---3--:R-:W-:-:S02]  /*17ed0*/  @!P0 IMAD.MOV.U32 R4, RZ, RZ, R11 ;  /* 0x000000ffff048224 */ /* 0x008fc400078e000b */
[----:B------:R-:W-:Y:S01]  /*17ee0*/  @!P0 IMAD.MOV.U32 R5, RZ, RZ, R18 ;  /* 0x000000ffff058224 */ /* 0x000fe200078e0012 */
[----:B------:R-:W3:Y:S04]  /*17ef0*/  LDL R11, [R1+0x594] ;  /* 0x00059400010b7983 */ /* 0x000ee80000100800 */
[----:B------:R-:W3:Y:S04]  /*17f00*/  LDL R18, [R1+0x590] ;  /* 0x0005900001127983 */ /* 0x000ee80000100800 */
[----:B------:R1:W3:Y:S01]  /*17f10*/  @!P0 LDG.E.U16 R25, desc[UR24][R4.64] ;  /* 0x0000001804198981 */ /* 0x0002e2000c1e1500 */
[----:B0-----:R-:W-:-:S04]  /*17f20*/  SHF.R.U32.HI R9, RZ, 0x6, R9 ;  /* 0x00000006ff097819 */ /* 0x001fc80000011609 */
[----:B------:R-:W-:-:S04]  /*17f30*/  SGXT.U32 R9, R9, 0x1 ;  /* 0x000000010909781a */ /* 0x000fc80000000000 */
[----:B------:R-:W-:-:S04]  /*17f40*/  LOP3.LUT R9, R9, 0x56, RZ, 0xfc, !PT ;  /* 0x0000005609097812 */ /* 0x000fc800078efcff */
[----:B------:R-:W-:-:S13]  /*17f50*/  ISETP.GE.AND P1, PT, R9, UR5, PT ;  /* 0x0000000509007c0c */ /* 0x000fda000bf26270 */
[----:B-1----:R-:W-:Y:S02]  /*17f60*/  @!P1 IMAD.MOV.U32 R4, RZ, RZ, R10 ;  /* 0x000000ffff049224 */ /* 0x002fe400078e000a */
[----:B------:R-:W-:Y:S01]  /*17f70*/  @!P1 IMAD.MOV.U32 R5, RZ, RZ, R19 ;  /* 0x000000ffff059224 */ /* 0x000fe200078e0013 */
[----:B------:R-:W3:Y:S04]  /*17f80*/  LDL R10, [R1+0x59c] ;  /* 0x00059c00010a7983 */ /* 0x000ee80000100800 */
[----:B------:R-:W3:Y:S01]  /*17f90*/  LDL R19, [R1+0x598] ;  /* 0x0005980001137983 */ /* 0x000ee20000100800 */
[----:B------:R-:W0:Y:S01]  /*17fa0*/  S2R R9, SR_TID.X ;  /* 0x0000000000097919 */ /* 0x000e220000002100 */
[----:B------:R-:W-:-:S06]  /*17fb0*/  PRMT R71, RZ, 0x7610, R71 ;  /* 0x00007610ff477816 */ /* 0x000fcc0000000047 */
[----:B------:R2:W3:Y:S01]  /*17fc0*/  @!P1 LDG.E.U16 R71, desc[UR24][R4.64] ;  /* 0x0000001804479981 */ /* 0x0004e2000c1e1500 */
[--C-:B0-----:R-:W-:Y:S02]  /*17fd0*/  SHF.R.U32.HI R73, RZ, 0x6, R9.reuse ;  /* 0x00000006ff497819 */ /* 0x101fe40000011609 */
[----:B------:R-:W-:-:S04]  /*17fe0*/  SHF.R.U32.HI R9, RZ, 0x6, R9 ;  /* 0x00000006ff097819 */ /* 0x000fc80000011609 */
[----:B------:R-:W-:-:S04]  /*17ff0*/  SGXT.U32 R9, R9, 0x1 ;  /* 0x000000010909781a */ /* 0x000fc80000000000 */
[----:B------:R-:W-:-:S04]  /*18000*/  LOP3.LUT R9, R9, 0x5c, RZ, 0xfc, !PT ;  /* 0x0000005c09097812 */ /* 0x000fc800078efcff */
[----:B------:R-:W-:Y:S02]  /*18010*/  ISETP.GE.AND P1, PT, R9, UR5, PT ;  /* 0x0000000509007c0c */ /* 0x000fe4000bf26270 */
[----:B------:R-:W0:Y:S01]  /*18020*/  S2R R9, SR_TID.X ;  /* 0x0000000000097919 */ /* 0x000e220000002100 */
[----:B------:R-:W-:-:S04]  /*18030*/  SGXT.U32 R73, R73, 0x1 ;  /* 0x000000014949781a */ /* 0x000fc80000000000 */
[----:B------:R-:W-:-:S04]  /*18040*/  LOP3.LUT R73, R73, 0x5a, RZ, 0xfc, !PT ;  /* 0x0000005a49497812 */ /* 0x000fc800078efcff */
[----:B------:R-:W-:Y:S02]  /*18050*/  ISETP.GE.AND P0, PT, R73, UR5, PT ;  /* 0x0000000549007c0c */ /* 0x000fe4000bf06270 */
[----:B------:R-:W-:Y:S02]  /*18060*/  PRMT R49, RZ, 0x7610, R49 ;  /* 0x00007610ff317816 */ /* 0x000fe40000000031 */
[----:B------:R-:W-:Y:S02]  /*18070*/  PRMT R17, RZ, 0x7610, R17 ;  /* 0x00007610ff117816 */ /* 0x000fe40000000011 */
[----:B0-----:R-:W-:-:S04]  /*18080*/  SHF.R.U32.HI R73, RZ, 0x6, R9 ;  /* 0x00000006ff497819 */ /* 0x001fc80000011609 */
[----:B------:R-:W-:-:S04]  /*18090*/  SGXT.U32 R73, R73, 0x1 ;  /* 0x000000014949781a */ /* 0x000fc80000000000 */
[----:B------:R-:W-:Y:S02]  /*180a0*/  LOP3.LUT R73, R73, 0x5e, RZ, 0xfc, !PT ;  /* 0x0000005e49497812 */ /* 0x000fe400078efcff */
[----:B------:R-:W-:Y:S01]  /*180b0*/  PRMT R8, RZ, 0x7610, R8 ;  /* 0x00007610ff087816 */ /* 0x000fe20000000008 */
[----:B--2---:R-:W-:Y:S02]  /*180c0*/  @!P0 IMAD.MOV.U32 R5, RZ, RZ, R13 ;  /* 0x000000ffff058224 */ /* 0x004fe400078e000d */
[----:B------:R-:W2:Y:S01]  /*180d0*/  LDL R13, [R1+0x5a8] ;  /* 0x0005a800010d7983 */ /* 0x000ea20000100800 */
[----:B----4-:R-:W-:-:S03]  /*180e0*/  @!P0 IMAD.MOV.U32 R4, RZ, RZ, R12 ;  /* 0x000000ffff048224 */ /* 0x010fc600078e000c */
[----:B------:R-:W4:Y:S04]  /*180f0*/  LDL R12, [R1+0x5ac] ;  /* 0x0005ac00010c7983 */ /* 0x000f280000100800 */
[----:B------:R3:W4:Y:S01]  /*18100*/  @!P0 LDG.E.U16 R49, desc[UR24][R4.64] ;  /* 0x0000001804318981 */ /* 0x000722000c1e1500 */
[----:B------:R-:W-:Y:S01]  /*18110*/  ISETP.GE.AND P0, PT, R73, UR5, PT ;  /* 0x0000000549007c0c */ /* 0x000fe2000bf06270 */
[----:B---3--:R-:W-:Y:S02]  /*18120*/  @!P1 IMAD.MOV.U32 R4, RZ, RZ, R11 ;  /* 0x000000ffff049224 */ /* 0x008fe400078e000b */
[----:B------:R-:W-:Y:S01]  /*18130*/  @!P1 IMAD.MOV.U32 R5, RZ, RZ, R18 ;  /* 0x000000ffff059224 */ /* 0x000fe200078e0012 */
[----:B------:R-:W3:Y:S04]  /*18140*/  LDL R11, [R1+0x5b4] ;  /* 0x0005b400010b7983 */ /* 0x000ee80000100800 */
[----:B------:R0:W3:Y:S04]  /*18150*/  @!P1 LDG.E.U16 R17, desc[UR24][R4.64] ;  /* 0x0000001804119981 */ /* 0x0000e8000c1e1500 */
[----:B------:R-:W3:Y:S01]  /*18160*/  LDL R18, [R1+0x5b0] ;  /* 0x0005b00001127983 */ /* 0x000ee20000100800 */
[----:B0-----:R-:W-:Y:S01]  /*18170*/  @!P0 IMAD.MOV.U32 R4, RZ, RZ, R10 ;  /* 0x000000ffff048224 */ /* 0x001fe200078e000a */
[----:B------:R-:W-:-:S02]  /*18180*/  SHF.R.U32.HI R9, RZ, 0x6, R9 ;  /* 0x00000006ff097819 */ /* 0x000fc40000011609 */
[----:B------:R-:W3:Y:S01]  /*18190*/  LDL R10, [R1+0x5b8] ;  /* 0x0005b800010a7983 */ /* 0x000ee20000100800 */
[----:B------:R-:W-:-:S05]  /*181a0*/  @!P0 IMAD.MOV.U32 R5, RZ, RZ, R19 ;  /* 0x000000ffff058224 */ /* 0x000fca00078e0013 */
[----:B------:R2:W3:Y:S01]  /*181b0*/  @!P0 LDG.E.U16 R8, desc[UR24][R4.64] ;  /* 0x0000001804088981 */ /* 0x0004e2000c1e1500 */
[----:B------:R-:W-:-:S04]  /*181c0*/  SGXT.U32 R9, R9, 0x1 ;  /* 0x000000010909781a */ /* 0x000fc80000000000 */
[----:B------:R-:W-:-:S04]  /*181d0*/  LOP3.LUT R9, R9, 0x62, RZ, 0xfc, !PT ;  /* 0x0000006209097812 */ /* 0x000fc800078efcff */
[----:B------:R-:W-:Y:S02]  /*181e0*/  ISETP.GE.AND P1, PT, R9, UR5, PT ;  /* 0x0000000509007c0c */ /* 0x000fe4000bf26270 */
[----:B------:R-:W0:Y:S02]  /*181f0*/  S2R R9, SR_TID.X ;  /* 0x0000000000097919 */ /* 0x000e240000002100 */
[----:B0-----:R-:W-:Y:S02]  /*18200*/  SHF.R.U32.HI R19, RZ, 0x6, R9 ;  /* 0x00000006ff137819 */ /* 0x001fe40000011609 */
[----:B------:R-:W3:Y:S02]  /*18210*/  LDL R9, [R1+0x5bc] ;  /* 0x0005bc0001097983 */ /* 0x000ee40000100800 */
[----:B------:R-:W-:-:S04]  /*18220*/  SGXT.U32 R19, R19, 0x1 ;  /* 0x000000011313781a */ /* 0x000fc80000000000 */
[----:B------:R-:W-:-:S04]  /*18230*/  LOP3.LUT R19, R19, 0x64, RZ, 0xfc, !PT ;  /* 0x0000006413137812 */ /* 0x000fc800078efcff */
[----:B------:R-:W-:Y:S02]  /*18240*/  ISETP.GE.AND P0, PT, R19, UR5, PT ;  /* 0x0000000513007c0c */ /* 0x000fe4000bf06270 */
[----:B------:R-:W-:Y:S01]  /*18250*/  PRMT R48, RZ, 0x7610, R48 ;  /* 0x00007610ff307816 */ /* 0x000fe20000000030 */
[----:B--2---:R-:W-:Y:S02]  /*18260*/  @!P1 IMAD.MOV.U32 R5, RZ, RZ, R13 ;  /* 0x000000ffff059224 */ /* 0x004fe400078e000d */
[----:B----4-:R-:W-:-:S05]  /*18270*/  @!P1 IMAD.MOV.U32 R4, RZ, RZ, R12 ;  /* 0x000000ffff049224 */ /* 0x010fca00078e000c */
[----:B------:R3:W2:Y:S03]  /*18280*/  @!P1 LDG.E.U16 R48, desc[UR24][R4.64] ;  /* 0x0000001804309981 */ /* 0x0006a6000c1e1500 */
[----:B---3--:R-:W-:Y:S02]  /*18290*/  @!P0 IMAD.MOV.U32 R4, RZ, RZ, R11 ;  /* 0x000000ffff048224 */ /* 0x008fe400078e000b */
[----:B------:R-:W-:Y:S01]  /*182a0*/  @!P0 IMAD.MOV.U32 R5, RZ, RZ, R18 ;  /* 0x000000ffff058224 */ /* 0x000fe200078e0012 */
[----:B------:R0:W-:Y:S04]  /*182b0*/  STL [R1+0x8], R8 ;  /* 0x0000080801007387 */ /* 0x0001e80000100800 */
[----:B------:R-:W3:Y:S04]  /*182c0*/  LDL R13, [R1+0x5c8] ;  /* 0x0005c800010d7983 */ /* 0x000ee80000100800 */
[----:B------:R-:W4:Y:S04]  /*182d0*/  LDL R12, [R1+0x5cc] ;  /* 0x0005cc00010c7983 */ /* 0x000f280000100800 */
[----:B------:R-:W2:Y:S04]  /*182e0*/  LDL R11, [R1+0x5ec] ;  /* 0x0005ec00010b7983 */ /* 0x000ea80000100800 */
[----:B------:R-:W2:Y:S01]  /*182f0*/  LDL R18, [R1+0x5e8] ;  /* 0x0005e80001127983 */ /* 0x000ea20000100800 */
[----:B0-----:R-:W0:Y:S01]  /*18300*/  S2R R8, SR_TID.X ;  /* 0x0000000000087919 */ /* 0x001e220000002100 */
[----:B------:R-:W-:-:S02]  /*18310*/  PRMT R16, RZ, 0x7610, R16 ;  /* 0x00007610ff107816 */ /* 0x000fc40000000010 */
[----:B------:R-:W-:Y:S01]  /*18320*/  PRMT R3, RZ, 0x7610, R3 ;  /* 0x00007610ff037816 */ /* 0x000fe20000000003 */
[----:B------:R-:W2:Y:S04]  /*18330*/  LDL R75, [R1+0x60c] ;  /* 0x00060c00014b7983 */ /* 0x000ea80000100800 */
[----:B------:R1:W2:Y:S01]  /*18340*/  @!P0 LDG.E.U16 R16, desc[UR24][R4.64] ;  /* 0x0000001804108981 */ /* 0x0002a2000c1e1500 */
[----:B------:R-:W-:Y:S02]  /*18350*/  PRMT R45, RZ, 0x7610, R45 ;  /* 0x00007610ff2d7816 */ /* 0x000fe4000000002d */
[----:B------:R-:W-:Y:S01]  /*18360*/  PRMT R44, RZ, 0x7610, R44 ;  /* 0x00007610ff2c7816 */ /* 0x000fe2000000002c */
[----:B------:R-:W2:Y:S01]  /*18370*/  LDL R73, [R1+0xb8] ;  /* 0x0000b80001497983 */ /* 0x000ea20000100800 */
[----:B0-----:R-:W-:-:S04]  /*18380*/  SHF.R.U32.HI R8, RZ, 0x6, R8 ;  /* 0x00000006ff087819 */ /* 0x001fc80000011608 */
[----:B------:R-:W-:-:S04]  /*18390*/  SGXT.U32 R8, R8, 0x1 ;  /* 0x000000010808781a */ /* 0x000fc80000000000 */
[----:B------:R-:W-:-:S04]  /*183a0*/  LOP3.LUT R8, R8, 0x66, RZ, 0xfc, !PT ;  /* 0x0000006608087812 */ /* 0x000fc800078efcff */
[----:B------:R-:W-:Y:S02]  /*183b0*/  ISETP.GE.AND P1, PT, R8, UR5, PT ;  /* 0x0000000508007c0c */ /* 0x000fe4000bf26270 */
[----:B------:R-:W0:Y:S11]  /*183c0*/  S2R R8, SR_TID.X ;  /* 0x0000000000087919 */ /* 0x000e360000002100 */
[----:B-1----:R-:W-:-:S02]  /*183d0*/  @!P1 IMAD.MOV.U32 R5, RZ, RZ, R10 ;  /* 0x000000ffff059224 */ /* 0x002fc400078e000a */
[----:B------:R-:W2:Y:S01]  /*183e0*/  LDL R10, [R1+0x604] ;  /* 0x00060400010a7983 */ /* 0x000ea20000100800 */
[----:B------:R-:W-:-:S03]  /*183f0*/  @!P1 IMAD.MOV.U32 R4, RZ, RZ, R9 ;  /* 0x000000ffff049224 */ /* 0x000fc600078e0009 */
[----:B------:R-:W2:Y:S04]  /*18400*/  LDL R9, [R1+0x608] ;  /* 0x0006080001097983 */ /* 0x000ea80000100800 */
[----:B------:R3:W2:Y:S01]  /*18410*/  @!P1 LDG.E.U16 R3, desc[UR24][R4.64] ;  /* 0x0000001804039981 */ /* 0x0006a2000c1e1500 */
[----:B0-----:R-:W-:-:S04]  /*18420*/  SHF.R.U32.HI R19, RZ, 0x6, R8 ;  /* 0x00000006ff137819 */ /* 0x001fc80000011608 */
[----:B------:R-:W-:-:S04]  /*18430*/  SGXT.U32 R19, R19, 0x1 ;  /* 0x000000011313781a */ /* 0x000fc80000000000 */
[----:B------:R-:W-:-:S04]  /*18440*/  LOP3.LUT R19, R19, 0x6a, RZ, 0xfc, !PT ;  /* 0x0000006a13137812 */ /* 0x000fc800078efcff */
[----:B------:R-:W-:Y:S02]  /*18450*/  ISETP.GE.AND P0, PT, R19, UR5, PT ;  /* 0x0000000513007c0c */ /* 0x000fe4000bf06270 */
[----:B------:R-:W-:-:S04]  /*18460*/  SHF.R.U32.HI R8, RZ, 0x6, R8 ;  /* 0x00000006ff087819 */ /* 0x000fc80000011608 */
[----:B------:R-:W-:-:S04]  /*18470*/  SGXT.U32 R8, R8, 0x1 ;  /* 0x000000010808781a */ /* 0x000fc80000000000 */
[----:B------:R-:W-:-:S04]  /*18480*/  LOP3.LUT R8, R8, 0x72, RZ, 0xfc, !PT ;  /* 0x0000007208087812 */ /* 0x000fc800078efcff */
[----:B------:R-:W-:Y:S01]  /*18490*/  ISETP.GE.AND P1, PT, R8, UR5, PT ;  /* 0x0000000508007c0c */ /* 0x000fe2000bf26270 */
[----:B---3--:R-:W-:Y:S02]  /*184a0*/  @!P0 IMAD.MOV.U32 R5, RZ, RZ, R13 ;  /* 0x000000ffff058224 */ /* 0x008fe400078e000d */
[----:B------:R-:W3:Y:S01]  /*184b0*/  LDL R13, [R1+0x5d0] ;  /* 0x0005d000010d7983 */ /* 0x000ee20000100800 */
[----:B----4-:R-:W-:-:S03]  /*184c0*/  @!P0 IMAD.MOV.U32 R4, RZ, RZ, R12 ;  /* 0x000000ffff048224 */ /* 0x010fc600078e000c */
[----:B------:R-:W4:Y:S04]  /*184d0*/  LDL R12, [R1+0x5d4] ;  /* 0x0005d400010c7983 */ /* 0x000f280000100800 */
[----:B------:R2:W4:Y:S02]  /*184e0*/  @!P0 LDG.E.U16 R45, desc[UR24][R4.64] ;  /* 0x00000018042d8981 */ /* 0x000524000c1e1500 */
[----:B--2---:R-:W-:Y:S02]  /*184f0*/  @!P1 IMAD.MOV.U32 R4, RZ, RZ, R11 ;  /* 0x000000ffff049224 */ /* 0x004fe400078e000b */
[----:B------:R-:W2:Y:S01]  /*18500*/  LDL R11, [R1+0x5dc] ;  /* 0x0005dc00010b7983 */ /* 0x000ea20000100800 */
[----:B------:R-:W-:-:S03]  /*18510*/  @!P1 IMAD.MOV.U32 R5, RZ, RZ, R18 ;  /* 0x000000ffff059224 */ /* 0x000fc600078e0012 */
[----:B------:R-:W2:Y:S01]  /*18520*/  LDL R18, [R1+0x5d8] ;  /* 0x0005d80001127983 */ /* 0x000ea20000100800 */
[----:B------:R-:W0:Y:S03]  /*18530*/  S2R R8, SR_TID.X ;  /* 0x0000000000087919 */ /* 0x000e260000002100 */
[----:B------:R1:W2:Y:S01]  /*18540*/  @!P1 LDG.E.U16 R44, desc[UR24][R4.64] ;  /* 0x00000018042c9981 */ /* 0x0002a2000c1e1500 */
[----:B0-----:R-:W-:-:S04]  /*18550*/  SHF.R.U32.HI R19, RZ, 0x6, R8 ;  /* 0x00000006ff137819 */ /* 0x001fc80000011608 */
[----:B------:R-:W-:-:S04]  /*18560*/  SGXT.U32 R19, R19, 0x1 ;  /* 0x000000011313781a */ /* 0x000fc80000000000 */
[----:B------:R-:W-:Y:S02]  /*18570*/  LOP3.LUT R19, R19, 0x7a, RZ, 0xfc, !PT ;  /* 0x0000007a13137812 */ /* 0x000fe400078efcff */
[----:B------:R-:W-:Y:S02]  /*18580*/  SHF.R.U32.HI R8, RZ, 0x6, R8 ;  /* 0x00000006ff087819 */ /* 0x000fe40000011608 */
[----:B------:R-:W-:Y:S02]  /*18590*/  ISETP.GE.AND P3, PT, R19, UR5, PT ;  /* 0x0000000513007c0c */ /* 0x000fe4000bf66270 */
[----:B------:R-:W-:-:S04]  /*185a0*/  SGXT.U32 R8, R8, 0x1 ;  /* 0x000000010808781a */ /* 0x000fc80000000000 */
[----:B------:R-:W-:-:S04]  /*185b0*/  LOP3.LUT R8, R8, 0x6c, RZ, 0xfc, !PT ;  /* 0x0000006c08087812 */ /* 0x000fc800078efcff */
[----:B------:R-:W-:Y:S02]  /*185c0*/  ISETP.GE.AND P0, PT, R8, UR5, PT ;  /* 0x0000000508007c0c */ /* 0x000fe4000bf06270 */
[----:B------:R-:W0:Y:S01]  /*185d0*/  S2R R8, SR_TID.X ;  /* 0x0000000000087919 */ /* 0x000e220000002100 */
[----:B-1----:R-:W-:Y:S02]  /*185e0*/  @!P3 IMAD.MOV.U32 R5, RZ, RZ, R10 ;  /* 0x000000ffff05b224 */ /* 0x002fe400078e000a */
[----:B------:R-:W1:Y:S01]  /*185f0*/  S2R R10, SR_TID.X ;  /* 0x00000000000a7919 */ /* 0x000e620000002100 */
[----:B------:R-:W-:Y:S01]  /*18600*/  PRMT R43, RZ, 0x7610, R43 ;  /* 0x00007610ff2b7816 */ /* 0x000fe2000000002b */
[----:B------:R-:W-:Y:S02]  /*18610*/  @!P3 IMAD.MOV.U32 R4, RZ, RZ, R9 ;  /* 0x000000ffff04b224 */ /* 0x000fe400078e0009 */
[----:B------:R-:W2:Y:S01]  /*18620*/  LDL R9, [R1+0x5f0] ;  /* 0x0005f00001097983 */ /* 0x000ea20000100800 */
[----:B------:R-:W-:-:S03]  /*18630*/  PRMT R15, RZ, 0x7610, R15 ;  /* 0x00007610ff0f7816 */ /* 0x000fc6000000000f */
[----:B------:R3:W2:Y:S01]  /*18640*/  @!P3 LDG.E.U16 R43, desc[UR24][R4.64] ;  /* 0x00000018042bb981 */ /* 0x0006a2000c1e1500 */
[----:B0-----:R-:W-:-:S03]  /*18650*/  SHF.R.U32.HI R19, RZ, 0x6, R8 ;  /* 0x00000006ff137819 */ /* 0x001fc60000011608 */
[----:B------:R-:W2:Y:S01]  /*18660*/  LDL R8, [R1+0x5f4] ;  /* 0x0005f40001087983 */ /* 0x000ea20000100800 */
[----:B-1----:R-:W-:-:S04]  /*18670*/  SHF.R.U32.HI R10, RZ, 0x6, R10 ;  /* 0x00000006ff0a7819 */ /* 0x002fc8000001160a */
[----:B------:R-:W-:-:S04]  /*18680*/  SGXT.U32 R10, R10, 0x1 ;  /* 0x000000010a0a781a */ /* 0x000fc80000000000 */
[----:B------:R-:W-:Y:S02]  /*18690*/  LOP3.LUT R10, R10, 0x74, RZ, 0xfc, !PT ;  /* 0x000000740a0a7812 */ /* 0x000fe400078efcff */
[----:B------:R-:W-:-:S04]  /*186a0*/  SGXT.U32 R19, R19, 0x1 ;  /* 0x000000011313781a */ /* 0x000fc80000000000 */
[----:B------:R-:W-:-:S04]  /*186b0*/  LOP3.LUT R19, R19, 0x6e, RZ, 0xfc, !PT ;  /* 0x0000006e13137812 */ /* 0x000fc800078efcff */
[----:B------:R-:W-:Y:S02]  /*186c0*/  ISETP.GE.AND P1, PT, R19, UR5, PT ;  /* 0x0000000513007c0c */ /* 0x000fe4000bf26270 */
[----:B------:R-:W2:Y:S01]  /*186d0*/  LDL R19, [R1+0x610] ;  /* 0x0006100001137983 */ /* 0x000ea20000100800 */
[----:B------:R-:W-:Y:S01]  /*186e0*/  PRMT R6, RZ, 0x7610, R6 ;  /* 0x00007610ff067816 */ /* 0x000fe20000000006 */
[----:B---3--:R-:W-:Y:S02]  /*186f0*/  @!P0 IMAD.MOV.U32 R5, RZ, RZ, R13 ;  /* 0x000000ffff058224 */ /* 0x008fe400078e000d */
[----:B------:R-:W3:Y:S01]  /*18700*/  LDL R13, [R1+0x554] ;  /* 0x00055400010d7983 */ /* 0x000ee20000100800 */
[----:B----4-:R-:W-:-:S03]  /*18710*/  @!P0 IMAD.MOV.U32 R4, RZ, RZ, R12 ;  /* 0x000000ffff048224 */ /* 0x010fc600078e000c */
[----:B------:R-:W4:Y:S04]  /*18720*/  LDL R12, [R1+0x5f8] ;  /* 0x0005f800010c7983 */ /* 0x000f280000100800 */
[----:B------:R2:W4:Y:S01]  /*18730*/  @!P0 LDG.E.U16 R15, desc[UR24][R4.64] ;  /* 0x00000018040f8981 */ /* 0x000522000c1e1500 */
[----:B------:R-:W-:Y:S02]  /*18740*/  ISETP.GE.AND P0, PT, R10, UR5, PT ;  /* 0x000000050a007c0c */ /* 0x000fe4000bf06270 */
[----:B------:R-:W0:Y:S01]  /*18750*/  S2R R10, SR_TID.X ;  /* 0x00000000000a7919 */ /* 0x000e220000002100 */
[----:B--2---:R-:W-:Y:S02]  /*18760*/  @!P1 IMAD.MOV.U32 R4, RZ, RZ, R11 ;  /* 0x000000ffff049224 */ /* 0x004fe400078e000b */
[----:B------:R-:W-:-:S05]  /*18770*/  @!P1 IMAD.MOV.U32 R5, RZ, RZ, R18 ;  /* 0x000000ffff059224 */ /* 0x000fca00078e0012 */
[----:B------:R1:W2:Y:S01]  /*18780*/  @!P1 LDG.E.U16 R6, desc[UR24][R4.64] ;  /* 0x0000001804069981 */ /* 0x0002a2000c1e1500 */
[----:B0-----:R-:W-:-:S04]  /*18790*/  SHF.R.U32.HI R11, RZ, 0x6, R10 ;  /* 0x00000006ff0b7819 */ /* 0x001fc8000001160a */
[----:B------:R-:W-:-:S04]  /*187a0*/  SGXT.U32 R11, R11, 0x1 ;  /* 0x000000010b0b781a */ /* 0x000fc80000000000 */
[----:B------:R-:W-:Y:S02]  /*187b0*/  LOP3.LUT R11, R11, 0x76, RZ, 0xfc, !PT ;  /* 0x000000760b0b7812 */ /* 0x000fe400078efcff */
[----:B------:R-:W-:Y:S02]  /*187c0*/  SHF.R.U32.HI R18, RZ, 0x6, R10 ;  /* 0x00000006ff127819 */ /* 0x000fe4000001160a */
[----:B------:R-:W-:Y:S01]  /*187d0*/  ISETP.GE.AND P1, PT, R11, UR5, PT ;  /* 0x000000050b007c0c */ /* 0x000fe2000bf26270 */
[----:B------:R-:W2:Y:S04]  /*187e0*/  LDL R10, [R1+0x55c] ;  /* 0x00055c00010a7983 */ /* 0x000ea80000100800 */
[----:B------:R-:W2:Y:S01]  /*187f0*/  LDL R11, [R1+0x558] ;  /* 0x00055800010b7983 */ /* 0x000ea20000100800 */
[----:B------:R-:W-:-:S02]  /*18800*/  SGXT.U32 R18, R18, 0x1 ;  /* 0x000000011212781a */ /* 0x000fc40000000000 */
[----:B-1----:R-:W-:Y:S02]  /*18810*/  PRMT R5, RZ, 0x7610, R5 ;  /* 0x00007610ff057816 */ /* 0x002fe40000000005 */
[----:B------:R-:W-:Y:S02]  /*18820*/  LOP3.LUT R18, R18, 0x7c, RZ, 0xfc, !PT ;  /* 0x0000007c12127812 */ /* 0x000fe400078efcff */
[----:B------:R-:W-:Y:S02]  /*18830*/  PRMT R7, RZ, 0x7610, R7 ;  /* 0x00007610ff077816 */ /* 0x000fe40000000007 */
[----:B------:R-:W-:Y:S01]  /*18840*/  PRMT R4, RZ, 0x7610, R4 ;  /* 0x00007610ff047816 */ /* 0x000fe20000000004 */
[----:B------:R3:W2:Y:S01]  /*18850*/  @!P0 LDG.E.U16 R5, desc[UR24][R8.64] ;  /* 0x0000001808058981 */ /* 0x0006a2000c1e1500 */
[----:B------:R-:W-:Y:S02]  /*18860*/  ISETP.GE.AND P0, PT, R18, UR5, PT ;  /* 0x0000000512007c0c */ /* 0x000fe4000bf06270 */
[----:B------:R-:W0:Y:S01]  /*18870*/  S2R R18, SR_TID.X ;  /* 0x0000000000127919 */ /* 0x000e220000002100 */
[----:B---3--:R-:W-:-:S02]  /*18880*/  @!P1 IMAD.MOV.U32 R9, RZ, RZ, R13 ;  /* 0x000000ffff099224 */ /* 0x008fc400078e000d */
[----:B------:R-:W3:Y:S01]  /*18890*/  LDL R13, [R1+0xf4] ;  /* 0x0000f400010d7983 */ /* 0x000ee20000100800 */
[----:B----4-:R-:W-:-:S03]  /*188a0*/  @!P1 IMAD.MOV.U32 R8, RZ, RZ, R12 ;  /* 0x000000ffff089224 */ /* 0x010fc600078e000c */
[----:B------:R-:W3:Y:S04]  /*188b0*/  LDL R12, [R1+0xf8] ;  /* 0x0000f800010c7983 */ /* 0x000ee80000100800 */
[----:B------:R0:W4:Y:S02]  /*188c0*/  @!P1 LDG.E.U16 R7, desc[UR24][R8.64] ;  /* 0x0000001808079981 */ /* 0x000124000c1e1500 */
[----:B0-----:R-:W-:-:S04]  /*188d0*/  SHF.R.U32.HI R9, RZ, 0x6, R18 ;  /* 0x00000006ff097819 */ /* 0x001fc80000011612 */
[----:B------:R-:W-:-:S04]  /*188e0*/  SGXT.U32 R9, R9, 0x1 ;  /* 0x000000010909781a */ /* 0x000fc80000000000 */
[----:B------:R-:W-:Y:S01]  /*188f0*/  LOP3.LUT R9, R9, 0x7e, RZ, 0xfc, !PT ;  /* 0x0000007e09097812 */ /* 0x000fe200078efcff */
[----:B------:R-:W-:Y:S02]  /*18900*/  @!P0 IMAD.MOV.U32 R8, RZ, RZ, R19 ;  /* 0x000000ffff088224 */ /* 0x000fe400078e0013 */
[----:B------:R-:W3:Y:S01]  /*18910*/  LDL R19, [R1+0x17c] ;  /* 0x00017c0001137983 */ /* 0x000ee20000100800 */
[----:B------:R-:W-:Y:S01]  /*18920*/  ISETP.GE.AND P1, PT, R9, UR5, PT ;  /* 0x0000000509007c0c */ /* 0x000fe2000bf26270 */
[----:B------:R-:W-:Y:S01]  /*18930*/  @!P0 IMAD.MOV.U32 R9, RZ, RZ, R75 ;  /* 0x000000ffff098224 */ /* 0x000fe200078e004b */
[----:B------:R-:W-:Y:S02]  /*18940*/  LOP3.LUT R75, R18, 0x7f, RZ, 0xc0, !PT ;  /* 0x0000007f124b7812 */ /* 0x000fe400078ec0ff */
[----:B------:R-:W3:Y:S04]  /*18950*/  LDL R18, [R1+0x180] ;  /* 0x0001800001127983 */ /* 0x000ee80000100800 */
[----:B------:R0:W3:Y:S01]  /*18960*/  @!P0 LDG.E.U16 R4, desc[UR24][R8.64] ;  /* 0x0000001808048981 */ /* 0x0000e2000c1e1500 */
[----:B------:R-:W-:-:S03]  /*18970*/  ISETP.GE.AND P0, PT, R75, UR5, PT ;  /* 0x000000054b007c0c */ /* 0x000fc6000bf06270 */
[----:B------:R-:W3:Y:S01]  /*18980*/  LDL.LU R75, [R1+0x758] ;  /* 0x00075800014b7983 */ /* 0x000ee20000300800 */
[----:B0-----:R-:W-:-:S06]  /*18990*/  PRMT R8, RZ, 0x7610, R8 ;  /* 0x00007610ff087816 */ /* 0x001fcc0000000008 */
[----:B--2---:R0:W2:Y:S01]  /*189a0*/  @!P1 LDG.E.U16 R8, desc[UR24][R10.64] ;  /* 0x000000180a089981 */ /* 0x0040a2000c1e1500 */
[----:B------:R-:W-:Y:S06]  /*189b0*/  BAR.SYNC.DEFER_BLOCKING 0x0 ;  /* 0x0000000000007b1d */ /* 0x000fec0000010000 */
[----:B------:R-:W2:Y:S01]  /*189c0*/  LDL R11, [R1+0xb4] ;  /* 0x0000b400010b7983 */ /* 0x000ea20000100800 */
[----:B------:R-:W-:Y:S01]  /*189d0*/  PRMT R9, RZ, 0x7610, R9 ;  /* 0x00007610ff097816 */ /* 0x000fe20000000009 */
[----:B0-----:R-:W-:Y:S01]  /*189e0*/  @!P0 IMAD.MOV.U32 R10, RZ, RZ, R73 ;  /* 0x000000ffff0a8224 */ /* 0x001fe200078e0049 */
[----:B------:R-:W-:Y:S01]  /*189f0*/  PRMT R14, RZ, 0x7610, R14 ;  /* 0x00007610ff0e7816 */ /* 0x000fe2000000000e */
[----:B------:R-:W3:Y:S04]  /*18a00*/  LDL R73, [R1+0x240] ;  /* 0x0002400001497983 */ /* 0x000ee80000100800 */
[----:B--2---:R0:W2:Y:S02]  /*18a10*/  @!P0 LDG.E.U16 R9, desc[UR24][R10.64] ;  /* 0x000000180a098981 */ /* 0x0040a4000c1e1500 */
[----:B0-----:R-:W-:-:S06]  /*18a20*/  PRMT R10, RZ, 0x7610, R10 ;  /* 0x00007610ff0a7816 */ /* 0x001fcc000000000a */
[----:B---3--:R0:W3:Y:S04]  /*18a30*/  @!P0 LDG.E.U16 R10, desc[UR24][R12.64] ;  /* 0x000000180c0a8981 */ /* 0x0080e8000c1e1500 */
[----:B------:R-:W0:Y:S04]  /*18a40*/  LDL R12, [R1+0x134] ;  /* 0x00013400010c7983 */ /* 0x000e280000100800 */
[----:B------:R-:W0:Y:S01]  /*18a50*/  LDL R13, [R1+0x138] ;  /* 0x00013800010d7983 */ /* 0x000e220000100800 */
[----:B------:R-:W-:Y:S02]  /*18a60*/  PRMT R11, RZ, 0x7610, R11 ;  /* 0x00007610ff0b7816 */ /* 0x000fe4000000000b */
[----:B0-----:R-:W-:-:S04]  /*18a70*/  @!P0 LOP3.LUT R13, R13, R12, RZ, 0x3c, !PT ;  /* 0x0000000c0d0d8212 */ /* 0x001fc800078e3cff */
[----:B------:R-:W-:-:S04]  /*18a80*/  @!P0 LOP3.LUT R12, R13, R12, RZ, 0x3c, !PT ;  /* 0x0000000c0d0c8212 */ /* 0x000fc800078e3cff */
[----:B------:R-:W-:-:S05]  /*18a90*/  @!P0 LOP3.LUT R13, R13, R12, RZ, 0x3c, !PT ;  /* 0x0000000c0d0d8212 */ /* 0x000fca00078e3cff */
[----:B------:R0:W2:Y:S02]  /*18aa0*/  @!P0 LDG.E.U16 R11, desc[UR24][R12.64] ;  /* 0x000000180c0b8981 */ /* 0x0000a4000c1e1500 */
[----:B0-----:R-:W-:-:S06]  /*18ab0*/  PRMT R12, RZ, 0x7610, R12 ;  /* 0x00007610ff0c7816 */ /* 0x001fcc000000000c */
[----:B------:R0:W2:Y:S04]  /*18ac0*/  @!P0 LDG.E.U16 R12, desc[UR24][R18.64] ;  /* 0x00000018120c8981 */ /* 0x0000a8000c1e1500 */
[----:B------:R-:W0:Y:S04]  /*18ad0*/  LDL R18, [R1+0x1bc] ;  /* 0x0001bc0001127983 */ /* 0x000e280000100800 */
[----:B------:R-:W0:Y:S01]  /*18ae0*/  LDL R19, [R1+0x1c0] ;  /* 0x0001c00001137983 */ /* 0x000e220000100800 */
[----:B------:R-:W-:Y:S02]  /*18af0*/  PRMT R13, RZ, 0x7610, R13 ;  /* 0x00007610ff0d7816 */ /* 0x000fe4000000000d */
[----:B0-----:R-:W-:-:S04]  /*18b00*/  @!P0 LOP3.LUT R19, R19, R18, RZ, 0x3c, !PT ;  /* 0x0000001213138212 */ /* 0x001fc800078e3cff */
[----:B------:R-:W-:-:S04]  /*18b10*/  @!P0 LOP3.LUT R18, R19, R18, RZ, 0x3c, !PT ;  /* 0x0000001213128212 */ /* 0x000fc800078e3cff */
[----:B------:R-:W-:-:S05]  /*18b20*/  @!P0 LOP3.LUT R19, R19, R18, RZ, 0x3c, !PT ;  /* 0x0000001213138212 */ /* 0x000fca00078e3cff */
[----:B------:R0:W2:Y:S04]  /*18b30*/  @!P0 LDG.E.U16 R13, desc[UR24][R18.64] ;  /* 0x00000018120d8981 */ /* 0x0000a8000c1e1500 */
[----:B------:R-:W0:Y:S04]  /*18b40*/  LDL R18, [R1+0x1fc] ;  /* 0x0001fc0001127983 */ /* 0x000e280000100800 */
[----:B------:R-:W0:Y:S02]  /*18b50*/  LDL R19, [R1+0x200] ;  /* 0x0002000001137983 */ /* 0x000e240000100800 */
[----:B0-----:R-:W-:-:S04]  /*18b60*/  @!P0 LOP3.LUT R19, R19, R18, RZ, 0x3c, !PT ;  /* 0x0000001213138212 */ /* 0x001fc800078e3cff */
[----:B------:R-:W-:-:S04]  /*18b70*/  @!P0 LOP3.LUT R18, R19, R18, RZ, 0x3c, !PT ;  /* 0x0000001213128212 */ /* 0x000fc800078e3cff */
[----:B------:R-:W-:-:S05]  /*18b80*/  @!P0 LOP3.LUT R19, R19, R18, RZ, 0x3c, !PT ;  /* 0x0000001213138212 */ /* 0x000fca00078e3cff */
[----:B------:R0:W2:Y:S04]  /*18b90*/  @!P0 LDG.E.U16 R14, desc[UR24][R18.64] ;  /* 0x00000018120e8981 */ /* 0x0000a8000c1e1500 */
[----:B------:R-:W2:Y:S01]  /*18ba0*/  LDL R19, [R1+0x23c] ;  /* 0x00023c0001137983 */ /* 0x000ea20000100800 */
[----:B------:R-:W-:Y:S01]  /*18bb0*/  PRMT R82, RZ, 0x7610, R82 ;  /* 0x00007610ff527816 */ /* 0x000fe20000000052 */
[----:B0-----:R-:W-:Y:S01]  /*18bc0*/  @!P0 IMAD.MOV.U32 R18, RZ, RZ, R73 ;  /* 0x000000ffff128224 */ /* 0x001fe200078e0049 */
[----:B------:R-:W-:Y:S02]  /*18bd0*/  PRMT R79, RZ, 0x7610, R79 ;  /* 0x00007610ff4f7816 */ /* 0x000fe4000000004f */
[----:B------:R-:W-:Y:S01]  /*18be0*/  PRMT R77, RZ, 0x7610, R77 ;  /* 0x00007610ff4d7816 */ /* 0x000fe2000000004d */
[----:B------:R0:W-:Y:S04]  /*18bf0*/  STS.U16 [R2+UR8+0x14400], R24 ;  /* 0x0144001802007988 */ /* 0x0001e80008000408 */
[----:B------:R-:W3:Y:S04]  /*18c00*/  LDL R73, [R1+0x460] ;  /* 0x0004600001497983 */ /* 0x000ee80000100800 */
[----:B--2---:R1:W2:Y:S04]  /*18c10*/  @!P0 LDG.E.U16 R82, desc[UR24][R18.64] ;  /* 0x0000001812528981 */ /* 0x0042a8000c1e1500 */
[----:B------:R-:W1:Y:S04]  /*18c20*/  LDL R18, [R1+0x27c] ;  /* 0x00027c0001127983 */ /* 0x000e680000100800 */
[----:B------:R-:W1:Y:S02]  /*18c30*/  LDL R19, [R1+0x280] ;  /* 0x0002800001137983 */ /* 0x000e640000100800 */
[----:B-1----:R-:W-:-:S04]  /*18c40*/  @!P0 LOP3.LUT R19, R19, R18, RZ, 0x3c, !PT ;  /* 0x0000001213138212 */ /* 0x002fc800078e3cff */
[----:B------:R-:W-:-:S04]  /*18c50*/  @!P0 LOP3.LUT R18, R19, R18, RZ, 0x3c, !PT ;  /* 0x0000001213128212 */ /* 0x000fc800078e3cff */
[----:B------:R-:W-:-:S05]  /*18c60*/  @!P0 LOP3.LUT R19, R19, R18, RZ, 0x3c, !PT ;  /* 0x0000001213138212 */ /* 0x000fca00078e3cff */
[----:B------:R1:W2:Y:S04]  /*18c70*/  @!P0 LDG.E.U16 R79, desc[UR24][R18.64] ;  /* 0x00000018124f8981 */ /* 0x0002a8000c1e1500 */
[----:B------:R-:W1:Y:S04]  /*18c80*/  LDL R18, [R1+0x2bc] ;  /* 0x0002bc0001127983 */ /* 0x000e680000100800 */
[----:B------:R-:W1:Y:S02]  /*18c90*/  LDL R19, [R1+0x2c0] ;  /* 0x0002c00001137983 */ /* 0x000e640000100800 */
[----:B-1----:R-:W-:-:S04]  /*18ca0*/  @!P0 LOP3.LUT R19, R19, R18, RZ, 0x3c, !PT ;  /* 0x0000001213138212 */ /* 0x002fc800078e3cff */
[----:B------:R-:W-:-:S04]  /*18cb0*/  @!P0 LOP3.LUT R18, R19, R18, RZ, 0x3c, !PT ;  /* 0x0000001213128212 */ /* 0x000fc800078e3cff */
[----:B------:R-:W-:-:S05]  /*18cc0*/  @!P0 LOP3.LUT R19, R19, R18, RZ, 0x3c, !PT ;  /* 0x0000001213138212 */ /* 0x000fca00078e3cff */
[----:B------:R1:W2:Y:S04]  /*18cd0*/  @!P0 LDG.E.U16 R77, desc[UR24][R18.64] ;  /* 0x00000018124d8981 */ /* 0x0002a8000c1e1500 */
[----:B------:R-:W1:Y:S04]  /*18ce0*/  LDL R18, [R1+0x2fc] ;  /* 0x0002fc0001127983 */ /* 0x000e680000100800 */
[----:B------:R-:W1:Y:S01]  /*18cf0*/  LDL R19, [R1+0x300] ;  /* 0x0003000001137983 */ /* 0x000e620000100800 */
[----:B0-----:R-:W-:-:S03]  /*18d00*/  PRMT R24, RZ, 0x7610, R24 ;  /* 0x00007610ff187816 */ /* 0x001fc60000000018 */
[----:B------:R0:W-:Y:S04]  /*18d10*/  STS.U16 [R2+UR8+0x14c00], R21 ;  /* 0x014c001502007988 */ /* 0x0001e80008000408 */
[----:B0-----:R-:W2:Y:S01]  /*18d20*/  LDL R21, [R1+0x45c] ;  /* 0x00045c0001157983 */ /* 0x001ea20000100800 */
[----:B-1----:R-:W-:-:S04]  /*18d30*/  @!P0 LOP3.LUT R19, R19, R18, RZ, 0x3c, !PT ;  /* 0x0000001213138212 */ /* 0x002fc800078e3cff */
[----:B------:R-:W-:-:S04]  /*18d40*/  @!P0 LOP3.LUT R18, R19, R18, RZ, 0x3c, !PT ;  /* 0x0000001213128212 */ /* 0x000fc800078e3cff */
[----:B------:R-:W-:-:S05]  /*18d50*/  @!P0 LOP3.LUT R19, R19, R18, RZ, 0x3c, !PT ;  /* 0x0000001213138212 */ /* 0x000fca00078e3cff */
[----:B------:R0:W2:Y:S04]  /*18d60*/  @!P0 LDG.E.U16 R24, desc[UR24][R18.64] ;  /* 0x0000001812188981 */ /* 0x0000a8000c1e1500 */
[----:B------:R-:W0:Y:S04]  /*18d70*/  LDL R18, [R1+0x33c] ;  /* 0x00033c0001127983 */ /* 0x000e280000100800 */
[----:B------:R-:W0:Y:S04]  /*18d80*/  LDL R19, [R1+0x340] ;  /* 0x0003400001137983 */ /* 0x000e280000100800 */
[----:B------:R1:W-:Y:S02]  /*18d90*/  STS.U16 [R2+UR8+0x14800], R23 ;  /* 0x0148001702007988 */ /* 0x0003e40008000408 */
[----:B-1----:R-:W-:-:S02]  /*18da0*/  PRMT R23, RZ, 0x7610, R23 ;  /* 0x00007610ff177816 */ /* 0x002fc40000000017 */
[----:B------:R3:W-:Y:S02]  /*18db0*/  STS.U16 [R2+UR8+0x15000], R20 ;  /* 0x0150001402007988 */ /* 0x0007e40008000408 */
[----:B---3--:R-:W-:Y:S02]  /*18dc0*/  @!P0 IMAD.MOV.U32 R20, RZ, RZ, R73 ;  /* 0x000000ffff148224 */ /* 0x008fe400078e0049 */
[----:B------:R1:W-:Y:S04]  /*18dd0*/  STS.U16 [R2+UR8+0x15400], R37 ;  /* 0x0154002502007988 */ /* 0x0003e80008000408 */
[----:B------:R3:W-:Y:S04]  /*18de0*/  STS.U16 [R2+UR8+0x15800], R36 ;  /* 0x0158002402007988 */ /* 0x0007e80008000408 */
[----:B------:R0:W-:Y:S04]  /*18df0*/  STS.U16 [R2+UR8+0x16000], R22 ;  /* 0x0160001602007988 */ /* 0x0001e80008000408 */
[----:B-1----:R-:W4:Y:S04]  /*18e00*/  LDL R37, [R1+0x480] ;  /* 0x0004800001257983 */ /* 0x002f280000100800 */
[----:B---3--:R-:W4:Y:S04]  /*18e10*/  LDL R36, [R1+0x47c] ;  /* 0x00047c0001247983 */ /* 0x008f280000100800 */
[----:B------:R-:W3:Y:S01]  /*18e20*/  LDL R73, [R1+0xc0] ;  /* 0x0000c00001497983 */ /* 0x000ee20000100800 */
[----:B0-----:R-:W-:-:S04]  /*18e30*/  @!P0 LOP3.LUT R19, R19, R18, RZ, 0x3c, !PT ;  /* 0x0000001213138212 */ /* 0x001fc800078e3cff */
[----:B------:R-:W-:-:S04]  /*18e40*/  @!P0 LOP3.LUT R18, R19, R18, RZ, 0x3c, !PT ;  /* 0x0000001213128212 */ /* 0x000fc800078e3cff */
[----:B------:R-:W-:-:S05]  /*18e50*/  @!P0 LOP3.LUT R19, R19, R18, RZ, 0x3c, !PT ;  /* 0x0000001213138212 */ /* 0x000fca00078e3cff */
[----:B------:R0:W3:Y:S02]  /*18e60*/  @!P0 LDG.E.U16 R23, desc[UR24][R18.64] ;  /* 0x0000001812178981 */ /* 0x0000e4000c1e1500 */
[----:B0-----:R-:W-:-:S06]  /*18e70*/  PRMT R18, RZ, 0x7610, R18 ;  /* 0x00007610ff127816 */ /* 0x001fcc0000000012 */
[----:B--2---:R0:W2:Y:S04]  /*18e80*/  @!P0 LDG.E.U16 R18, desc[UR24][R20.64] ;  /* 0x0000001814128981 */ /* 0x0040a8000c1e1500 */
[----:B------:R-:W0:Y:S04]  /*18e90*/  LDL R20, [R1+0x46c] ;  /* 0x00046c0001147983 */ /* 0x000e280000100800 */
[----:B------:R-:W0:Y:S01]  /*18ea0*/  LDL R21, [R1+0x470] ;  /* 0x0004700001157983 */ /* 0x000e220000100800 */
[----:B------:R-:W-:Y:S02]  /*18eb0*/  PRMT R19, RZ, 0x7610, R19 ;  /* 0x00007610ff137816 */ /* 0x000fe40000000013 */
[----:B----4-:R-:W-:-:S04]  /*18ec0*/  @!P0 LOP3.LUT R37, R37, R36, RZ, 0x3c, !PT ;  /* 0x0000002425258212 */ /* 0x010fc800078e3cff */
[----:B------:R-:W-:-:S04]  /*18ed0*/  @!P0 LOP3.LUT R36, R37, R36, RZ, 0x3c, !PT ;  /* 0x0000002425248212 */ /* 0x000fc800078e3cff */
[----:B------:R-:W-:Y:S02]  /*18ee0*/  @!P0 LOP3.LUT R37, R37, R36, RZ, 0x3c, !PT ;  /* 0x0000002425258212 */ /* 0x000fe400078e3cff */
[----:B0-----:R-:W-:-:S04]  /*18ef0*/  @!P0 LOP3.LUT R21, R21, R20, RZ, 0x3c, !PT ;  /* 0x0000001415158212 */ /* 0x001fc800078e3cff */
[----:B------:R-:W-:-:S04]  /*18f00*/  @!P0 LOP3.LUT R20, R21, R20, RZ, 0x3c, !PT ;  /* 0x0000001415148212 */ /* 0x000fc800078e3cff */
[----:B------:R-:W-:-:S05]  /*18f10*/  @!P0 LOP3.LUT R21, R21, R20, RZ, 0x3c, !PT ;  /* 0x0000001415158212 */ /* 0x000fca00078e3cff */
[----:B------:R0:W4:Y:S02]  /*18f20*/  @!P0 LDG.E.U16 R19, desc[UR24][R20.64] ;  /* 0x0000001814138981 */ /* 0x000124000c1e1500 */
        /* <DEDUP_REMOVED lines=16> */
[----:B------:R-:W2:Y:S01]  /*19030*/  LDL R37, [R1+0xbc] ;  /* 0x0000bc0001257983 */ /* 0x000ea20000100800 */
[----:B------:R-:W-:Y:S01]  /*19040*/  PRMT R0, RZ, 0x7610, R0 ;  /* 0x00007610ff007816 */ /* 0x000fe20000000000 */
[----:B---3--:R-:W-:Y:S01]  /*19050*/  @!P0 IMAD.MOV.U32 R36, RZ, RZ, R73 ;  /* 0x000000ffff248224 */ /* 0x008fe200078e0049 */
[----:B------:R-:W-:Y:S01]  /*19060*/  PRMT R91, RZ, 0x7610, R91 ;  /* 0x00007610ff5b7816 */ /* 0x000fe2000000005b */
[----:B------:R-:W3:Y:S04]  /*19070*/  LDL R73, [R1+0x208] ;  /* 0x0002080001497983 */ /* 0x000ee80000100800 */
[----:B--2---:R0:W2:Y:S04]  /*19080*/  @!P0 LDG.E.U16 R0, desc[UR24][R36.64] ;  /* 0x0000001824008981 */ /* 0x0040a8000c1e1500 */
[----:B------:R-:W0:Y:S04]  /*19090*/  LDL R36, [R1+0xfc] ;  /* 0x0000fc0001247983 */ /* 0x000e280000100800 */
[----:B------:R-:W0:Y:S02]  /*190a0*/  LDL R37, [R1+0x100] ;  /* 0x0001000001257983 */ /* 0x000e240000100800 */
        /* <DEDUP_REMOVED lines=27> */
[----:B---3--:R-:W-:-:S05]  /*19260*/  @!P0 IMAD.MOV.U32 R36, RZ, RZ, R73 ;  /* 0x000000ffff248224 */ /* 0x008fca00078e0049 */
[----:B--2---:R0:W2:Y:S04]  /*19270*/  @!P0 LDG.E.U16 R83, desc[UR24][R36.64] ;  /* 0x0000001824538981 */ /* 0x0040a8000c1e1500 */
[----:B------:R-:W0:Y:S04]  /*19280*/  LDL R36, [R1+0x244] ;  /* 0x0002440001247983 */ /* 0x000e280000100800 */
[----:B------:R-:W0:Y:S01]  /*19290*/  LDL R37, [R1+0x248] ;  /* 0x0002480001257983 */ /* 0x000e220000100800 */
[----:B------:R-:W-:Y:S02]  /*192a0*/  PRMT R81, RZ, 0x7610, R81 ;  /* 0x00007610ff517816 */ /* 0x000fe40000000051 */
[----:B0-----:R-:W-:-:S04]  /*192b0*/  @!P0 LOP3.LUT R37, R37, R36, RZ, 0x3c, !PT ;  /* 0x0000002425258212 */ /* 0x001fc800078e3cff */
[----:B------:R-:W-:-:S04]  /*192c0*/  @!P0 LOP3.LUT R36, R37, R36, RZ, 0x3c, !PT ;  /* 0x0000002425248212 */ /* 0x000fc800078e3cff */
[----:B------:R-:W-:-:S05]  /*192d0*/  @!P0 LOP3.LUT R37, R37, R36, RZ, 0x3c, !PT ;  /* 0x0000002425258212 */ /* 0x000fca00078e3cff */
[----:B------:R0:W3:Y:S04]  /*192e0*/  @!P0 LDG.E.U16 R81, desc[UR24][R36.64] ;  /* 0x0000001824518981 */ /* 0x0000e8000c1e1500 */
        /* <DEDUP_REMOVED lines=10> */
[----:B------:R-:W-:Y:S01]  /*19390*/  LOP3.LUT R73, R2, 0x20, RZ, 0x3c, !PT ;  /* 0x0000002002497812 */ /* 0x000fe200078e3cff */
[----:B------:R-:W-:Y:S04]  /*193a0*/  STS.U16 [R2+UR8+0x14000], R62 ;  /* 0x0140003e02007988 */ /* 0x000fe80008000408 */
        /* <DEDUP_REMOVED lines=9> */
[----:B------:R1:W-:Y:S04]  /*19440*/  STS.U16 [R73+UR8+0x14500], R39 ;  /* 0x0145002749007988 */ /* 0x0003e80008000408 */
[----:B------:R-:W-:Y:S04]  /*19450*/  STS.U16 [R73+UR8+0x14900], R34 ;  /* 0x0149002249007988 */ /* 0x000fe80008000408 */
[----:B------:R3:W-:Y:S04]  /*19460*/  STS.U16 [R73+UR8+0x14d00], R38 ;  /* 0x014d002649007988 */ /* 0x0007e80008000408 */
[----:B-1----:R-:W2:Y:S04]  /*19470*/  LDL R39, [R1+0x458] ;  /* 0x0004580001277983 */ /* 0x002ea80000100800 */
[----:B---3--:R-:W2:Y:S01]  /*19480*/  LDL R38, [R1+0x344] ;  /* 0x0003440001267983 */ /* 0x008ea20000100800 */
[----:B0-----:R-:W-:-:S04]  /*19490*/  @!P0 LOP3.LUT R37, R37, R36, RZ, 0x3c, !PT ;  /* 0x0000002425258212 */ /* 0x001fc800078e3cff */
[----:B------:R-:W-:-:S04]  /*194a0*/  @!P0 LOP3.LUT R36, R37, R36, RZ, 0x3c, !PT ;  /* 0x0000002425248212 */ /* 0x000fc800078e3cff */
[----:B------:R-:W-:-:S05]  /*194b0*/  @!P0 LOP3.LUT R37, R37, R36, RZ, 0x3c, !PT ;  /* 0x0000002425258212 */ /* 0x000fca00078e3cff */
[----:B------:R0:W3:Y:S04]  /*194c0*/  @!P0 LDG.E.U16 R76, desc[UR24][R36.64] ;  /* 0x00000018244c8981 */ /* 0x0000e8000c1e1500 */
[----:B------:R-:W0:Y:S04]  /*194d0*/  LDL R36, [R1+0x304] ;  /* 0x0003040001247983 */ /* 0x000e280000100800 */
[----:B------:R-:W0:Y:S01]  /*194e0*/  LDL R37, [R1+0x308] ;  /* 0x0003080001257983 */ /* 0x000e220000100800 */
[----:B------:R-:W-:-:S03]  /*194f0*/  PRMT R34, RZ, 0x7610, R34 ;  /* 0x00007610ff227816 */ /* 0x000fc60000000022 */
[----:B------:R1:W-:Y:S04]  /*19500*/  STS.U16 [R73+UR8+0x15100], R41 ;  /* 0x0151002949007988 */ /* 0x0003e80008000408 */
[----:B------:R4:W-:Y:S04]  /*19510*/  STS.U16 [R73+UR8+0x15500], R40 ;  /* 0x0155002849007988 */ /* 0x0009e80008000408 */
[----:B-1----:R-:W3:Y:S04]  /*19520*/  LDL R41, [R1+0x478] ;  /* 0x0004780001297983 */ /* 0x002ee80000100800 */
[----:B----4-:R-:W3:Y:S01]  /*19530*/  LDL R40, [R1+0x474] ;  /* 0x0004740001287983 */ /* 0x010ee20000100800 */
[----:B--2---:R-:W-:-:S04]  /*19540*/  @!P0 LOP3.LUT R39, R39, R38, RZ, 0x3c, !PT ;  /* 0x0000002627278212 */ /* 0x004fc800078e3cff */
[----:B------:R-:W-:-:S04]  /*19550*/  @!P0 LOP3.LUT R38, R39, R38, RZ, 0x3c, !PT ;  /* 0x0000002627268212 */ /* 0x000fc800078e3cff */
[----:B------:R-:W-:Y:S02]  /*19560*/  @!P0 LOP3.LUT R39, R39, R38, RZ, 0x3c, !PT ;  /* 0x0000002627278212 */ /* 0x000fe400078e3cff */
[----:B0-----:R-:W-:-:S04]  /*19570*/  @!P0 LOP3.LUT R37, R37, R36, RZ, 0x3c, !PT ;  /* 0x0000002425258212 */ /* 0x001fc800078e3cff */
[----:B------:R-:W-:-:S04]  /*19580*/  @!P0 LOP3.LUT R36, R37, R36, RZ, 0x3c, !PT ;  /* 0x0000002425248212 */ /* 0x000fc800078e3cff */
[----:B------:R-:W-:-:S05]  /*19590*/  @!P0 LOP3.LUT R37, R37, R36, RZ, 0x3c, !PT ;  /* 0x0000002425258212 */ /* 0x000fca00078e3cff */
[----:B------:R0:W2:Y:S02]  /*195a0*/  @!P0 LDG.E.U16 R34, desc[UR24][R36.64] ;  /* 0x0000001824228981 */ /* 0x0000a4000c1e1500 */
[----:B0-----:R-:W-:-:S06]  /*195b0*/  PRMT R37, RZ, 0x7610, R37 ;  /* 0x00007610ff257816 */ /* 0x001fcc0000000025 */
[----:B------:R0:W4:Y:S04]  /*195c0*/  @!P0 LDG.E.U16 R37, desc[UR24][R38.64] ;  /* 0x0000001826258981 */ /* 0x000128000c1e1500 */
[----:B------:R-:W0:Y:S04]  /*195d0*/  LDL R38, [R1+0x464] ;  /* 0x0004640001267983 */ /* 0x000e280000100800 */
[----:B------:R-:W0:Y:S01]  /*195e0*/  LDL R39, [R1+0x468] ;  /* 0x0004680001277983 */ /* 0x000e220000100800 */
[----:B------:R-:W-:Y:S02]  /*195f0*/  PRMT R36, RZ, 0x7610, R36 ;  /* 0x00007610ff247816 */ /* 0x000fe40000000024 */
[----:B---3--:R-:W-:-:S04]  /*19600*/  @!P0 LOP3.LUT R41, R41, R40, RZ, 0x3c, !PT ;  /* 0x0000002829298212 */ /* 0x008fc800078e3cff */
[----:B------:R-:W-:-:S04]  /*19610*/  @!P0 LOP3.LUT R40, R41, R40, RZ, 0x3c, !PT ;  /* 0x0000002829288212 */ /* 0x000fc800078e3cff */
[----:B------:R-:W-:Y:S01]  /*19620*/  @!P0 LOP3.LUT R41, R41, R40, RZ, 0x3c, !PT ;  /* 0x0000002829298212 */ /* 0x000fe200078e3cff */
[----:B------:R1:W-:Y:S04]  /*19630*/  STS.U16 [R73+UR8+0x15900], R47 ;  /* 0x0159002f49007988 */ /* 0x0003e80008000408 */
[----:B------:R3:W-:Y:S04]  /*19640*/  STS.U16 [R73+UR8+0x15d00], R46 ;  /* 0x015d002e49007988 */ /* 0x0007e80008000408 */
[----:B-1----:R-:W2:Y:S04]  /*19650*/  LDL R47, [R1+0x498] ;  /* 0x00049800012f7983 */ /* 0x002ea80000100800 */
[----:B---3--:R-:W2:Y:S01]  /*19660*/  LDL R46, [R1+0x494] ;  /* 0x00049400012e7983 */ /* 0x008ea20000100800 */
[----:B0-----:R-:W-:-:S04]  /*19670*/  @!P0 LOP3.LUT R39, R39, R38, RZ, 0x3c, !PT ;  /* 0x0000002627278212 */ /* 0x001fc800078e3cff */
[----:B------:R-:W-:-:S04]  /*19680*/  @!P0 LOP3.LUT R38, R39, R38, RZ, 0x3c, !PT ;  /* 0x0000002627268212 */ /* 0x000fc800078e3cff */
[----:B------:R-:W-:-:S05]  /*19690*/  @!P0 LOP3.LUT R39, R39, R38, RZ, 0x3c, !PT ;  /* 0x0000002627278212 */ /* 0x000fca00078e3cff */
[----:B------:R0:W3:Y:S02]  /*196a0*/  @!P0 LDG.E.U16 R36, desc[UR24][R38.64] ;  /* 0x0000001826248981 */ /* 0x0000e4000c1e1500 */
[----:B0-----:R-:W-:-:S06]  /*196b0*/  PRMT R39, RZ, 0x7610, R39 ;  /* 0x00007610ff277816 */ /* 0x001fcc0000000027 */
[----:B------:R0:W3:Y:S04]  /*196c0*/  @!P0 LDG.E.U16 R39, desc[UR24][R40.64] ;  /* 0x0000001828278981 */ /* 0x0000e8000c1e1500 */
[----:B------:R-:W0:Y:S04]  /*196d0*/  LDL R40, [R1+0x484] ;  /* 0x0004840001287983 */ /* 0x000e280000100800 */
[----:B------:R-:W0:Y:S01]  /*196e0*/  LDL R41, [R1+0x488] ;  /* 0x0004880001297983 */ /* 0x000e220000100800 */
[----:B------:R-:W-:Y:S02]  /*196f0*/  PRMT R38, RZ, 0x7610, R38 ;  /* 0x00007610ff267816 */ /* 0x000fe40000000026 */
        /* <DEDUP_REMOVED lines=46> */
[----:B------:R-:W-:-:S03]  /*199e0*/  PRMT R84, RZ, 0x7610, R84 ;  /* 0x00007610ff547816 */ /* 0x000fc60000000054 */
[----:B------:R-:W-:Y:S04]  /*199f0*/  STS.U16 [R73+UR8+0x16100], R52 ;  /* 0x0161003449007988 */ /* 0x000fe80008000408 */
[----:B------:R-:W-:Y:S04]  /*19a00*/  STS.U16 [R73+UR8+0x16500], R51 ;  /* 0x0165003349007988 */ /* 0x000fe80008000408 */
[----:B------:R-:W-:Y:S04]  /*19a10*/  STS.U16 [R73+UR8+0x16900], R50 ;  /* 0x0169003249007988 */ /* 0x000fe80008000408 */
[----:B------:R-:W-:Y:S04]  /*19a20*/  STS.U16 [R73+UR8+0x16d00], R49 ;  /* 0x016d003149007988 */ /* 0x000fe80008000408 */
[----:B------:R-:W-:Y:S04]  /*19a30*/  STS.U16 [R73+UR8+0x17100], R48 ;  /* 0x0171003049007988 */ /* 0x000fe80008000408 */
[----:B------:R1:W-:Y:S04]  /*19a40*/  STS.U16 [R73+UR8+0x17500], R45 ;  /* 0x0175002d49007988 */ /* 0x0003e80008000408 */
[----:B-1----:R-:W2:Y:S04]  /*19a50*/  LDL.LU R73, [R1+0x754] ;  /* 0x0007540001497983 */ /* 0x002ea80000300800 */
[----:B------:R-:W2:Y:S01]  /*19a60*/  LDL R45, [R1+0x210] ;  /* 0x00021000012d7983 */ /* 0x000ea20000100800 */
[----:B0-----:R-:W-:-:S04]  /*19a70*/  @!P0 LOP3.LUT R47, R47, R46, RZ, 0x3c, !PT ;  /* 0x0000002e2f2f8212 */ /* 0x001fc800078e3cff */
[----:B------:R-:W-:-:S04]  /*19a80*/  @!P0 LOP3.LUT R46, R47, R46, RZ, 0x3c, !PT ;  /* 0x0000002e2f2e8212 */ /* 0x000fc800078e3cff */
[----:B------:R-:W-:-:S05]  /*19a90*/  @!P0 LOP3.LUT R47, R47, R46, RZ, 0x3c, !PT ;  /* 0x0000002e2f2f8212 */ /* 0x000fca00078e3cff */
[----:B------:R0:W2:Y:S02]  /*19aa0*/  @!P0 LDG.E.U16 R84, desc[UR24][R46.64] ;  /* 0x000000182e548981 */ /* 0x0000a4000c1e1500 */
[----:B0-----:R-:W-:-:S05]  /*19ab0*/  LOP3.LUT R47, R2, 0x20, RZ, 0x3c, !PT ;  /* 0x00000020022f7812 */ /* 0x001fca00078e3cff */
[----:B------:R0:W-:Y:S04]  /*19ac0*/  STS.U16 [R47+UR8+0x17900], R44 ;  /* 0x0179002c2f007988 */ /* 0x0001e80008000408 */
[----:B------:R1:W-:Y:S04]  /*19ad0*/  STS.U16 [R47+UR8+0x17d00], R43 ;  /* 0x017d002b2f007988 */ /* 0x0003e80008000408 */
[----:B0-----:R-:W2:Y:S01]  /*19ae0*/  LDL R44, [R1+0x20c] ;  /* 0x00020c00012c7983 */ /* 0x001ea20000100800 */
[----:B-1----:R-:W-:-:S03]  /*19af0*/  LOP3.LUT R47, R2, 0x40, RZ, 0x3c, !PT ;  /* 0x00000040022f7812 */ /* 0x002fc600078e3cff */
[----:B------:R-:W3:Y:S04]  /*19b00*/  LDL R43, [R1+0x290] ;  /* 0x00029000012b7983 */ /* 0x000ee80000100800 */
[----:B------:R0:W-:Y:S04]  /*19b10*/  STS.U16 [R47+UR8+0x14200], R42 ;  /* 0x0142002a2f007988 */ /* 0x0001e80008000408 */
[----:B0-----:R-:W3:Y:S01]  /*19b20*/  LDL R42, [R1+0x28c] ;  /* 0x00028c00012a7983 */ /* 0x001ee20000100800 */
[----:B------:R-:W-:Y:S02]  /*19b30*/  PRMT R46, RZ, 0x7610, R46 ;  /* 0x00007610ff2e7816 */ /* 0x000fe4000000002e */
[----:B------:R-:W-:-:S02]  /*19b40*/  PRMT R48, RZ, 0x7610, R48 ;  /* 0x00007610ff307816 */ /* 0x000fc40000000030 */
[----:B--2---:R-:W-:-:S04]  /*19b50*/  @!P0 LOP3.LUT R45, R45, R44, RZ, 0x3c, !PT ;  /* 0x0000002c2d2d8212 */ /* 0x004fc800078e3cff */
[----:B------:R-:W-:-:S04]  /*19b60*/  @!P0 LOP3.LUT R44, R45, R44, RZ, 0x3c, !PT ;  /* 0x0000002c2d2c8212 */ /* 0x000fc800078e3cff */
[----:B------:R-:W-:-:S05]  /*19b70*/  @!P0 LOP3.LUT R45, R45, R44, RZ, 0x3c, !PT ;  /* 0x0000002c2d2d8212 */ /* 0x000fca00078e3cff */
[----:B------:R0:W2:Y:S01]  /*19b80*/  @!P0 LDG.E.U16 R46, desc[UR24][R44.64] ;  /* 0x000000182c2e8981 */ /* 0x0000a2000c1e1500 */
[----:B---3--:R-:W-:-:S04]  /*19b90*/  @!P0 LOP3.LUT R43, R43, R42, RZ, 0x3c, !PT ;  /* 0x0000002a2b2b8212 */ /* 0x008fc800078e3cff */
[C---:B------:R-:W-:Y:S01]  /*19ba0*/  @!P0 LOP3.LUT R42, R43.reuse, R42, RZ, 0x3c, !PT ;  /* 0x0000002a2b2a8212 */ /* 0x040fe200078e3cff */
[----:B------:R-:W0:Y:S03]  /*19bb0*/  LDL R44, [R1+0x24c] ;  /* 0x00024c00012c7983 */ /* 0x000e260000100800 */
[----:B------:R-:W-:Y:S01]  /*19bc0*/  @!P0 LOP3.LUT R43, R43, R42, RZ, 0x3c, !PT ;  /* 0x0000002a2b2b8212 */ /* 0x000fe200078e3cff */
[----:B------:R-:W0:Y:S04]  /*19bd0*/  LDL R45, [R1+0x250] ;  /* 0x00025000012d7983 */ /* 0x000e280000100800 */
[----:B------:R1:W3:Y:S04]  /*19be0*/  @!P0 LDG.E.U16 R48, desc[UR24][R42.64] ;  /* 0x000000182a308981 */ /* 0x0002e8000c1e1500 */
[----:B------:R-:W1:Y:S04]  /*19bf0*/  LDL R42, [R1+0x2cc] ;  /* 0x0002cc00012a7983 */ /* 0x000e680000100800 */
[----:B------:R-:W1:Y:S01]  /*19c00*/  LDL R43, [R1+0x2d0] ;  /* 0x0002d000012b7983 */ /* 0x000e620000100800 */
[----:B------:R-:W-:-:S02]  /*19c10*/  PRMT R80, RZ, 0x7610, R80 ;  /* 0x00007610ff507816 */ /* 0x000fc40000000050 */
[----:B------:R-:W-:Y:S02]  /*19c20*/  PRMT R56, RZ, 0x7610, R56 ;  /* 0x00007610ff387816 */ /* 0x000fe40000000038 */
[----:B0-----:R-:W-:-:S04]  /*19c30*/  @!P0 LOP3.LUT R45, R45, R44, RZ, 0x3c, !PT ;  /* 0x0000002c2d2d8212 */ /* 0x001fc800078e3cff */
[----:B------:R-:W-:-:S04]  /*19c40*/  @!P0 LOP3.LUT R44, R45, R44, RZ, 0x3c, !PT ;  /* 0x0000002c2d2c8212 */ /* 0x000fc800078e3cff */
[----:B------:R-:W-:-:S05]  /*19c50*/  @!P0 LOP3.LUT R45, R45, R44, RZ, 0x3c, !PT ;  /* 0x0000002c2d2d8212 */ /* 0x000fca00078e3cff */
[----:B------:R-:W2:Y:S01]  /*19c60*/  @!P0 LDG.E.U16 R80, desc[UR24][R44.64] ;  /* 0x000000182c508981 */ /* 0x000ea2000c1e1500 */
[----:B-1----:R-:W-:-:S04]  /*19c70*/  @!P0 LOP3.LUT R43, R43, R42, RZ, 0x3c, !PT ;  /* 0x0000002a2b2b8212 */ /* 0x002fc800078e3cff */
[C---:B------:R-:W-:Y:S01]  /*19c80*/  @!P0 LOP3.LUT R42, R43.reuse, R42, RZ, 0x3c, !PT ;  /* 0x0000002a2b2a8212 */ /* 0x040fe200078e3cff */
[----:B------:R-:W2:Y:S03]  /*19c90*/  LDL R44, [R1+0x310] ;  /* 0x00031000012c7983 */ /* 0x000ea60000100800 */
[----:B------:R-:W-:Y:S01]  /*19ca0*/  @!P0 LOP3.LUT R43, R43, R42, RZ, 0x3c, !PT ;  /* 0x0000002a2b2b8212 */ /* 0x000fe200078e3cff */
[----:B------:R-:W3:Y:S04]  /*19cb0*/  LDL R45, [R1+0x34c] ;  /* 0x00034c00012d7983 */ /* 0x000ee80000100800 */
[----:B------:R2:W3:Y:S04]  /*19cc0*/  @!P0 LDG.E.U16 R56, desc[UR24][R42.64] ;  /* 0x000000182a388981 */ /* 0x0004e8000c1e1500 */
[----:B------:R-:W3:Y:S01]  /*19cd0*/  LDL R43, [R1+0x30c] ;  /* 0x00030c00012b7983 */ /* 0x000ee20000100800 */
[----:B------:R-:W-:-:S03]  /*19ce0*/  PRMT R63, RZ, 0x7610, R63 ;  /* 0x00007610ff3f7816 */ /* 0x000fc6000000003f */
[----:B------:R0:W-:Y:S04]  /*19cf0*/  STS.U16 [R47+UR8+0x14600], R35 ;  /* 0x014600232f007988 */ /* 0x0001e80008000408 */
[----:B------:R1:W-:Y:S04]  /*19d00*/  STS.U16 [R47+UR8+0x14a00], R33 ;  /* 0x014a00212f007988 */ /* 0x0003e80008000408 */
[----:B0-----:R-:W4:Y:S04]  /*19d10*/  LDL R35, [R1+0x37c] ;  /* 0x00037c0001237983 */ /* 0x001f280000100800 */
[----:B-1----:R-:W4:Y:S01]  /*19d20*/  LDL R33, [R1+0x348] ;  /* 0x0003480001217983 */ /* 0x002f220000100800 */
[----:B--2---:R-:W-:-:S03]  /*19d30*/  @!P0 IMAD.MOV.U32 R42, RZ, RZ, R44 ;  /* 0x000000ffff2a8224 */ /* 0x004fc600078e002c */
[----:B------:R0:W-:Y:S01]  /*19d40*/  STS.U16 [R47+UR8+0x14e00], R32 ;  /* 0x014e00202f007988 */ /* 0x0001e20008000408 */
[----:B------:R-:W-:Y:S02]  /*19d50*/  PRMT R62, RZ, 0x7610, R62 ;  /* 0x00007610ff3e7816 */ /* 0x000fe4000000003e */
[----:B------:R-:W-:Y:S01]  /*19d60*/  PRMT R61, RZ, 0x7610, R61 ;  /* 0x00007610ff3d7816 */ /* 0x000fe2000000003d */
[----:B------:R-:W2:Y:S04]  /*19d70*/  LDL R44, [R1+0x3dc] ;  /* 0x0003dc00012c7983 */ /* 0x000ea80000100800 */
[----:B---3--:R-:W3:Y:S04]  /*19d80*/  @!P0 LDG.E.U16 R63, desc[UR24][R42.64] ;  /* 0x000000182a3f8981 */ /* 0x008ee8000c1e1500 */
[----:B------:R-:W2:Y:S01]  /*19d90*/  LDL R42, [R1+0x378] ;  /* 0x00037800012a7983 */ /* 0x000ea20000100800 */
[----:B0-----:R-:W-:-:S03]  /*19da0*/  @!P0 IMAD.MOV.U32 R32, RZ, RZ, R45 ;  /* 0x000000ffff208224 */ /* 0x001fc600078e002d */
[----:B------:R0:W-:Y:S04]  /*19db0*/  STS.U16 [R47+UR8+0x15200], R31 ;  /* 0x0152001f2f007988 */ /* 0x0001e80008000408 */
[----:B----4-:R1:W4:Y:S04]  /*19dc0*/  @!P0 LDG.E.U16 R62, desc[UR24][R32.64] ;  /* 0x00000018203e8981 */ /* 0x010328000c1e1500 */
[----:B------:R-:W3:Y:S04]  /*19dd0*/  LDL R45, [R1+0x408] ;  /* 0x00040800012d7983 */ /* 0x000ee80000100800 */
[----:B0-----:R-:W3:Y:S01]  /*19de0*/  LDL R31, [R1+0x3ac] ;  /* 0x0003ac00011f7983 */ /* 0x001ee20000100800 */
[----:B-1----:R-:W-:-:S03]  /*19df0*/  @!P0 IMAD.MOV.U32 R32, RZ, RZ, R35 ;  /* 0x000000ffff208224 */ /* 0x002fc600078e0023 */
[----:B------:R-:W3:Y:S04]  /*19e00*/  LDL R43, [R1+0x40c] ;  /* 0x00040c00012b7983 */ /* 0x000ee80000100800 */
[----:B------:R-:W3:Y:S01]  /*19e10*/  LDL R35, [R1+0x434] ;  /* 0x0004340001237983 */ /* 0x000ee20000100800 */
[----:B--2---:R-:W-:-:S03]  /*19e20*/  @!P0 IMAD.MOV.U32 R33, RZ, RZ, R42 ;  /* 0x000000ffff218224 */ /* 0x004fc600078e002a */
[----:B------:R-:W2:Y:S04]  /*19e30*/  LDL R42, [R1+0x430] ;  /* 0x00043000012a7983 */ /* 0x000ea80000100800 */
[----:B------:R-:W2:Y:S04]  /*19e40*/  @!P0 LDG.E.U16 R61, desc[UR24][R32.64] ;  /* 0x00000018203d8981 */ /* 0x000ea8000c1e1500 */
[----:B------:R-:W2:Y:S04]  /*19e50*/  LDL R32, [R1+0x3a8] ;  /* 0x0003a80001207983 */ /* 0x000ea80000100800 */
[----:B------:R-:W4:Y:S01]  /*19e60*/  LDL R33, [R1+0x3d8] ;  /* 0x0003d80001217983 */ /* 0x000f220000100800 */
[----:B------:R-:W-:-:S03]  /*19e70*/  PRMT R60, RZ, 0x7610, R60 ;  /* 0x00007610ff3c7816 */ /* 0x000fc6000000003c */
[----:B------:R3:W-:Y:S01]  /*19e80*/  STS.U16 [R47+UR8+0x15600], R30 ;  /* 0x0156001e2f007988 */ /* 0x0007e20008000408 */
[----:B------:R-:W-:Y:S01]  /*19e90*/  PRMT R59, RZ, 0x7610, R59 ;  /* 0x00007610ff3b7816 */ /* 0x000fe2000000003b */
[----:B---3--:R-:W-:Y:S02]  /*19ea0*/  @!P0 IMAD.MOV.U32 R30, RZ, RZ, R31 ;  /* 0x000000ffff1e8224 */ /* 0x008fe400078e001f */
[----:B------:R0:W-:Y:S01]  /*19eb0*/  STS.U16 [R47+UR8+0x15a00], R29 ;  /* 0x015a001d2f007988 */ /* 0x0001e20008000408 */
[----:B------:R-:W-:-:S03]  /*19ec0*/  PRMT R58, RZ, 0x7610, R58 ;  /* 0x00007610ff3a7816 */ /* 0x000fc6000000003a */
[----:B------:R1:W-:Y:S01]  /*19ed0*/  STS.U16 [R47+UR8+0x15e00], R28 ;  /* 0x015e001c2f007988 */ /* 0x0003e20008000408 */
[----:B------:R-:W-:Y:S01]  /*19ee0*/  PRMT R57, RZ, 0x7610, R57 ;  /* 0x00007610ff397816 */ /* 0x000fe20000000039 */
[----:B0-----:R-:W-:Y:S02]  /*19ef0*/  @!P0 IMAD.MOV.U32 R29, RZ, RZ, R45 ;  /* 0x000000ffff1d8224 */ /* 0x001fe400078e002d */
[----:B-1----:R-:W-:Y:S02]  /*19f00*/  @!P0 IMAD.MOV.U32 R28, RZ, RZ, R43 ;  /* 0x000000ffff1c8224 */ /* 0x002fe400078e002b */
[----:B--2---:R-:W-:-:S03]  /*19f10*/  @!P0 IMAD.MOV.U32 R31, RZ, RZ, R32 ;  /* 0x000000ffff1f8224 */ /* 0x004fc600078e0020 */
[----:B------:R-:W2:Y:S04]  /*19f20*/  @!P0 LDG.E.U16 R58, desc[UR24][R28.64] ;  /* 0x000000181c3a8981 */ /* 0x000ea8000c1e1500 */
[----:B------:R0:W3:Y:S04]  /*19f30*/  @!P0 LDG.E.U16 R60, desc[UR24][R30.64] ;  /* 0x000000181e3c8981 */ /* 0x0000e8000c1e1500 */
[----:B------:R-:W2:Y:S01]  /*19f40*/  LDL R32, [R1+0x194] ;  /* 0x0001940001207983 */ /* 0x000ea20000100800 */
[----:B------:R-:W-:-:S03]  /*19f50*/  PRMT R92, RZ, 0x7610, R92 ;  /* 0x00007610ff5c7816 */ /* 0x000fc6000000005c */
[----:B------:R-:W-:Y:S01]  /*19f60*/  STS.U16 [R47+UR8+0x16200], R27 ;  /* 0x0162001b2f007988 */ /* 0x000fe20008000408 */
[----:B0-----:R-:W-:Y:S02]  /*19f70*/  @!P0 IMAD.MOV.U32 R30, RZ, RZ, R44 ;  /* 0x000000ffff1e8224 */ /* 0x001fe400078e002c */
[----:B----4-:R-:W-:Y:S01]  /*19f80*/  @!P0 IMAD.MOV.U32 R31, RZ, RZ, R33 ;  /* 0x000000ffff1f8224 */ /* 0x010fe200078e0021 */
[----:B------:R-:W4:Y:S04]  /*19f90*/  LDL R44, [R1+0xcc] ;  /* 0x0000cc00012c7983 */ /* 0x000f280000100800 */
[----:B------:R-:W2:Y:S04]  /*19fa0*/  LDL R33, [R1+0xd0] ;  /* 0x0000d00001217983 */ /* 0x000ea80000100800 */
[----:B------:R-:W3:Y:S04]  /*19fb0*/  @!P0 LDG.E.U16 R59, desc[UR24][R30.64] ;  /* 0x000000181e3b8981 */ /* 0x000ee8000c1e1500 */
[----:B------:R-:W3:Y:S04]  /*19fc0*/  LDL R43, [R1+0x10c] ;  /* 0x00010c00012b7983 */ /* 0x000ee80000100800 */
[----:B------:R-:W3:Y:S01]  /*19fd0*/  LDL R30, [R1+0x110] ;  /* 0x00011000011e7983 */ /* 0x000ee20000100800 */
[----:B------:R-:W-:-:S02]  /*19fe0*/  @!P0 IMAD.MOV.U32 R28, RZ, RZ, R35 ;  /* 0x000000ffff1c8224 */ /* 0x000fc400078e0023 */
[----:B------:R-:W-:Y:S01]  /*19ff0*/  @!P0 IMAD.MOV.U32 R29, RZ, RZ, R42 ;  /* 0x000000ffff1d8224 */ /* 0x000fe200078e002a */
[----:B------:R-:W3:Y:S04]  /*1a000*/  LDL R31, [R1+0x198] ;  /* 0x00019800011f7983 */ /* 0x000ee80000100800 */
[----:B------:R-:W3:Y:S04]  /*1a010*/  @!P0 LDG.E.U16 R57, desc[UR24][R28.64] ;  /* 0x000000181c398981 */ /* 0x000ee8000c1e1500 */
[----:B------:R-:W-:Y:S04]  /*1a020*/  STS.U16 [R47+UR8+0x16600], R26 ;  /* 0x0166001a2f007988 */ /* 0x000fe80008000408 */
[----:B------:R-:W3:Y:S04]  /*1a030*/  LDL R42, [R1+0x14c] ;  /* 0x00014c00012a7983 */ /* 0x000ee80000100800 */
[----:B------:R-:W3:Y:S04]  /*1a040*/  LDL R28, [R1+0x1d8] ;  /* 0x0001d800011c7983 */ /* 0x000ee80000100800 */
[----:B------:R-:W3:Y:S04]  /*1a050*/  LDL R29, [R1+0x218] ;  /* 0x00021800011d7983 */ /* 0x000ee80000100800 */
[----:B------:R-:W3:Y:S01]  /*1a060*/  LDL R35, [R1+0x150] ;  /* 0x0001500001237983 */ /* 0x000ee20000100800 */
[----:B------:R-:W-:-:S03]  /*1a070*/  PRMT R53, RZ, 0x7610, R53 ;  /* 0x00007610ff357816 */ /* 0x000fc60000000035 */
[----:B------:R0:W-:Y:S04]  /*1a080*/  STS.U16 [R47+UR8+0x16a00], R25 ;  /* 0x016a00192f007988 */ /* 0x0001e80008000408 */
[----:B------:R-:W-:Y:S04]  /*1a090*/  STS.U16 [R47+UR8+0x16e00], R17 ;  /* 0x016e00112f007988 */ /* 0x000fe80008000408 */
[----:B------:R1:W-:Y:S04]  /*1a0a0*/  STS.U16 [R47+UR8+0x17200], R16 ;  /* 0x017200102f007988 */ /* 0x0003e80008000408 */
[----:B0-----:R-:W3:Y:S01]  /*1a0b0*/  LDL R25, [R1+0x298] ;  /* 0x0002980001197983 */ /* 0x001ee20000100800 */
[----:B----4-:R-:W-:-:S02]  /*1a0c0*/  @!P0 IMAD.MOV.U32 R27, RZ, RZ, R44 ;  /* 0x000000ffff1b8224 */ /* 0x010fc400078e002c */
[----:B--2---:R-:W-:Y:S02]  /*1a0d0*/  @!P0 IMAD.MOV.U32 R26, RZ, RZ, R33 ;  /* 0x000000ffff1a8224 */ /* 0x004fe400078e0021 */
[----:B------:R-:W2:Y:S04]  /*1a0e0*/  LDL R33, [R1+0x1d4] ;  /* 0x0001d40001217983 */ /* 0x000ea80000100800 */
[----:B------:R3:W4:Y:S02]  /*1a0f0*/  @!P0 LDG.E.U16 R92, desc[UR24][R26.64] ;  /* 0x000000181a5c8981 */ /* 0x000724000c1e1500 */
[----:B---3--:R-:W-:Y:S02]  /*1a100*/  @!P0 IMAD.MOV.U32 R26, RZ, RZ, R30 ;  /* 0x000000ffff1a8224 */ /* 0x008fe400078e001e */
[----:B------:R-:W3:Y:S01]  /*1a110*/  LDL R30, [R1+0x214] ;  /* 0x00021400011e7983 */ /* 0x000ee20000100800 */
[----:B-1----:R-:W-:-:S02]  /*1a120*/  @!P0 IMAD.MOV.U32 R16, RZ, RZ, R31 ;  /* 0x000000ffff108224 */ /* 0x002fc400078e001f */
[----:B------:R-:W-:Y:S01]  /*1a130*/  @!P0 IMAD.MOV.U32 R17, RZ, RZ, R32 ;  /* 0x000000ffff118224 */ /* 0x000fe200078e0020 */
[----:B------:R-:W4:Y:S04]  /*1a140*/  LDL R31, [R1+0x258] ;  /* 0x00025800011f7983 */ /* 0x000f280000100800 */
[----:B------:R-:W4:Y:S04]  /*1a150*/  LDL R32, [R1+0x254] ;  /* 0x0002540001207983 */ /* 0x000f280000100800 */
[----:B------:R0:W4:Y:S02]  /*1a160*/  @!P0 LDG.E.U16 R53, desc[UR24][R16.64] ;  /* 0x0000001810358981 */ /* 0x000124000c1e1500 */
[----:B0-----:R-:W-:-:S02]  /*1a170*/  @!P0 IMAD.MOV.U32 R16, RZ, RZ, R28 ;  /* 0x000000ffff108224 */ /* 0x001fc400078e001c */
[----:B------:R-:W4:Y:S01]  /*1a180*/  LDL R28, [R1+0x294] ;  /* 0x00029400011c7983 */ /* 0x000f220000100800 */
[----:B------:R-:W-:Y:S01]  /*1a190*/  PRMT R52, RZ, 0x7610, R52 ;  /* 0x00007610ff347816 */ /* 0x000fe20000000034 */
[----:B------:R-:W-:Y:S01]  /*1a1a0*/  @!P0 IMAD.MOV.U32 R27, RZ, RZ, R43 ;  /* 0x000000ffff1b8224 */ /* 0x000fe200078e002b */
[----:B------:R-:W-:Y:S02]  /*1a1b0*/  PRMT R55, RZ, 0x7610, R55 ;  /* 0x00007610ff377816 */ /* 0x000fe40000000037 */
[----:B------:R-:W-:-:S04]  /*1a1c0*/  PRMT R54, RZ, 0x7610, R54 ;  /* 0x00007610ff367816 */ /* 0x000fc80000000036 */
[----:B------:R0:W4:Y:S02]  /*1a1d0*/  @!P0 LDG.E.U16 R55, desc[UR24][R26.64] ;  /* 0x000000181a378981 */ /* 0x000124000c1e1500 */
[----:B0-----:R-:W-:Y:S02]  /*1a1e0*/  @!P0 IMAD.MOV.U32 R26, RZ, RZ, R35 ;  /* 0x000000ffff1a8224 */ /* 0x001fe400078e0023 */
[----:B------:R-:W-:-:S05]  /*1a1f0*/  @!P0 IMAD.MOV.U32 R27, RZ, RZ, R42 ;  /* 0x000000ffff1b8224 */ /* 0x000fca00078e002a */
[----:B------:R-:W4:Y:S04]  /*1a200*/  @!P0 LDG.E.U16 R54, desc[UR24][R26.64] ;  /* 0x000000181a368981 */ /* 0x000f28000c1e1500 */
[----:B------:R-:W4:Y:S04]  /*1a210*/  LDL R27, [R1+0x314] ;  /* 0x00031400011b7983 */ /* 0x000f280000100800 */
[----:B------:R-:W4:Y:S01]  /*1a220*/  LDL R26, [R1+0x318] ;  /* 0x00031800011a7983 */ /* 0x000f220000100800 */
[----:B------:R-:W-:-:S03]  /*1a230*/  PRMT R50, RZ, 0x7610, R50 ;  /* 0x00007610ff327816 */ /* 0x000fc60000000032 */
[----:B------:R-:W-:Y:S04]  /*1a240*/  STS.U16 [R47+UR8+0x17600], R15 ;  /* 0x0176000f2f007988 */ /* 0x000fe80008000408 */
[----:B------:R-:W-:Y:S04]  /*1a250*/  STS.U16 [R47+UR8+0x17a00], R5 ;  /* 0x017a00052f007988 */ /* 0x000fe80008000408 */
[----:B------:R4:W-:Y:S01]  /*1a260*/  STS.U16 [R47+UR8+0x17e00], R4 ;  /* 0x017e00042f007988 */ /* 0x0009e20008000408 */
[----:B--2---:R-:W-:-:S05]  /*1a270*/  @!P0 IMAD.MOV.U32 R17, RZ, RZ, R33 ;  /* 0x000000ffff118224 */ /* 0x004fca00078e0021 */
[----:B------:R0:W2:Y:S02]  /*1a280*/  @!P0 LDG.E.U16 R52, desc[UR24][R16.64] ;  /* 0x0000001810348981 */ /* 0x0000a4000c1e1500 */
[----:B0-----:R-:W-:Y:S02]  /*1a290*/  @!P0 IMAD.MOV.U32 R16, RZ, RZ, R29 ;  /* 0x000000ffff108224 */ /* 0x001fe400078e001d */
[----:B---3--:R-:W-:Y:S01]  /*1a2a0*/  @!P0 IMAD.MOV.U32 R17, RZ, RZ, R30 ;  /* 0x000000ffff118224 */ /* 0x008fe200078e001e */
[----:B------:R-:W3:Y:S04]  /*1a2b0*/  LDL R29, [R1+0x2d8] ;  /* 0x0002d800011d7983 */ /* 0x000ee80000100800 */
[----:B------:R-:W2:Y:S01]  /*1a2c0*/  LDL R30, [R1+0x2d4] ;  /* 0x0002d400011e7983 */ /* 0x000ea20000100800 */
[----:B----4-:R-:W-:-:S02]  /*1a2d0*/  @!P0 IMAD.MOV.U32 R4, RZ, RZ, R31 ;  /* 0x000000ffff048224 */ /* 0x010fc400078e001f */
[----:B------:R-:W-:-:S05]  /*1a2e0*/  @!P0 IMAD.MOV.U32 R5, RZ, RZ, R32 ;  /* 0x000000ffff058224 */ /* 0x000fca00078e0020 */
[----:B------:R0:W4:Y:S02]  /*1a2f0*/  @!P0 LDG.E.U16 R50, desc[UR24][R4.64] ;  /* 0x0000001804328981 */ /* 0x000124000c1e1500 */
[----:B0-----:R-:W-:Y:S02]  /*1a300*/  @!P0 IMAD.MOV.U32 R4, RZ, RZ, R25 ;  /* 0x000000ffff048224 */ /* 0x001fe400078e0019 */
[----:B------:R-:W-:Y:S01]  /*1a310*/  @!P0 IMAD.MOV.U32 R5, RZ, RZ, R28 ;  /* 0x000000ffff058224 */ /* 0x000fe200078e001c */
[----:B------:R-:W4:Y:S04]  /*1a320*/  LDL R25, [R1+0x354] ;  /* 0x0003540001197983 */ /* 0x000f280000100800 */
[----:B------:R-:W4:Y:S01]  /*1a330*/  LDL R28, [R1+0x350] ;  /* 0x00035000011c7983 */ /* 0x000f220000100800 */
[----:B------:R-:W-:-:S02]  /*1a340*/  PRMT R49, RZ, 0x7610, R49 ;  /* 0x00007610ff317816 */ /* 0x000fc40000000031 */
[----:B------:R-:W-:Y:S02]  /*1a350*/  PRMT R51, RZ, 0x7610, R51 ;  /* 0x00007610ff337816 */ /* 0x000fe40000000033 */
[----:B------:R-:W-:Y:S02]  /*1a360*/  PRMT R74, RZ, 0x7610, R74 ;  /* 0x00007610ff4a7816 */ /* 0x000fe4000000004a */
[----:B------:R3:W4:Y:S04]  /*1a370*/  @!P0 LDG.E.U16 R49, desc[UR24][R4.64] ;  /* 0x0000001804318981 */ /* 0x000728000c1e1500 */
[----:B------:R-:W4:Y:S04]  /*1a380*/  @!P0 LDG.E.U16 R51, desc[UR24][R16.64] ;  /* 0x0000001810338981 */ /* 0x000f28000c1e1500 */
[----:B------:R-:W4:Y:S04]  /*1a390*/  LDL R17, [R1+0x380] ;  /* 0x0003800001117983 */ /* 0x000f280000100800 */
[----:B------:R-:W4:Y:S01]  /*1a3a0*/  LDL R16, [R1+0x384] ;  /* 0x0003840001107983 */ /* 0x000f220000100800 */
[----:B------:R-:W-:Y:S01]  /*1a3b0*/  PRMT R75, RZ, 0x7610, R75 ;  /* 0x00007610ff4b7816 */ /* 0x000fe2000000004b */
[----:B---3--:R-:W-:-:S02]  /*1a3c0*/  @!P0 IMAD.MOV.U32 R4, RZ, RZ, R29 ;  /* 0x000000ffff048224 */ /* 0x008fc400078e001d */
[----:B--2---:R-:W-:-:S05]  /*1a3d0*/  @!P0 IMAD.MOV.U32 R5, RZ, RZ, R30 ;  /* 0x000000ffff058224 */ /* 0x004fca00078e001e */
[----:B------:R0:W2:Y:S02]  /*1a3e0*/  @!P0 LDG.E.U16 R74, desc[UR24][R4.64] ;  /* 0x00000018044a8981 */ /* 0x0000a4000c1e1500 */
[----:B0-----:R-:W-:Y:S02]  /*1a3f0*/  @!P0 IMAD.MOV.U32 R4, RZ, RZ, R26 ;  /* 0x000000ffff048224 */ /* 0x001fe400078e001a */
[----:B------:R-:W-:Y:S01]  /*1a400*/  @!P0 IMAD.MOV.U32 R5, RZ, RZ, R27 ;  /* 0x000000ffff058224 */ /* 0x000fe200078e001b */
[----:B------:R-:W3:Y:S04]  /*1a410*/  LDL R26, [R1+0x3b4] ;  /* 0x0003b400011a7983 */ /* 0x000ee80000100800 */
[----:B------:R-:W2:Y:S04]  /*1a420*/  LDL R27, [R1+0x3b0] ;  /* 0x0003b000011b7983 */ /* 0x000ea80000100800 */
[----:B------:R-:W2:Y:S04]  /*1a430*/  LDL.LU R44, [R1+0x10] ;  /* 0x00001000012c7983 */ /* 0x000ea80000300800 */
[----:B------:R4:W2:Y:S04]  /*1a440*/  @!P0 LDG.E.U16 R75, desc[UR24][R4.64] ;  /* 0x00000018044b8981 */ /* 0x0008a8000c1e1500 */
[----:B------:R-:W2:Y:S01]  /*1a450*/  LDL.LU R45, [R1+0xc] ;  /* 0x00000c00012d7983 */ /* 0x000ea20000300800 */
[----:B----4-:R-:W-:-:S02]  /*1a460*/  @!P0 IMAD.MOV.U32 R4, RZ, RZ, R25 ;  /* 0x000000ffff048224 */ /* 0x010fc400078e0019 */
[----:B------:R-:W-:Y:S01]  /*1a470*/  @!P0 IMAD.MOV.U32 R5, RZ, RZ, R28 ;  /* 0x000000ffff058224 */ /* 0x000fe200078e001c */
[----:B------:R-:W4:Y:S04]  /*1a480*/  LDL R25, [R1+0x3e4] ;  /* 0x0003e40001197983 */ /* 0x000f280000100800 */
[----:B------:R-:W4:Y:S01]  /*1a490*/  LDL R28, [R1+0x3e0] ;  /* 0x0003e000011c7983 */ /* 0x000f220000100800 */
[----:B------:R-:W-:Y:S02]  /*1a4a0*/  LOP3.LUT R33, R2, 0x60, RZ, 0x3c, !PT ;  /* 0x0000006002217812 */ /* 0x000fe400078e3cff */
[----:B------:R-:W-:-:S03]  /*1a4b0*/  PRMT R73, RZ, 0x7610, R73 ;  /* 0x00007610ff497816 */ /* 0x000fc60000000049 */
[----:B------:R-:W-:Y:S04]  /*1a4c0*/  STS.U16 [R33+UR8+0x14300], R64 ;  /* 0x0143004021007988 */ /* 0x000fe80008000408 */
[----:B------:R0:W-:Y:S04]  /*1a4d0*/  STS.U16 [R33+UR8+0x14700], R68 ;  /* 0x0147004421007988 */ /* 0x0001e80008000408 */
[----:B------:R1:W4:Y:S01]  /*1a4e0*/  @!P0 LDG.E.U16 R73, desc[UR24][R4.64] ;  /* 0x0000001804498981 */ /* 0x000322000c1e1500 */
[----:B0-----:R-:W-:Y:S01]  /*1a4f0*/  PRMT R68, RZ, 0x7610, R68 ;  /* 0x00007610ff447816 */ /* 0x001fe20000000044 */
[----:B-1----:R-:W-:-:S02]  /*1a500*/  @!P0 IMAD.MOV.U32 R4, RZ, RZ, R16 ;  /* 0x000000ffff048224 */ /* 0x002fc400078e0010 */
[----:B------:R-:W-:Y:S01]  /*1a510*/  @!P0 IMAD.MOV.U32 R5, RZ, RZ, R17 ;  /* 0x000000ffff058224 */ /* 0x000fe200078e0011 */
[----:B------:R-:W4:Y:S04]  /*1a520*/  LDL R16, [R1+0x414] ;  /* 0x0004140001107983 */ /* 0x000f280000100800 */
[----:B------:R-:W4:Y:S04]  /*1a530*/  LDL R17, [R1+0x410] ;  /* 0x0004100001117983 */ /* 0x000f280000100800 */
[----:B------:R3:W4:Y:S04]  /*1a540*/  @!P0 LDG.E.U16 R68, desc[UR24][R4.64] ;  /* 0x0000001804448981 */ /* 0x000728000c1e1500 */
[----:B------:R-:W4:Y:S04]  /*1a550*/  LDL.LU R47, [R1+0x8] ;  /* 0x00000800012f7983 */ /* 0x000f280000300800 */
[----:B------:R-:W4:Y:S04]  /*1a560*/  LDL R32, [R1+0xd4] ;  /* 0x0000d40001207983 */ /* 0x000f280000100800 */
[----:B------:R-:W4:Y:S04]  /*1a570*/  LDL R31, [R1+0xd8] ;  /* 0x0000d800011f7983 */ /* 0x000f280000100800 */
[----:B------:R-:W4:Y:S04]  /*1a580*/  LDL R30, [R1+0x114] ;  /* 0x00011400011e7983 */ /* 0x000f280000100800 */
[----:B------:R-:W4:Y:S04]  /*1a590*/  LDL R29, [R1+0x118] ;  /* 0x00011800011d7983 */ /* 0x000f280000100800 */
[----:B------:R0:W-:Y:S02]  /*1a5a0*/  STS.U16 [R33+UR8+0x14b00], R67 ;  /* 0x014b004321007988 */ /* 0x0001e40008000408 */
[----:B0-----:R-:W-:Y:S01]  /*1a5b0*/  PRMT R67, RZ, 0x7610, R67 ;  /* 0x00007610ff437816 */ /* 0x001fe20000000043 */
[----:B---3--:R-:W-:-:S02]  /*1a5c0*/  @!P0 IMAD.MOV.U32 R4, RZ, RZ, R26 ;  /* 0x000000ffff048224 */ /* 0x008fc400078e001a */
[----:B------:R-:W3:Y:S01]  /*1a5d0*/  LDL R26, [R1+0x43c] ;  /* 0x00043c00011a7983 */ /* 0x000ee20000100800 */
[----:B--2---:R-:W-:-:S03]  /*1a5e0*/  @!P0 IMAD.MOV.U32 R5, RZ, RZ, R27 ;  /* 0x000000ffff058224 */ /* 0x004fc600078e001b */
[----:B------:R-:W2:Y:S04]  /*1a5f0*/  LDL R27, [R1+0x438] ;  /* 0x00043800011b7983 */ /* 0x000ea80000100800 */
[----:B------:R4:W2:Y:S02]  /*1a600*/  @!P0 LDG.E.U16 R67, desc[UR24][R4.64] ;  /* 0x0000001804438981 */ /* 0x0008a4000c1e1500 */
[----:B----4-:R-:W-:Y:S02]  /*1a610*/  @!P0 IMAD.MOV.U32 R4, RZ, RZ, R25 ;  /* 0x000000ffff048224 */ /* 0x010fe400078e0019 */
[----:B------:R-:W4:Y:S01]  /*1a620*/  LDL R25, [R1+0x158] ;  /* 0x0001580001197983 */ /* 0x000f220000100800 */
[----:B------:R-:W-:-:S03]  /*1a630*/  @!P0 IMAD.MOV.U32 R5, RZ, RZ, R28 ;  /* 0x000000ffff058224 */ /* 0x000fc600078e001c */
[----:B------:R-:W4:Y:S04]  /*1a640*/  LDL R28, [R1+0x154] ;  /* 0x00015400011c7983 */ /* 0x000f280000100800 */
[----:B------:R0:W-:Y:S02]  /*1a650*/  STS.U16 [R33+UR8+0x14f00], R66 ;  /* 0x014f004221007988 */ /* 0x0001e40008000408 */
[----:B0-----:R-:W-:-:S06]  /*1a660*/  PRMT R66, RZ, 0x7610, R66 ;  /* 0x00007610ff427816 */ /* 0x001fcc0000000042 */
[----:B------:R0:W4:Y:S02]  /*1a670*/  @!P0 LDG.E.U16 R66, desc[UR24][R4.64] ;  /* 0x0000001804428981 */ /* 0x000124000c1e1500 */
[----:B0-----:R-:W-:Y:S02]  /*1a680*/  PRMT R4, RZ, 0x7610, R4 ;  /* 0x00007610ff047816 */ /* 0x001fe40000000004 */
[----:B------:R-:W-:Y:S01]  /*1a690*/  PRMT R5, RZ, 0x7610, R5 ;  /* 0x00007610ff057816 */ /* 0x000fe20000000005 */
[----:B------:R-:W-:Y:S04]  /*1a6a0*/  STS.U16 [R33+UR8+0x15300], R65 ;  /* 0x0153004121007988 */ /* 0x000fe80008000408 */
[----:B------:R3:W4:Y:S04]  /*1a6b0*/  @!P0 LDG.E.U16 R4, desc[UR24][R16.64] ;  /* 0x0000001810048981 */ /* 0x000728000c1e1500 */
[----:B------:R-:W-:Y:S04]  /*1a6c0*/  STS.U16 [R33+UR8+0x15700], R69 ;  /* 0x0157004521007988 */ /* 0x000fe80008000408 */
[----:B------:R-:W-:Y:S04]  /*1a6d0*/  STS.U16 [R33+UR8+0x15b00], R70 ;  /* 0x015b004621007988 */ /* 0x000fe80008000408 */
[----:B------:R0:W-:Y:S02]  /*1a6e0*/  STS.U16 [R33+UR8+0x15f00], R72 ;  /* 0x015f004821007988 */ /* 0x0001e40008000408 */
[----:B0-----:R-:W-:-:S02]  /*1a6f0*/  PRMT R72, RZ, 0x7610, R72 ;  /* 0x00007610ff487816 */ /* 0x001fc40000000048 */
[----:B------:R-:W-:Y:S04]  /*1a700*/  STS.U16 [R33+UR8+0x16300], R44 ;  /* 0x0163002c21007988 */ /* 0x000fe80008000408 */
[----:B------:R-:W-:Y:S04]  /*1a710*/  STS.U16 [R33+UR8+0x16700], R45 ;  /* 0x0167002d21007988 */ /* 0x000fe80008000408 */
[----:B------:R0:W-:Y:S02]  /*1a720*/  STS.U16 [R33+UR8+0x16b00], R71 ;  /* 0x016b004721007988 */ /* 0x0001e40008000408 */
[----:B0-----:R-:W-:Y:S01]  /*1a730*/  PRMT R71, RZ, 0x7610, R71 ;  /* 0x00007610ff477816 */ /* 0x001fe20000000047 */
[----:B---3--:R-:W-:-:S02]  /*1a740*/  @!P0 IMAD.MOV.U32 R16, RZ, RZ, R26 ;  /* 0x000000ffff108224 */ /* 0x008fc400078e001a */
[----:B------:R-:W3:Y:S01]  /*1a750*/  LDL R26, [R1+0x1a0] ;  /* 0x0001a000011a7983 */ /* 0x000ee20000100800 */
[----:B--2---:R-:W-:-:S03]  /*1a760*/  @!P0 IMAD.MOV.U32 R17, RZ, RZ, R27 ;  /* 0x000000ffff118224 */ /* 0x004fc600078e001b */
[----:B------:R-:W2:Y:S04]  /*1a770*/  LDL R27, [R1+0x19c] ;  /* 0x00019c00011b7983 */ /* 0x000ea80000100800 */
[----:B------:R0:W2:Y:S02]  /*1a780*/  @!P0 LDG.E.U16 R5, desc[UR24][R16.64] ;  /* 0x0000001810058981 */ /* 0x0000a4000c1e1500 */
[----:B0-----:R-:W-:Y:S02]  /*1a790*/  @!P0 IMAD.MOV.U32 R16, RZ, RZ, R31 ;  /* 0x000000ffff108224 */ /* 0x001fe400078e001f */
[----:B------:R-:W-:-:S05]  /*1a7a0*/  @!P0 IMAD.MOV.U32 R17, RZ, RZ, R32 ;  /* 0x000000ffff118224 */ /* 0x000fca00078e0020 */
[----:B------:R0:W2:Y:S02]  /*1a7b0*/  @!P0 LDG.E.U16 R72, desc[UR24][R16.64] ;  /* 0x0000001810488981 */ /* 0x0000a4000c1e1500 */
[----:B0-----:R-:W-:Y:S02]  /*1a7c0*/  @!P0 IMAD.MOV.U32 R16, RZ, RZ, R29 ;  /* 0x000000ffff108224 */ /* 0x001fe400078e001d */
[----:B------:R-:W-:Y:S01]  /*1a7d0*/  @!P0 IMAD.MOV.U32 R17, RZ, RZ, R30 ;  /* 0x000000ffff118224 */ /* 0x000fe200078e001e */
[----:B------:R-:W2:Y:S04]  /*1a7e0*/  LDL R29, [R1+0x1e0] ;  /* 0x0001e000011d7983 */ /* 0x000ea80000100800 */
[----:B------:R-:W2:Y:S04]  /*1a7f0*/  LDL R30, [R1+0x1dc] ;  /* 0x0001dc00011e7983 */ /* 0x000ea80000100800 */
[----:B------:R4:W2:Y:S02]  /*1a800*/  @!P0 LDG.E.U16 R71, desc[UR24][R16.64] ;  /* 0x0000001810478981 */ /* 0x0008a4000c1e1500 */
[----:B----4-:R-:W-:-:S02]  /*1a810*/  @!P0 IMAD.MOV.U32 R16, RZ, RZ, R25 ;  /* 0x000000ffff108224 */ /* 0x010fc400078e0019 */
[----:B------:R-:W-:Y:S01]  /*1a820*/  @!P0 IMAD.MOV.U32 R17, RZ, RZ, R28 ;  /* 0x000000ffff118224 */ /* 0x000fe200078e001c */
[----:B------:R-:W4:Y:S04]  /*1a830*/  LDL R25, [R1+0x220] ;  /* 0x0002200001197983 */ /* 0x000f280000100800 */
[----:B------:R-:W4:Y:S01]  /*1a840*/  LDL R28, [R1+0x21c] ;  /* 0x00021c00011c7983 */ /* 0x000f220000100800 */
[----:B------:R-:W-:-:S03]  /*1a850*/  PRMT R70, RZ, 0x7610, R70 ;  /* 0x00007610ff467816 */ /* 0x000fc60000000046 */
[----:B------:R-:W-:Y:S04]  /*1a860*/  STS.U16 [R33+UR8+0x16f00], R47 ;  /* 0x016f002f21007988 */ /* 0x000fe80008000408 */
[----:B------:R0:W-:Y:S01]  /*1a870*/  STS.U16 [R33+UR8+0x17300], R3 ;  /* 0x0173000321007988 */ /* 0x0001e20008000408 */
[----:B------:R-:W-:-:S03]  /*1a880*/  PRMT R69, RZ, 0x7610, R69 ;  /* 0x00007610ff457816 */ /* 0x000fc60000000045 */
[----:B------:R3:W4:Y:S04]  /*1a890*/  @!P0 LDG.E.U16 R70, desc[UR24][R16.64] ;  /* 0x0000001810468981 */ /* 0x000728000c1e1500 */
[----:B0-----:R-:W4:Y:S04]  /*1a8a0*/  LDL.LU R3, [R1+0x750] ;  /* 0x0007500001037983 */ /* 0x001f280000300800 */
[----:B------:R-:W4:Y:S04]  /*1a8b0*/  LDL R32, [R1+0x25c] ;  /* 0x00025c0001207983 */ /* 0x000f280000100800 */
[----:B------:R-:W4:Y:S04]  /*1a8c0*/  LDL R31, [R1+0x260] ;  /* 0x00026000011f7983 */ /* 0x000f280000100800 */
[----:B------:R0:W-:Y:S01]  /*1a8d0*/  STS.U16 [R33+UR8+0x17700], R6 ;  /* 0x0177000621007988 */ /* 0x0001e20008000408 */
[----:B------:R-:W-:-:S03]  /*1a8e0*/  PRMT R15, RZ, 0x7610, R15 ;  /* 0x00007610ff0f7816 */ /* 0x000fc6000000000f */
[----:B------:R-:W4:Y:S04]  /*1a8f0*/  LDL R42, [R1+0x11c] ;  /* 0x00011c00012a7983 */ /* 0x000f280000100800 */
[----:B------:R-:W4:Y:S01]  /*1a900*/  LDL R35, [R1+0x120] ;  /* 0x0001200001237983 */ /* 0x000f220000100800 */
[----:B0-----:R-:W-:Y:S01]  /*1a910*/  PRMT R6, RZ, 0x7610, R6 ;  /* 0x00007610ff067816 */ /* 0x001fe20000000006 */
[----:B---3--:R-:W-:Y:S02]  /*1a920*/  @!P0 IMAD.MOV.U32 R16, RZ, RZ, R26 ;  /* 0x000000ffff108224 */ /* 0x008fe400078e001a */
[----:B------:R-:W3:Y:S01]  /*1a930*/  LDL R26, [R1+0x2a0] ;  /* 0x0002a000011a7983 */ /* 0x000ee20000100800 */
[----:B--2---:R-:W-:-:S03]  /*1a940*/  @!P0 IMAD.MOV.U32 R17, RZ, RZ, R27 ;  /* 0x000000ffff118224 */ /* 0x004fc600078e001b */
[----:B------:R-:W2:Y:S04]  /*1a950*/  LDL R27, [R1+0x29c] ;  /* 0x00029c00011b7983 */ /* 0x000ea80000100800 */
[----:B------:R0:W2:Y:S02]  /*1a960*/  @!P0 LDG.E.U16 R69, desc[UR24][R16.64] ;  /* 0x0000001810458981 */ /* 0x0000a4000c1e1500 */
[----:B0-----:R-:W-:Y:S02]  /*1a970*/  @!P0 IMAD.MOV.U32 R16, RZ, RZ, R29 ;  /* 0x000000ffff108224 */ /* 0x001fe400078e001d */
[----:B------:R-:W2:Y:S01]  /*1a980*/  LDL R29, [R1+0x2e0] ;  /* 0x0002e000011d7983 */ /* 0x000ea20000100800 */
[----:B------:R-:W-:-:S03]  /*1a990*/  @!P0 IMAD.MOV.U32 R17, RZ, RZ, R30 ;  /* 0x000000ffff118224 */ /* 0x000fc600078e001e */
[----:B------:R-:W2:Y:S04]  /*1a9a0*/  LDL R30, [R1+0x2dc] ;  /* 0x0002dc00011e7983 */ /* 0x000ea80000100800 */
[----:B------:R4:W2:Y:S02]  /*1a9b0*/  @!P0 LDG.E.U16 R6, desc[UR24][R16.64] ;  /* 0x0000001810068981 */ /* 0x0008a4000c1e1500 */
[----:B----4-:R-:W-:Y:S02]  /*1a9c0*/  @!P0 IMAD.MOV.U32 R16, RZ, RZ, R25 ;  /* 0x000000ffff108224 */ /* 0x010fe400078e0019 */
[----:B------:R-:W4:Y:S01]  /*1a9d0*/  LDL R25, [R1+0x320] ;  /* 0x0003200001197983 */ /* 0x000f220000100800 */
[----:B------:R-:W-:-:S03]  /*1a9e0*/  @!P0 IMAD.MOV.U32 R17, RZ, RZ, R28 ;  /* 0x000000ffff118224 */ /* 0x000fc600078e001c */
[----:B------:R-:W4:Y:S04]  /*1a9f0*/  LDL R28, [R1+0x31c] ;  /* 0x00031c00011c7983 */ /* 0x000f280000100800 */
[----:B------:R0:W-:Y:S04]  /*1aa00*/  STS.U16 [R33+UR8+0x17b00], R7 ;  /* 0x017b000721007988 */ /* 0x0001e80008000408 */
[----:B------:R1:W-:Y:S01]  /*1aa10*/  STS.U16 [R33+UR8+0x17f00], R8 ;  /* 0x017f000821007988 */ /* 0x0003e20008000408 */
[----:B0-----:R-:W-:Y:S02]  /*1aa20*/  PRMT R7, RZ, 0x7610, R7 ;  /* 0x00007610ff077816 */ /* 0x001fe40000000007 */
[----:B-1----:R-:W-:Y:S01]  /*1aa30*/  PRMT R8, RZ, 0x7610, R8 ;  /* 0x00007610ff087816 */ /* 0x002fe20000000008 */
[----:B------:R-:W4:Y:S04]  /*1aa40*/  LDL R33, [R1+0x15c] ;  /* 0x00015c0001217983 */ /* 0x000f280000100800 */
[----:B------:R0:W4:Y:S04]  /*1aa50*/  @!P0 LDG.E.U16 R7, desc[UR24][R16.64] ;  /* 0x0000001810078981 */ /* 0x000128000c1e1500 */
[----:B------:R1:W-:Y:S01]  /*1aa60*/  STS.U16 [R3+UR8+0x8000], R9 ;  /* 0x0080000903007988 */ /* 0x0003e20008000408 */
[----:B0-----:R-:W-:-:S02]  /*1aa70*/  @!P0 IMAD.MOV.U32 R16, RZ, RZ, R31 ;  /* 0x000000ffff108224 */ /* 0x001fc400078e001f */
[----:B------:R-:W-:Y:S01]  /*1aa80*/  @!P0 IMAD.MOV.U32 R17, RZ, RZ, R32 ;  /* 0x000000ffff118224 */ /* 0x000fe200078e0020 */
[----:B------:R0:W-:Y:S01]  /*1aa90*/  STS.U16 [R3+UR8+0x8400], R10 ;  /* 0x0084000a03007988 */ /* 0x0001e20008000408 */
[----:B-1----:R-:W-:-:S03]  /*1aaa0*/  PRMT R9, RZ, 0x7610, R9 ;  /* 0x00007610ff097816 */ /* 0x002fc60000000009 */
[----:B------:R3:W4:Y:S04]  /*1aab0*/  @!P0 LDG.E.U16 R8, desc[UR24][R16.64] ;  /* 0x0000001810088981 */ /* 0x000728000c1e1500 */
[----:B------:R-:W4:Y:S01]  /*1aac0*/  LDL R32, [R1+0x3b8] ;  /* 0x0003b80001207983 */ /* 0x000f220000100800 */
[----:B0-----:R-:W-:-:S03]  /*1aad0*/  PRMT R10, RZ, 0x7610, R10 ;  /* 0x00007610ff0a7816 */ /* 0x001fc6000000000a */
[----:B------:R-:W4:Y:S01]  /*1aae0*/  LDL R31, [R1+0x3bc] ;  /* 0x0003bc00011f7983 */ /* 0x000f220000100800 */
[----:B---3--:R-:W-:-:S03]  /*1aaf0*/  @!P0 IMAD.MOV.U32 R16, RZ, RZ, R26 ;  /* 0x000000ffff108224 */ /* 0x008fc600078e001a */
        /* <DEDUP_REMOVED lines=16> */
[----:B-1----:R-:W-:-:S04]  /*1ac00*/  PRMT R12, RZ, 0x7610, R12 ;  /* 0x00007610ff0c7816 */ /* 0x002fc8000000000c */
[----:B------:R3:W4:Y:S04]  /*1ac10*/  @!P0 LDG.E.U16 R11, desc[UR24][R16.64] ;  /* 0x00000018100b8981 */ /* 0x000728000c1e1500 */
[----:B------:R0:W-:Y:S04]  /*1ac20*/  STS.U16 [R3+UR8+0x9000], R13 ;  /* 0x0090000d03007988 */ /* 0x0001e80008000408 */
[----:B------:R1:W-:Y:S01]  /*1ac30*/  STS.U16 [R3+UR8+0x9400], R14 ;  /* 0x0094000e03007988 */ /* 0x0003e20008000408 */
[----:B0-----:R-:W-:Y:S02]  /*1ac40*/  PRMT R13, RZ, 0x7610, R13 ;  /* 0x00007610ff0d7816 */ /* 0x001fe4000000000d */
[----:B-1----:R-:W-:Y:S01]  /*1ac50*/  PRMT R14, RZ, 0x7610, R14 ;  /* 0x00007610ff0e7816 */ /* 0x002fe2000000000e */
[----:B---3--:R-:W-:-:S02]  /*1ac60*/  @!P0 IMAD.MOV.U32 R16, RZ, RZ, R26 ;  /* 0x000000ffff108224 */ /* 0x008fc400078e001a */
[----:B------:R-:W3:Y:S01]  /*1ac70*/  LDL R26, [R1+0x41c] ;  /* 0x00041c00011a7983 */ /* 0x000ee20000100800 */
[----:B--2---:R-:W-:-:S03]  /*1ac80*/  @!P0 IMAD.MOV.U32 R17, RZ, RZ, R27 ;  /* 0x000000ffff118224 */ /* 0x004fc600078e001b */
[----:B------:R-:W3:Y:S04]  /*1ac90*/  LDL R27, [R1+0x418] ;  /* 0x00041800011b7983 */ /* 0x000ee80000100800 */
[----:B------:R0:W2:Y:S02]  /*1aca0*/  @!P0 LDG.E.U16 R12, desc[UR24][R16.64] ;  /* 0x00000018100c8981 */ /* 0x0000a4000c1e1500 */
[----:B0-----:R-:W-:Y:S02]  /*1acb0*/  @!P0 IMAD.MOV.U32 R16, RZ, RZ, R29 ;  /* 0x000000ffff108224 */ /* 0x001fe400078e001d */
[----:B------:R-:W2:Y:S01]  /*1acc0*/  LDL R29, [R1+0x444] ;  /* 0x00044400011d7983 */ /* 0x000ea20000100800 */
[----:B------:R-:W-:-:S03]  /*1acd0*/  @!P0 IMAD.MOV.U32 R17, RZ, RZ, R30 ;  /* 0x000000ffff118224 */ /* 0x000fc600078e001e */
[----:B------:R-:W2:Y:S04]  /*1ace0*/  LDL R30, [R1+0x440] ;  /* 0x00044000011e7983 */ /* 0x000ea80000100800 */
[----:B------:R0:W2:Y:S02]  /*1acf0*/  @!P0 LDG.E.U16 R13, desc[UR24][R16.64] ;  /* 0x00000018100d8981 */ /* 0x0000a4000c1e1500 */
[----:B0-----:R-:W-:Y:S02]  /*1ad00*/  @!P0 IMAD.MOV.U32 R16, RZ, RZ, R31 ;  /* 0x000000ffff108224 */ /* 0x001fe400078e001f */
[----:B------:R-:W-:Y:S01]  /*1ad10*/  @!P0 IMAD.MOV.U32 R17, RZ, RZ, R32 ;  /* 0x000000ffff118224 */ /* 0x000fe200078e0020 */
[----:B------:R-:W2:Y:S04]  /*1ad20*/  LDL R31, [R1+0x1a4] ;  /* 0x0001a400011f7983 */ /* 0x000ea80000100800 */
[----:B------:R4:W2:Y:S04]  /*1ad30*/  @!P0 LDG.E.U16 R14, desc[UR24][R16.64] ;  /* 0x00000018100e8981 */ /* 0x0008a8000c1e1500 */
[----:B------:R-:W2:Y:S01]  /*1ad40*/  LDL R32, [R1+0x160] ;  /* 0x0001600001207983 */ /* 0x000ea20000100800 */
[----:B----4-:R-:W-:-:S02]  /*1ad50*/  @!P0 IMAD.MOV.U32 R16, RZ, RZ, R25 ;  /* 0x000000ffff108224 */ /* 0x010fc400078e0019 */
[----:B------:R-:W-:Y:S01]  /*1ad60*/  @!P0 IMAD.MOV.U32 R17, RZ, RZ, R28 ;  /* 0x000000ffff118224 */ /* 0x000fe200078e001c */
[----:B------:R-:W4:Y:S04]  /*1ad70*/  LDL R25, [R1+0xe0] ;  /* 0x0000e00001197983 */ /* 0x000f280000100800 */
[----:B------:R-:W4:Y:S04]  /*1ad80*/  LDL R28, [R1+0xdc] ;  /* 0x0000dc00011c7983 */ /* 0x000f280000100800 */
[----:B------:R0:W4:Y:S02]  /*1ad90*/  @!P0 LDG.E.U16 R15, desc[UR24][R16.64] ;  /* 0x00000018100f8981 */ /* 0x000124000c1e1500 */
[----:B0-----:R-:W-:-:S02]  /*1ada0*/  PRMT R16, RZ, 0x7610, R16 ;  /* 0x00007610ff107816 */ /* 0x001fc40000000010 */
[----:B------:R4:W-:Y:S01]  /*1adb0*/  STS.U16 [R3+UR8+0xa400], R24 ;  /* 0x00a4001803007988 */ /* 0x0009e20008000408 */
[----:B------:R-:W-:-:S03]  /*1adc0*/  PRMT R17, RZ, 0x7610, R17 ;  /* 0x00007610ff117816 */ /* 0x000fc60000000011 */
[----:B---3--:R2:W3:Y:S02]  /*1add0*/  @!P0 LDG.E.U16 R16, desc[UR24][R26.64] ;  /* 0x000000181a108981 */ /* 0x0084e4000c1e1500 */
[----:B--2---:R-:W-:Y:S02]  /*1ade0*/  @!P0 IMAD.MOV.U32 R27, RZ, RZ, R30 ;  /* 0x000000ffff1b8224 */ /* 0x004fe400078e001e */
[----:B------:R-:W2:Y:S01]  /*1adf0*/  LDL R30, [R1+0x1a8] ;  /* 0x0001a800011e7983 */ /* 0x000ea20000100800 */
[----:B------:R-:W-:-:S03]  /*1ae00*/  @!P0 IMAD.MOV.U32 R26, RZ, RZ, R29 ;  /* 0x000000ffff1a8224 */ /* 0x000fc600078e001d */
[----:B------:R-:W3:Y:S04]  /*1ae10*/  LDL R29, [R1+0x1e4] ;  /* 0x0001e400011d7983 */ /* 0x000ee80000100800 */
[----:B------:R-:W3:Y:S04]  /*1ae20*/  @!P0 LDG.E.U16 R17, desc[UR24][R26.64] ;  /* 0x000000181a118981 */ /* 0x000ee8000c1e1500 */
[----:B------:R-:W3:Y:S04]  /*1ae30*/  LDL R27, [R1+0x224] ;  /* 0x00022400011b7983 */ /* 0x000ee80000100800 */
[----:B------:R-:W3:Y:S01]  /*1ae40*/  LDL R26, [R1+0x228] ;  /* 0x00022800011a7983 */ /* 0x000ee20000100800 */
[----:B----4-:R-:W-:-:S02]  /*1ae50*/  @!P0 IMAD.MOV.U32 R24, RZ, RZ, R25 ;  /* 0x000000ffff188224 */ /* 0x010fc400078e0019 */
[----:B------:R-:W-:Y:S02]  /*1ae60*/  @!P0 IMAD.MOV.U32 R25, RZ, RZ, R28 ;  /* 0x000000ffff198224 */ /* 0x000fe400078e001c */
[----:B------:R-:W4:Y:S01]  /*1ae70*/  LDL R28, [R1+0x1e8] ;  /* 0x0001e800011c7983 */ /* 0x000f220000100800 */
[----:B------:R-:W-:Y:S02]  /*1ae80*/  PRMT R65, RZ, 0x7610, R65 ;  /* 0x00007610ff417816 */ /* 0x000fe40000000041 */
[----:B------:R-:W-:-:S04]  /*1ae90*/  PRMT R64, RZ, 0x7610, R64 ;  /* 0x00007610ff407816 */ /* 0x000fc80000000040 */
[----:B------:R0:W4:Y:S04]  /*1aea0*/  @!P0 LDG.E.U16 R65, desc[UR24][R24.64] ;  /* 0x0000001818418981 */ /* 0x000128000c1e1500 */
[----:B------:R1:W-:Y:S01]  /*1aeb0*/  STS.U16 [R3+UR8+0xac00], R18 ;  /* 0x00ac001203007988 */ /* 0x0003e20008000408 */
[----:B0-----:R-:W-:Y:S02]  /*1aec0*/  @!P0 IMAD.MOV.U32 R24, RZ, RZ, R35 ;  /* 0x000000ffff188224 */ /* 0x001fe400078e0023 */
[----:B------:R-:W-:Y:S01]  /*1aed0*/  @!P0 IMAD.MOV.U32 R25, RZ, RZ, R42 ;  /* 0x000000ffff198224 */ /* 0x000fe200078e002a */
[----:B-1----:R-:W-:-:S04]  /*1aee0*/  PRMT R18, RZ, 0x7610, R18 ;  /* 0x00007610ff127816 */ /* 0x002fc80000000012 */
[----:B------:R0:W4:Y:S04]  /*1aef0*/  @!P0 LDG.E.U16 R64, desc[UR24][R24.64] ;  /* 0x0000001818408981 */ /* 0x000128000c1e1500 */
[----:B------:R1:W-:Y:S01]  /*1af00*/  STS.U16 [R3+UR8+0xb000], R19 ;  /* 0x00b0001303007988 */ /* 0x0003e20008000408 */
[----:B0-----:R-:W-:Y:S02]  /*1af10*/  @!P0 IMAD.MOV.U32 R24, RZ, RZ, R32 ;  /* 0x000000ffff188224 */ /* 0x001fe400078e0020 */
[----:B------:R-:W-:Y:S01]  /*1af20*/  @!P0 IMAD.MOV.U32 R25, RZ, RZ, R33 ;  /* 0x000000ffff198224 */ /* 0x000fe200078e0021 */
[----:B------:R-:W4:Y:S01]  /*1af30*/  LDL R32, [R1+0x268] ;  /* 0x0002680001207983 */ /* 0x000f220000100800 */
[----:B-1----:R-:W-:-:S03]  /*1af40*/  PRMT R19, RZ, 0x7610, R19 ;  /* 0x00007610ff137816 */ /* 0x002fc60000000013 */
[----:B------:R0:W4:Y:S04]  /*1af50*/  @!P0 LDG.E.U16 R18, desc[UR24][R24.64] ;  /* 0x0000001818128981 */ /* 0x000128000c1e1500 */
[----:B------:R-:W4:Y:S01]  /*1af60*/  LDL R33, [R1+0x264] ;  /* 0x0002640001217983 */ /* 0x000f220000100800 */
[----:B0-----:R-:W-:-:S03]  /*1af70*/  @!P0 IMAD.MOV.U32 R25, RZ, RZ, R31 ;  /* 0x000000ffff198224 */ /* 0x001fc600078e001f */
[----:B------:R0:W-:Y:S04]  /*1af80*/  STS.U16 [R3+UR8+0xb400], R20 ;  /* 0x00b4001403007988 */ /* 0x0001e80008000408 */
[----:B------:R-:W4:Y:S01]  /*1af90*/  LDL R31, [R1+0x324] ;  /* 0x00032400011f7983 */ /* 0x000f220000100800 */
[----:B0-----:R-:W-:Y:S01]  /*1afa0*/  PRMT R20, RZ, 0x7610, R20 ;  /* 0x00007610ff147816 */ /* 0x001fe20000000014 */
[----:B--2---:R-:W-:Y:S02]  /*1afb0*/  @!P0 IMAD.MOV.U32 R24, RZ, RZ, R30 ;  /* 0x000000ffff188224 */ /* 0x004fe400078e001e */
[----:B------:R-:W2:Y:S04]  /*1afc0*/  LDL R30, [R1+0x328] ;  /* 0x00032800011e7983 */ /* 0x000ea80000100800 */
[----:B------:R3:W2:Y:S02]  /*1afd0*/  @!P0 LDG.E.U16 R19, desc[UR24][R24.64] ;  /* 0x0000001818138981 */ /* 0x0006a4000c1e1500 */
[----:B---3--:R-:W-:-:S02]  /*1afe0*/  @!P0 IMAD.MOV.U32 R25, RZ, RZ, R29 ;  /* 0x000000ffff198224 */ /* 0x008fc400078e001d */
[----:B------:R-:W3:Y:S01]  /*1aff0*/  LDL R29, [R1+0x2a4] ;  /* 0x0002a400011d7983 */ /* 0x000ee20000100800 */
[----:B----4-:R-:W-:-:S03]  /*1b000*/  @!P0 IMAD.MOV.U32 R24, RZ, RZ, R28 ;  /* 0x000000ffff188224 */ /* 0x010fc600078e001c */
[----:B------:R-:W4:Y:S04]  /*1b010*/  LDL R28, [R1+0x2a8] ;  /* 0x0002a800011c7983 */ /* 0x000f280000100800 */
[----:B------:R0:W2:Y:S02]  /*1b020*/  @!P0 LDG.E.U16 R20, desc[UR24][R24.64] ;  /* 0x0000001818148981 */ /* 0x0000a4000c1e1500 */
[----:B0-----:R-:W-:Y:S02]  /*1b030*/  @!P0 IMAD.MOV.U32 R24, RZ, RZ, R26 ;  /* 0x000000ffff188224 */ /* 0x001fe400078e001a */
[----:B------:R-:W-:Y:S01]  /*1b040*/  @!P0 IMAD.MOV.U32 R25, RZ, RZ, R27 ;  /* 0x000000ffff198224 */ /* 0x000fe200078e001b */
[----:B------:R-:W2:Y:S04]  /*1b050*/  LDL R26, [R1+0x2e8] ;  /* 0x0002e800011a7983 */ /* 0x000ea80000100800 */
[----:B------:R-:W2:Y:S04]  /*1b060*/  LDL R27, [R1+0x2e4] ;  /* 0x0002e400011b7983 */ /* 0x000ea80000100800 */
[----:B------:R0:W-:Y:S04]  /*1b070*/  STS.U16 [R3+UR8+0xb800], R21 ;  /* 0x00b8001503007988 */ /* 0x0001e80008000408 */
[----:B------:R1:W-:Y:S01]  /*1b080*/  STS.U16 [R3+UR8+0xbc00], R22 ;  /* 0x00bc001603007988 */ /* 0x0003e20008000408 */
[----:B0-----:R-:W-:-:S03]  /*1b090*/  PRMT R21, RZ, 0x7610, R21 ;  /* 0x00007610ff157816 */ /* 0x001fc60000000015 */
[----:B------:R0:W-:Y:S01]  /*1b0a0*/  STS.U16 [R3+UR8+0xa000], R77 ;  /* 0x00a0004d03007988 */ /* 0x0001e20008000408 */
[----:B-1----:R-:W-:-:S03]  /*1b0b0*/  PRMT R22, RZ, 0x7610, R22 ;  /* 0x00007610ff167816 */ /* 0x002fc60000000016 */
[----:B------:R1:W2:Y:S01]  /*1b0c0*/  @!P0 LDG.E.U16 R21, desc[UR24][R24.64] ;  /* 0x0000001818158981 */ /* 0x0002a2000c1e1500 */
[----:B0-----:R-:W-:-:S03]  /*1b0d0*/  LOP3.LUT R77, R3, 0x10, RZ, 0x3c, !PT ;  /* 0x00000010034d7812 */ /* 0x001fc600078e3cff */
[----:B------:R-:W-:Y:S01]  /*1b0e0*/  STS.U16 [R3+UR8+0x9800], R82 ;  /* 0x0098005203007988 */ /* 0x000fe20008000408 */
[----:B-1----:R-:W-:Y:S02]  /*1b0f0*/  @!P0 IMAD.MOV.U32 R24, RZ, RZ, R32 ;  /* 0x000000ffff188224 */ /* 0x002fe400078e0020 */
[----:B------:R-:W-:Y:S01]  /*1b100*/  @!P0 IMAD.MOV.U32 R25, RZ, RZ, R33 ;  /* 0x000000ffff198224 */ /* 0x000fe200078e0021 */
[----:B------:R-:W-:Y:S04]  /*1b110*/  STS.U16 [R3+UR8+0x9c00], R79 ;  /* 0x009c004f03007988 */ /* 0x000fe80008000408 */
[----:B------:R0:W-:Y:S04]  /*1b120*/  STS.U16 [R3+UR8+0xa800], R23 ;  /* 0x00a8001703007988 */ /* 0x0001e80008000408 */
[----:B------:R3:W2:Y:S04]  /*1b130*/  @!P0 LDG.E.U16 R22, desc[UR24][R24.64] ;  /* 0x0000001818168981 */ /* 0x0006a8000c1e1500 */
[----:B------:R1:W-:Y:S01]  /*1b140*/  STS.U16 [R77+UR8+0x8080], R0 ;  /* 0x008080004d007988 */ /* 0x0003e20008000408 */
[----:B0-----:R-:W-:-:S03]  /*1b150*/  PRMT R23, RZ, 0x7610, R23 ;  /* 0x00007610ff177816 */ /* 0x001fc60000000017 */
[----:B-1----:R-:W5:Y:S04]  /*1b160*/  LDL.LU R0, [R1+0x74c] ;  /* 0x00074c0001007983 */ /* 0x002f680000300800 */
[----:B------:R-:W2:Y:S04]  /*1b170*/  LDL R44, [R1+0x390] ;  /* 0x00039000012c7983 */ /* 0x000ea80000100800 */
[----:B------:R-:W2:Y:S04]  /*1b180*/  LDL R43, [R1+0x394] ;  /* 0x00039400012b7983 */ /* 0x000ea80000100800 */
[----:B------:R-:W2:Y:S04]  /*1b190*/  LDL R35, [R1+0x3f4] ;  /* 0x0003f40001237983 */ /* 0x000ea80000100800 */
[----:B------:R-:W2:Y:S04]  /*1b1a0*/  LDL R42, [R1+0x3f0] ;  /* 0x0003f000012a7983 */ /* 0x000ea80000100800 */
[----:B------:R-:W2:Y:S04]  /*1b1b0*/  LDL R33, [R1+0x420] ;  /* 0x0004200001217983 */ /* 0x000ea80000100800 */
[----:B------:R-:W2:Y:S04]  /*1b1c0*/  LDL R32, [R1+0x424] ;  /* 0x0004240001207983 */ /* 0x000ea80000100800 */
[----:B------:R-:W2:Y:S04]  /*1b1d0*/  LDL R47, [R1+0x448] ;  /* 0x00044800012f7983 */ /* 0x000ea80000100800 */
[----:B------:R-:W2:Y:S01]  /*1b1e0*/  LDL R45, [R1+0x44c] ;  /* 0x00044c00012d7983 */ /* 0x000ea20000100800 */
[----:B---3--:R-:W-:-:S02]  /*1b1f0*/  @!P0 IMAD.MOV.U32 R25, RZ, RZ, R29 ;  /* 0x000000ffff198224 */ /* 0x008fc400078e001d */
[----:B----4-:R-:W-:Y:S01]  /*1b200*/  @!P0 IMAD.MOV.U32 R24, RZ, RZ, R28 ;  /* 0x000000ffff188224 */ /* 0x010fe200078e001c */
[----:B------:R-:W3:Y:S04]  /*1b210*/  LDL R29, [R1+0x360] ;  /* 0x00036000011d7983 */ /* 0x000ee80000100800 */
[----:B------:R-:W3:Y:S04]  /*1b220*/  LDL R28, [R1+0x364] ;  /* 0x00036400011c7983 */ /* 0x000ee80000100800 */
[----:B------:R0:W4:Y:S04]  /*1b230*/  @!P0 LDG.E.U16 R23, desc[UR24][R24.64] ;  /* 0x0000001818178981 */ /* 0x000128000c1e1500 */
[----:B------:R-:W-:Y:S04]  /*1b240*/  STS.U16 [R77+UR8+0x8480], R91 ;  /* 0x0084805b4d007988 */ /* 0x000fe80008000408 */
[----:B------:R-:W4:Y:S01]  /*1b250*/  LDL R79, [R1+0x168] ;  /* 0x00016800014f7983 */ /* 0x000f220000100800 */
[----:B0-----:R-:W-:-:S03]  /*1b260*/  PRMT R24, RZ, 0x7610, R24 ;  /* 0x00007610ff187816 */ /* 0x001fc60000000018 */
[----:B------:R-:W4:Y:S04]  /*1b270*/  LDL R82, [R1+0x39c] ;  /* 0x00039c0001527983 */ /* 0x000f280000100800 */
[----:B--2---:R0:W2:Y:S02]  /*1b280*/  @!P0 LDG.E.U16 R24, desc[UR24][R26.64] ;  /* 0x000000181a188981 */ /* 0x0040a4000c1e1500 */
[----:B0-----:R-:W-:Y:S02]  /*1b290*/  @!P0 IMAD.MOV.U32 R26, RZ, RZ, R30 ;  /* 0x000000ffff1a8224 */ /* 0x001fe400078e001e */
[----:B------:R-:W-:Y:S01]  /*1b2a0*/  @!P0 IMAD.MOV.U32 R27, RZ, RZ, R31 ;  /* 0x000000ffff1b8224 */ /* 0x000fe200078e001f */
[----:B------:R-:W2:Y:S04]  /*1b2b0*/  LDL R30, [R1+0x3c4] ;  /* 0x0003c400011e7983 */ /* 0x000ea80000100800 */
[----:B------:R-:W2:Y:S01]  /*1b2c0*/  LDL R31, [R1+0x3c0] ;  /* 0x0003c000011f7983 */ /* 0x000ea20000100800 */
[----:B------:R-:W-:-:S06]  /*1b2d0*/  PRMT R25, RZ, 0x7610, R25 ;  /* 0x00007610ff197816 */ /* 0x000fcc0000000019 */
[----:B------:R0:W4:Y:S02]  /*1b2e0*/  @!P0 LDG.E.U16 R25, desc[UR24][R26.64] ;  /* 0x000000181a198981 */ /* 0x000124000c1e1500 */
[----:B0-----:R-:W-:Y:S02]  /*1b2f0*/  PRMT R26, RZ, 0x7610, R26 ;  /* 0x00007610ff1a7816 */ /* 0x001fe4000000001a */
[----:B------:R-:W-:-:S04]  /*1b300*/  PRMT R27, RZ, 0x7610, R27 ;  /* 0x00007610ff1b7816 */ /* 0x000fc8000000001b */
[----:B---3--:R0:W3:Y:S02]  /*1b310*/  @!P0 LDG.E.U16 R26, desc[UR24][R28.64] ;  /* 0x000000181c1a8981 */ /* 0x0080e4000c1e1500 */
[----:B0-----:R-:W-:Y:S02]  /*1b320*/  @!P0 IMAD.MOV.U32 R28, RZ, RZ, R43 ;  /* 0x000000ffff1c8224 */ /* 0x001fe400078e002b */
[----:B------:R-:W-:Y:S01]  /*1b330*/  @!P0 IMAD.MOV.U32 R29, RZ, RZ, R44 ;  /* 0x000000ffff1d8224 */ /* 0x000fe200078e002c */
[----:B------:R-:W3:Y:S04]  /*1b340*/  LDL R43, [R1+0x124] ;  /* 0x00012400012b7983 */ /* 0x000ee80000100800 */
[----:B------:R0:W3:Y:S04]  /*1b350*/  @!P0 LDG.E.U16 R27, desc[UR24][R28.64] ;  /* 0x000000181c1b8981 */ /* 0x0000e8000c1e1500 */
[----:B------:R-:W3:Y:S01]  /*1b360*/  LDL R44, [R1+0xe4] ;  /* 0x0000e400012c7983 */ /* 0x000ee20000100800 */
[----:B0-----:R-:W-:-:S06]  /*1b370*/  PRMT R28, RZ, 0x7610, R28 ;  /* 0x00007610ff1c7816 */ /* 0x001fcc000000001c */
[----:B--2---:R0:W2:Y:S02]  /*1b380*/  @!P0 LDG.E.U16 R28, desc[UR24][R30.64] ;  /* 0x000000181e1c8981 */ /* 0x0040a4000c1e1500 */
[----:B0-----:R-:W-:Y:S02]  /*1b390*/  @!P0 IMAD.MOV.U32 R30, RZ, RZ, R35 ;  /* 0x000000ffff1e8224 */ /* 0x001fe400078e0023 */
[----:B------:R-:W2:Y:S01]  /*1b3a0*/  LDL R35, [R1+0xe8] ;  /* 0x0000e80001237983 */ /* 0x000ea20000100800 */
[----:B------:R-:W-:-:S03]  /*1b3b0*/  @!P0 IMAD.MOV.U32 R31, RZ, RZ, R42 ;  /* 0x000000ffff1f8224 */ /* 0x000fc600078e002a */
[----:B------:R-:W4:Y:S01]  /*1b3c0*/  LDL R42, [R1+0x128] ;  /* 0x00012800012a7983 */ /* 0x000f220000100800 */
[----:B------:R-:W-:-:S03]  /*1b3d0*/  PRMT R29, RZ, 0x7610, R29 ;  /* 0x00007610ff1d7816 */ /* 0x000fc6000000001d */
[----:B------:R-:W-:Y:S04]  /*1b3e0*/  STS.U16 [R77+UR8+0x8880], R89 ;  /* 0x008880594d007988 */ /* 0x000fe80008000408 */
[----:B------:R-:W-:Y:S04]  /*1b3f0*/  STS.U16 [R77+UR8+0x8c80], R87 ;  /* 0x008c80574d007988 */ /* 0x000fe80008000408 */
[----:B------:R-:W-:Y:S04]  /*1b400*/  STS.U16 [R77+UR8+0x9080], R85 ;  /* 0x009080554d007988 */ /* 0x000fe80008000408 */
[----:B------:R0:W4:Y:S04]  /*1b410*/  @!P0 LDG.E.U16 R29, desc[UR24][R30.64] ;  /* 0x000000181e1d8981 */ /* 0x000128000c1e1500 */
[----:B------:R1:W-:Y:S04]  /*1b420*/  STS.U16 [R77+UR8+0x9480], R83 ;  /* 0x009480534d007988 */ /* 0x0003e80008000408 */
[----:B------:R1:W-:Y:S01]  /*1b430*/  STS.U16 [R77+UR8+0x9880], R81 ;  /* 0x009880514d007988 */ /* 0x0003e20008000408 */
[----:B0-----:R-:W-:-:S03]  /*1b440*/  PRMT R30, RZ, 0x7610, R30 ;  /* 0x00007610ff1e7816 */ /* 0x001fc6000000001e */
[----:B------:R0:W-:Y:S01]  /*1b450*/  STS.U16 [R77+UR8+0x9c80], R78 ;  /* 0x009c804e4d007988 */ /* 0x0001e20008000408 */
[----:B------:R-:W-:-:S03]  /*1b460*/  PRMT R31, RZ, 0x7610, R31 ;  /* 0x00007610ff1f7816 */ /* 0x000fc6000000001f */
[----:B-1----:R-:W4:Y:S04]  /*1b470*/  LDL R83, [R1+0x398] ;  /* 0x0003980001537983 */ /* 0x002f280000100800 */
[----:B------:R-:W4:Y:S04]  /*1b480*/  LDL R81, [R1+0x164] ;  /* 0x0001640001517983 */ /* 0x000f280000100800 */
[----:B------:R-:W-:Y:S04]  /*1b490*/  STS.U16 [R77+UR8+0xa080], R76 ;  /* 0x00a0804c4d007988 */ /* 0x000fe80008000408 */
[----:B------:R1:W4:Y:S04]  /*1b4a0*/  @!P0 LDG.E.U16 R30, desc[UR24][R32.64] ;  /* 0x00000018201e8981 */ /* 0x000328000c1e1500 */
[----:B------:R2:W-:Y:S04]  /*1b4b0*/  STS.U16 [R77+UR8+0xa480], R34 ;  /* 0x00a480224d007988 */ /* 0x0005e80008000408 */
[----:B0-----:R-:W4:Y:S01]  /*1b4c0*/  LDL R78, [R1+0x1ac] ;  /* 0x0001ac00014e7983 */ /* 0x001f220000100800 */
[----:B-1----:R-:W-:-:S02]  /*1b4d0*/  @!P0 IMAD.MOV.U32 R32, RZ, RZ, R45 ;  /* 0x000000ffff208224 */ /* 0x002fc400078e002d */
[----:B------:R-:W-:Y:S01]  /*1b4e0*/  @!P0 IMAD.MOV.U32 R33, RZ, RZ, R47 ;  /* 0x000000ffff218224 */ /* 0x000fe200078e002f */
[----:B------:R-:W4:Y:S04]  /*1b4f0*/  LDL R45, [R1+0x1ec] ;  /* 0x0001ec00012d7983 */ /* 0x000f280000100800 */
[----:B------:R-:W4:Y:S04]  /*1b500*/  LDL R47, [R1+0x1b0] ;  /* 0x0001b000012f7983 */ /* 0x000f280000100800 */
[----:B------:R0:W4:Y:S04]  /*1b510*/  @!P0 LDG.E.U16 R31, desc[UR24][R32.64] ;  /* 0x00000018201f8981 */ /* 0x000128000c1e1500 */
[----:B------:R-:W4:Y:S04]  /*1b520*/  LDL R87, [R1+0x3c8] ;  /* 0x0003c80001577983 */ /* 0x000f280000100800 */
[----:B------:R-:W4:Y:S01]  /*1b530*/  LDL R85, [R1+0x428] ;  /* 0x0004280001557983 */ /* 0x000f220000100800 */
[----:B0-----:R-:W-:Y:S01]  /*1b540*/  PRMT R32, RZ, 0x7610, R32 ;  /* 0x00007610ff207816 */ /* 0x001fe20000000020 */
[----:B--2---:R-:W-:-:S02]  /*1b550*/  @!P0 IMAD.MOV.U32 R34, RZ, RZ, R35 ;  /* 0x000000ffff228224 */ /* 0x004fc400078e0023 */
[----:B---3--:R-:W-:Y:S02]  /*1b560*/  @!P0 IMAD.MOV.U32 R35, RZ, RZ, R44 ;  /* 0x000000ffff238224 */ /* 0x008fe400078e002c */
[----:B------:R-:W2:Y:S04]  /*1b570*/  LDL R44, [R1+0x1f0] ;  /* 0x0001f000012c7983 */ /* 0x000ea80000100800 */
[----:B------:R4:W3:Y:S02]  /*1b580*/  @!P0 LDG.E.U16 R32, desc[UR24][R34.64] ;  /* 0x0000001822208981 */ /* 0x0008e4000c1e1500 */
[----:B----4-:R-:W-:Y:S02]  /*1b590*/  @!P0 IMAD.MOV.U32 R34, RZ, RZ, R42 ;  /* 0x000000ffff228224 */ /* 0x010fe400078e002a */
[----:B------:R-:W-:Y:S01]  /*1b5a0*/  @!P0 IMAD.MOV.U32 R35, RZ, RZ, R43 ;  /* 0x000000ffff238224 */ /* 0x000fe200078e002b */
[----:B------:R-:W4:Y:S04]  /*1b5b0*/  LDL R42, [R1+0x230] ;  /* 0x00023000012a7983 */ /* 0x000f280000100800 */
[----:B------:R-:W3:Y:S01]  /*1b5c0*/  LDL R43, [R1+0x22c] ;  /* 0x00022c00012b7983 */ /* 0x000ee20000100800 */
[----:B------:R-:W-:-:S03]  /*1b5d0*/  PRMT R33, RZ, 0x7610, R33 ;  /* 0x00007610ff217816 */ /* 0x000fc60000000021 */
[----:B------:R0:W-:Y:S04]  /*1b5e0*/  STS.U16 [R77+UR8+0xa880], R37 ;  /* 0x00a880254d007988 */ /* 0x0001e80008000408 */
[----:B------:R1:W3:Y:S04]  /*1b5f0*/  @!P0 LDG.E.U16 R33, desc[UR24][R34.64] ;  /* 0x0000001822218981 */ /* 0x0002e8000c1e1500 */
[----:B------:R1:W-:Y:S01]  /*1b600*/  STS.U16 [R77+UR8+0xac80], R36 ;  /* 0x00ac80244d007988 */ /* 0x0003e20008000408 */
[----:B0-----:R-:W-:-:S03]  /*1b610*/  @!P0 IMAD.MOV.U32 R37, RZ, RZ, R81 ;  /* 0x000000ffff258224 */ /* 0x001fc600078e0051 */
[----:B------:R-:W3:Y:S01]  /*1b620*/  LDL R81, [R1+0x26c] ;  /* 0x00026c0001517983 */ /* 0x000ee20000100800 */
[----:B-1----:R-:W-:Y:S01]  /*1b630*/  PRMT R34, RZ, 0x7610, R34 ;  /* 0x00007610ff227816 */ /* 0x002fe20000000022 */
[----:B------:R-:W-:Y:S02]  /*1b640*/  @!P0 IMAD.MOV.U32 R36, RZ, RZ, R79 ;  /* 0x000000ffff248224 */ /* 0x000fe400078e004f */
[----:B------:R-:W3:Y:S01]  /*1b650*/  LDL R79, [R1+0x270] ;  /* 0x00027000014f7983 */ /* 0x000ee20000100800 */
[----:B------:R-:W-:-:S03]  /*1b660*/  PRMT R35, RZ, 0x7610, R35 ;  /* 0x00007610ff237816 */ /* 0x000fc60000000023 */
[----:B------:R0:W3:Y:S04]  /*1b670*/  @!P0 LDG.E.U16 R34, desc[UR24][R36.64] ;  /* 0x0000001824228981 */ /* 0x0000e8000c1e1500 */
[----:B------:R1:W-:Y:S04]  /*1b680*/  STS.U16 [R77+UR8+0xb080], R39 ;  /* 0x00b080274d007988 */ /* 0x0003e80008000408 */
[----:B------:R2:W-:Y:S01]  /*1b690*/  STS.U16 [R77+UR8+0xb480], R38 ;  /* 0x00b480264d007988 */ /* 0x0005e20008000408 */
[----:B0-----:R-:W-:Y:S02]  /*1b6a0*/  @!P0 IMAD.MOV.U32 R37, RZ, RZ, R78 ;  /* 0x000000ffff258224 */ /* 0x001fe400078e004e */
[----:B------:R-:W-:Y:S01]  /*1b6b0*/  @!P0 IMAD.MOV.U32 R36, RZ, RZ, R47 ;  /* 0x000000ffff248224 */ /* 0x000fe200078e002f */
[----:B------:R-:W3:Y:S01]  /*1b6c0*/  LDL R78, [R1+0x32c] ;  /* 0x00032c00014e7983 */ /* 0x000ee20000100800 */
[----:B-1----:R-:W-:-:S03]  /*1b6d0*/  @!P0 IMAD.MOV.U32 R39, RZ, RZ, R45 ;  /* 0x000000ffff278224 */ /* 0x002fc600078e002d */
[----:B------:R-:W3:Y:S04]  /*1b6e0*/  LDL R45, [R1+0x2ac] ;  /* 0x0002ac00012d7983 */ /* 0x000ee80000100800 */
[----:B------:R0:W3:Y:S04]  /*1b6f0*/  @!P0 LDG.E.U16 R35, desc[UR24][R36.64] ;  /* 0x0000001824238981 */ /* 0x0000e8000c1e1500 */
[----:B------:R-:W3:Y:S01]  /*1b700*/  LDL R47, [R1+0x330] ;  /* 0x00033000012f7983 */ /* 0x000ee20000100800 */
[----:B0-----:R-:W-:Y:S01]  /*1b710*/  PRMT R36, RZ, 0x7610, R36 ;  /* 0x00007610ff247816 */ /* 0x001fe20000000024 */
[----:B--2---:R-:W-:-:S02]  /*1b720*/  @!P0 IMAD.MOV.U32 R38, RZ, RZ, R44 ;  /* 0x000000ffff268224 */ /* 0x004fc400078e002c */
[----:B------:R-:W2:Y:S04]  /*1b730*/  LDL R44, [R1+0x2b0] ;  /* 0x0002b000012c7983 */ /* 0x000ea80000100800 */
[----:B------:R4:W2:Y:S02]  /*1b740*/  @!P0 LDG.E.U16 R36, desc[UR24][R38.64] ;  /* 0x0000001826248981 */ /* 0x0008a4000c1e1500 */
[----:B----4-:R-:W-:Y:S02]  /*1b750*/  @!P0 IMAD.MOV.U32 R38, RZ, RZ, R42 ;  /* 0x000000ffff268224 */ /* 0x010fe400078e002a */
[----:B------:R-:W4:Y:S01]  /*1b760*/  LDL R42, [R1+0x2f0] ;  /* 0x0002f000012a7983 */ /* 0x000f220000100800 */
[----:B---3--:R-:W-:-:S03]  /*1b770*/  @!P0 IMAD.MOV.U32 R39, RZ, RZ, R43 ;  /* 0x000000ffff278224 */ /* 0x008fc600078e002b */
[----:B------:R-:W4:Y:S01]  /*1b780*/  LDL R43, [R1+0x2ec] ;  /* 0x0002ec00012b7983 */ /* 0x000f220000100800 */
[----:B------:R-:W-:-:S03]  /*1b790*/  PRMT R37, RZ, 0x7610, R37 ;  /* 0x00007610ff257816 */ /* 0x000fc60000000025 */
[----:B------:R0:W-:Y:S04]  /*1b7a0*/  STS.U16 [R77+UR8+0xb880], R41 ;  /* 0x00b880294d007988 */ /* 0x0001e80008000408 */
[----:B------:R1:W3:Y:S04]  /*1b7b0*/  @!P0 LDG.E.U16 R37, desc[UR24][R38.64] ;  /* 0x0000001826258981 */ /* 0x0002e8000c1e1500 */
[----:B------:R1:W-:Y:S01]  /*1b7c0*/  STS.U16 [R77+UR8+0xbc80], R40 ;  /* 0x00bc80284d007988 */ /* 0x0003e20008000408 */
[----:B0-----:R-:W-:-:S03]  /*1b7d0*/  @!P0 IMAD.MOV.U32 R41, RZ, RZ, R81 ;  /* 0x000000ffff298224 */ /* 0x001fc600078e0051 */
[----:B------:R-:W3:Y:S01]  /*1b7e0*/  LDL R81, [R1+0x42c] ;  /* 0x00042c0001517983 */ /* 0x000ee20000100800 */
[----:B-1----:R-:W-:Y:S01]  /*1b7f0*/  PRMT R38, RZ, 0x7610, R38 ;  /* 0x00007610ff267816 */ /* 0x002fe20000000026 */
[----:B------:R-:W-:Y:S01]  /*1b800*/  @!P0 IMAD.MOV.U32 R40, RZ, RZ, R79 ;  /* 0x000000ffff288224 */ /* 0x000fe200078e004f */
[----:B------:R-:W-:Y:S01]  /*1b810*/  PRMT R39, RZ, 0x7610, R39 ;  /* 0x00007610ff277816 */ /* 0x000fe20000000027 */
[----:B------:R-:W3:Y:S04]  /*1b820*/  LDL R79, [R1+0x3f8] ;  /* 0x0003f800014f7983 */ /* 0x000ee80000100800 */
[----:B------:R0:W3:Y:S02]  /*1b830*/  @!P0 LDG.E.U16 R38, desc[UR24][R40.64] ;  /* 0x0000001828268981 */ /* 0x0000e4000c1e1500 */
[----:B0-----:R-:W-:-:S02]  /*1b840*/  @!P0 IMAD.MOV.U32 R41, RZ, RZ, R45 ;  /* 0x000000ffff298224 */ /* 0x001fc400078e002d */
[----:B------:R-:W3:Y:S01]  /*1b850*/  LDL R45, [R1+0x368] ;  /* 0x00036800012d7983 */ /* 0x000ee20000100800 */
[----:B--2---:R-:W-:-:S03]  /*1b860*/  @!P0 IMAD.MOV.U32 R40, RZ, RZ, R44 ;  /* 0x000000ffff288224 */ /* 0x004fc600078e002c */
[----:B------:R-:W3:Y:S04]  /*1b870*/  LDL R44, [R1+0x36c] ;  /* 0x00036c00012c7983 */ /* 0x000ee80000100800 */
[----:B------:R0:W2:Y:S02]  /*1b880*/  @!P0 LDG.E.U16 R39, desc[UR24][R40.64] ;  /* 0x0000001828278981 */ /* 0x0000a4000c1e1500 */
[----:B0-----:R-:W-:-:S06]  /*1b890*/  PRMT R40, RZ, 0x7610, R40 ;  /* 0x00007610ff287816 */ /* 0x001fcc0000000028 */
[----:B----4-:R0:W4:Y:S02]  /*1b8a0*/  @!P0 LDG.E.U16 R40, desc[UR24][R42.64] ;  /* 0x000000182a288981 */ /* 0x010124000c1e1500 */
[----:B0-----:R-:W-:Y:S02]  /*1b8b0*/  @!P0 IMAD.MOV.U32 R42, RZ, RZ, R47 ;  /* 0x000000ffff2a8224 */ /* 0x001fe400078e002f */
[----:B------:R-:W2:Y:S01]  /*1b8c0*/  LDL R47, [R1+0x3cc] ;  /* 0x0003cc00012f7983 */ /* 0x000ea20000100800 */
[----:B------:R-:W-:-:S03]  /*1b8d0*/  @!P0 IMAD.MOV.U32 R43, RZ, RZ, R78 ;  /* 0x000000ffff2b8224 */ /* 0x000fc600078e004e */
[----:B------:R-:W4:Y:S01]  /*1b8e0*/  LDL R78, [R1+0x3fc] ;  /* 0x0003fc00014e7983 */ /* 0x000f220000100800 */
[----:B------:R-:W-:Y:S02]  /*1b8f0*/  PRMT R41, RZ, 0x7610, R41 ;  /* 0x00007610ff297816 */ /* 0x000fe40000000029 */
[----:B------:R-:W-:-:S04]  /*1b900*/  LOP3.LUT R77, R3, 0x20, RZ, 0x3c, !PT ;  /* 0x00000020034d7812 */ /* 0x000fc800078e3cff */
[----:B------:R0:W4:Y:S02]  /*1b910*/  @!P0 LDG.E.U16 R41, desc[UR24][R42.64] ;  /* 0x000000182a298981 */ /* 0x000124000c1e1500 */
[----:B0-----:R-:W-:Y:S02]  /*1b920*/  PRMT R42, RZ, 0x7610, R42 ;  /* 0x00007610ff2a7816 */ /* 0x001fe4000000002a */
[----:B------:R-:W-:Y:S01]  /*1b930*/  STS.U16 [R77+UR8+0x8100], R93 ;  /* 0x0081005d4d007988 */ /* 0x000fe20008000408 */
[----:B------:R-:W-:-:S03]  /*1b940*/  PRMT R43, RZ, 0x7610, R43 ;  /* 0x00007610ff2b7816 */ /* 0x000fc6000000002b */
[----:B------:R-:W-:Y:S04]  /*1b950*/  STS.U16 [R77+UR8+0x8500], R90 ;  /* 0x0085005a4d007988 */ /* 0x000fe80008000408 */
[----:B------:R-:W-:Y:S04]  /*1b960*/  STS.U16 [R77+UR8+0x8900], R88 ;  /* 0x008900584d007988 */ /* 0x000fe80008000408 */
[----:B------:R0:W-:Y:S04]  /*1b970*/  STS.U16 [R77+UR8+0x8d00], R86 ;  /* 0x008d00564d007988 */ /* 0x0001e80008000408 */
[----:B------:R1:W-:Y:S04]  /*1b980*/  STS.U16 [R77+UR8+0x9100], R84 ;  /* 0x009100544d007988 */ /* 0x0003e80008000408 */
[----:B------:R2:W-:Y:S04]  /*1b990*/  STS.U16 [R77+UR8+0x9500], R46 ;  /* 0x0095002e4d007988 */ /* 0x0005e80008000408 */
[----:B0-----:R-:W4:Y:S04]  /*1b9a0*/  LDL R86, [R1+0x3a4] ;  /* 0x0003a40001567983 */ /* 0x001f280000100800 */
[----:B-1----:R-:W4:Y:S04]  /*1b9b0*/  LDL R84, [R1+0x170] ;  /* 0x0001700001547983 */ /* 0x002f280000100800 */
[----:B---3--:R0:W3:Y:S02]  /*1b9c0*/  @!P0 LDG.E.U16 R42, desc[UR24][R44.64] ;  /* 0x000000182c2a8981 */ /* 0x0080e4000c1e1500 */
[----:B0-----:R-:W-:-:S02]  /*1b9d0*/  @!P0 IMAD.MOV.U32 R44, RZ, RZ, R82 ;  /* 0x000000ffff2c8224 */ /* 0x001fc400078e0052 */
[----:B------:R-:W-:Y:S01]  /*1b9e0*/  @!P0 IMAD.MOV.U32 R45, RZ, RZ, R83 ;  /* 0x000000ffff2d8224 */ /* 0x000fe200078e0053 */
[----:B------:R-:W3:Y:S04]  /*1b9f0*/  LDL R82, [R1+0x454] ;  /* 0x0004540001527983 */ /* 0x000ee80000100800 */
[----:B------:R0:W3:Y:S04]  /*1ba00*/  @!P0 LDG.E.U16 R43, desc[UR24][R44.64] ;  /* 0x000000182c2b8981 */ /* 0x0000e8000c1e1500 */
[----:B------:R-:W3:Y:S01]  /*1ba10*/  LDL R83, [R1+0x450] ;  /* 0x0004500001537983 */ /* 0x000ee20000100800 */
[----:B0-----:R-:W-:Y:S01]  /*1ba20*/  PRMT R44, RZ, 0x7610, R44 ;  /* 0x00007610ff2c7816 */ /* 0x001fe2000000002c */
[----:B--2---:R-:W-:-:S02]  /*1ba30*/  @!P0 IMAD.MOV.U32 R46, RZ, RZ, R47 ;  /* 0x000000ffff2e8224 */ /* 0x004fc400078e002f */
[----:B------:R-:W-:Y:S01]  /*1ba40*/  @!P0 IMAD.MOV.U32 R47, RZ, RZ, R87 ;  /* 0x000000ffff2f8224 */ /* 0x000fe200078e0057 */
[----:B------:R-:W-:Y:S01]  /*1ba50*/  PRMT R45, RZ, 0x7610, R45 ;  /* 0x00007610ff2d7816 */ /* 0x000fe2000000002d */
[----:B------:R0:W-:Y:S04]  /*1ba60*/  STS.U16 [R77+UR8+0x9900], R80 ;  /* 0x009900504d007988 */ /* 0x0001e80008000408 */
[----:B------:R4:W2:Y:S04]  /*1ba70*/  @!P0 LDG.E.U16 R44, desc[UR24][R46.64] ;  /* 0x000000182e2c8981 */ /* 0x0008a8000c1e1500 */
[----:B------:R-:W2:Y:S04]  /*1ba80*/  LDL R87, [R1+0x3a0] ;  /* 0x0003a00001577983 */ /* 0x000ea80000100800 */
[----:B0-----:R-:W2:Y:S01]  /*1ba90*/  LDL R80, [R1+0x130] ;  /* 0x0001300001507983 */ /* 0x001ea20000100800 */
[----:B----4-:R-:W-:-:S02]  /*1baa0*/  @!P0 IMAD.MOV.U32 R46, RZ, RZ, R78 ;  /* 0x000000ffff2e8224 */ /* 0x010fc400078e004e */
[----:B------:R-:W-:Y:S01]  /*1bab0*/  @!P0 IMAD.MOV.U32 R47, RZ, RZ, R79 ;  /* 0x000000ffff2f8224 */ /* 0x000fe200078e004f */
[----:B------:R-:W4:Y:S04]  /*1bac0*/  LDL R78, [R1+0xf0] ;  /* 0x0000f000014e7983 */ /* 0x000f280000100800 */
[----:B------:R-:W2:Y:S04]  /*1bad0*/  LDL R79, [R1+0xec] ;  /* 0x0000ec00014f7983 */ /* 0x000ea80000100800 */
[----:B------:R0:W2:Y:S04]  /*1bae0*/  @!P0 LDG.E.U16 R45, desc[UR24][R46.64] ;  /* 0x000000182e2d8981 */ /* 0x0000a8000c1e1500 */
[----:B------:R1:W-:Y:S01]  /*1baf0*/  STS.U16 [R77+UR8+0x9d00], R48 ;  /* 0x009d00304d007988 */ /* 0x0003e20008000408 */
[----:B0-----:R-:W-:-:S03]  /*1bb00*/  @!P0 IMAD.MOV.U32 R46, RZ, RZ, R81 ;  /* 0x000000ffff2e8224 */ /* 0x001fc600078e0051 */
[----:B------:R-:W2:Y:S01]  /*1bb10*/  LDL R81, [R1+0x12c] ;  /* 0x00012c0001517983 */ /* 0x000ea20000100800 */
[----:B------:R-:W-:Y:S01]  /*1bb20*/  @!P0 IMAD.MOV.U32 R47, RZ, RZ, R85 ;  /* 0x000000ffff2f8224 */ /* 0x000fe200078e0055 */
[----:B-1----:R-:W-:Y:S02]  /*1bb30*/  PRMT R48, RZ, 0x7610, R48 ;  /* 0x00007610ff307816 */ /* 0x002fe40000000030 */
[----:B------:R-:W2:Y:S04]  /*1bb40*/  LDL R85, [R1+0x16c] ;  /* 0x00016c0001557983 */ /* 0x000ea80000100800 */
[----:B------:R0:W-:Y:S04]  /*1bb50*/  STS.U16 [R77+UR8+0xa100], R56 ;  /* 0x00a100384d007988 */ /* 0x0001e80008000408 */
[----:B------:R3:W2:Y:S01]  /*1bb60*/  @!P0 LDG.E.U16 R48, desc[UR24][R46.64] ;  /* 0x000000182e308981 */ /* 0x0006a2000c1e1500 */
[----:B0-----:R-:W-:Y:S01]  /*1bb70*/  PRMT R56, RZ, 0x7610, R56 ;  /* 0x00007610ff387816 */ /* 0x001fe20000000038 */
[----:B---3--:R-:W-:-:S02]  /*1bb80*/  @!P0 IMAD.MOV.U32 R46, RZ, RZ, R82 ;  /* 0x000000ffff2e8224 */ /* 0x008fc400078e0052 */
[----:B------:R-:W3:Y:S01]  /*1bb90*/  LDL R82, [R1+0x1b8] ;  /* 0x0001b80001527983 */ /* 0x000ee20000100800 */
[----:B------:R-:W-:-:S03]  /*1bba0*/  @!P0 IMAD.MOV.U32 R47, RZ, RZ, R83 ;  /* 0x000000ffff2f8224 */ /* 0x000fc600078e0053 */
[----:B------:R-:W3:Y:S04]  /*1bbb0*/  LDL R83, [R1+0x1b4] ;  /* 0x0001b40001537983 */ /* 0x000ee80000100800 */
[----:B------:R4:W3:Y:S02]  /*1bbc0*/  @!P0 LDG.E.U16 R56, desc[UR24][R46.64] ;  /* 0x000000182e388981 */ /* 0x0008e4000c1e1500 */
[----:B----4-:R-:W-:Y:S02]  /*1bbd0*/  @!P0 IMAD.MOV.U32 R46, RZ, RZ, R78 ;  /* 0x000000ffff2e8224 */ /* 0x010fe400078e004e */
[----:B------:R-:W4:Y:S01]  /*1bbe0*/  LDL R78, [R1+0x1f8] ;  /* 0x0001f800014e7983 */ /* 0x000f220000100800 */
[----:B--2---:R-:W-:-:S03]  /*1bbf0*/  @!P0 IMAD.MOV.U32 R47, RZ, RZ, R79 ;  /* 0x000000ffff2f8224 */ /* 0x004fc600078e004f */
[----:B------:R-:W2:Y:S04]  /*1bc00*/  LDL R79, [R1+0x1f4] ;  /* 0x0001f400014f7983 */ /* 0x000ea80000100800 */
[----:B------:R0:W-:Y:S04]  /*1bc10*/  STS.U16 [R77+UR8+0xa500], R63 ;  /* 0x00a5003f4d007988 */ /* 0x0001e80008000408 */
[----:B------:R1:W-:Y:S01]  /*1bc20*/  STS.U16 [R77+UR8+0xa900], R62 ;  /* 0x00a9003e4d007988 */ /* 0x0003e20008000408 */
[----:B0-----:R-:W-:Y:S02]  /*1bc30*/  PRMT R63, RZ, 0x7610, R63 ;  /* 0x00007610ff3f7816 */ /* 0x001fe4000000003f */
[----:B-1----:R-:W-:-:S04]  /*1bc40*/  PRMT R62, RZ, 0x7610, R62 ;  /* 0x00007610ff3e7816 */ /* 0x002fc8000000003e */
[----:B------:R0:W2:Y:S04]  /*1bc50*/  @!P0 LDG.E.U16 R63, desc[UR24][R46.64] ;  /* 0x000000182e3f8981 */ /* 0x0000a8000c1e1500 */
[----:B------:R1:W-:Y:S01]  /*1bc60*/  STS.U16 [R77+UR8+0xad00], R61 ;  /* 0x00ad003d4d007988 */ /* 0x0003e20008000408 */
[----:B0-----:R-:W-:Y:S02]  /*1bc70*/  @!P0 IMAD.MOV.U32 R46, RZ, RZ, R80 ;  /* 0x000000ffff2e8224 */ /* 0x001fe400078e0050 */
[----:B------:R-:W-:Y:S01]  /*1bc80*/  @!P0 IMAD.MOV.U32 R47, RZ, RZ, R81 ;  /* 0x000000ffff2f8224 */ /* 0x000fe200078e0051 */
[----:B------:R-:W2:Y:S01]  /*1bc90*/  LDL R80, [R1+0x238] ;  /* 0x0002380001507983 */ /* 0x000ea20000100800 */
[----:B-1----:R-:W-:-:S03]  /*1bca0*/  PRMT R61, RZ, 0x7610, R61 ;  /* 0x00007610ff3d7816 */ /* 0x002fc6000000003d */
[----:B------:R0:W2:Y:S04]  /*1bcb0*/  @!P0 LDG.E.U16 R62, desc[UR24][R46.64] ;  /* 0x000000182e3e8981 */ /* 0x0000a8000c1e1500 */
[----:B------:R-:W2:Y:S01]  /*1bcc0*/  LDL R81, [R1+0x234] ;  /* 0x0002340001517983 */ /* 0x000ea20000100800 */
[----:B0-----:R-:W-:Y:S02]  /*1bcd0*/  @!P0 IMAD.MOV.U32 R46, RZ, RZ, R84 ;  /* 0x000000ffff2e8224 */ /* 0x001fe400078e0054 */
[----:B------:R-:W-:Y:S01]  /*1bce0*/  @!P0 IMAD.MOV.U32 R47, RZ, RZ, R85 ;  /* 0x000000ffff2f8224 */ /* 0x000fe200078e0055 */
[----:B------:R0:W-:Y:S04]  /*1bcf0*/  STS.U16 [R77+UR8+0xb100], R60 ;  /* 0x00b1003c4d007988 */ /* 0x0001e80008000408 */
[----:B------:R3:W2:Y:S04]  /*1bd00*/  @!P0 LDG.E.U16 R61, desc[UR24][R46.64] ;  /* 0x000000182e3d8981 */ /* 0x0006a8000c1e1500 */
[----:B------:R-:W2:Y:S01]  /*1bd10*/  LDL R85, [R1+0x274] ;  /* 0x0002740001557983 */ /* 0x000ea20000100800 */
[----:B0-----:R-:W-:-:S03]  /*1bd20*/  PRMT R60, RZ, 0x7610, R60 ;  /* 0x00007610ff3c7816 */ /* 0x001fc6000000003c */
[----:B------:R-:W2:Y:S01]  /*1bd30*/  LDL R84, [R1+0x278] ;  /* 0x0002780001547983 */ /* 0x000ea20000100800 */
[----:B---3--:R-:W-:-:S03]  /*1bd40*/  @!P0 IMAD.MOV.U32 R46, RZ, RZ, R82 ;  /* 0x000000ffff2e8224 */ /* 0x008fc600078e0052 */
[----:B------:R0:W-:Y:S01]  /*1bd50*/  STS.U16 [R77+UR8+0xb500], R59 ;  /* 0x00b5003b4d007988 */ /* 0x0001e20008000408 */
[----:B------:R-:W-:-:S03]  /*1bd60*/  @!P0 IMAD.MOV.U32 R47, RZ, RZ, R83 ;  /* 0x000000ffff2f8224 */ /* 0x000fc600078e0053 */
[----:B------:R-:W3:Y:S04]  /*1bd70*/  LDL R82, [R1+0x2f8] ;  /* 0x0002f80001527983 */ /* 0x000ee80000100800 */
[----:B------:R4:W3:Y:S01]  /*1bd80*/  @!P0 LDG.E.U16 R60, desc[UR24][R46.64] ;  /* 0x000000182e3c8981 */ /* 0x0008e2000c1e1500 */
[----:B0-----:R-:W-:-:S03]  /*1bd90*/  PRMT R59, RZ, 0x7610, R59 ;  /* 0x00007610ff3b7816 */ /* 0x001fc6000000003b */
[----:B------:R0:W-:Y:S04]  /*1bda0*/  STS.U16 [R77+UR8+0xb900], R58 ;  /* 0x00b9003a4d007988 */ /* 0x0001e80008000408 */
[----:B------:R-:W3:Y:S01]  /*1bdb0*/  LDL R83, [R1+0x2f4] ;  /* 0x0002f40001537983 */ /* 0x000ee20000100800 */
[----:B----4-:R-:W-:-:S03]  /*1bdc0*/  @!P0 IMAD.MOV.U32 R46, RZ, RZ, R78 ;  /* 0x000000ffff2e8224 */ /* 0x010fc600078e004e */
[----:B------:R-:W4:Y:S01]  /*1bdd0*/  LDL R78, [R1+0x2b8] ;  /* 0x0002b800014e7983 */ /* 0x000f220000100800 */
[----:B--2---:R-:W-:-:S03]  /*1bde0*/  @!P0 IMAD.MOV.U32 R47, RZ, RZ, R79 ;  /* 0x000000ffff2f8224 */ /* 0x004fc600078e004f */
[----:B------:R-:W2:Y:S01]  /*1bdf0*/  LDL R79, [R1+0x2b4] ;  /* 0x0002b400014f7983 */ /* 0x000ea20000100800 */
[----:B0-----:R-:W-:-:S03]  /*1be00*/  PRMT R58, RZ, 0x7610, R58 ;  /* 0x00007610ff3a7816 */ /* 0x001fc6000000003a */
[----:B------:R0:W3:Y:S04]  /*1be10*/  @!P0 LDG.E.U16 R59, desc[UR24][R46.64] ;  /* 0x000000182e3b8981 */ /* 0x0000e8000c1e1500 */
[----:B------:R1:W-:Y:S02]  /*1be20*/  STS.U16 [R77+UR8+0xbd00], R57 ;  /* 0x00bd00394d007988 */ /* 0x0003e40008000408 */
[----:B-1----:R-:W-:Y:S01]  /*1be30*/  PRMT R57, RZ, 0x7610, R57 ;  /* 0x00007610ff397816 */ /* 0x002fe20000000039 */
[----:B0-----:R-:W-:Y:S02]  /*1be40*/  @!P0 IMAD.MOV.U32 R46, RZ, RZ, R80 ;  /* 0x000000ffff2e8224 */ /* 0x001fe400078e0050 */
[----:B------:R-:W3:Y:S01]  /*1be50*/  LDL R80, [R1+0x338] ;  /* 0x0003380001507983 */ /* 0x000ee20000100800 */
[----:B------:R-:W-:-:S03]  /*1be60*/  @!P0 IMAD.MOV.U32 R47, RZ, RZ, R81 ;  /* 0x000000ffff2f8224 */ /* 0x000fc600078e0051 */
[----:B------:R-:W3:Y:S04]  /*1be70*/  LDL R81, [R1+0x334] ;  /* 0x0003340001517983 */ /* 0x000ee80000100800 */
[----:B------:R0:W3:Y:S02]  /*1be80*/  @!P0 LDG.E.U16 R58, desc[UR24][R46.64] ;  /* 0x000000182e3a8981 */ /* 0x0000e4000c1e1500 */
[----:B0-----:R-:W-:Y:S01]  /*1be90*/  @!P0 IMAD.MOV.U32 R47, RZ, RZ, R85 ;  /* 0x000000ffff2f8224 */ /* 0x001fe200078e0055 */
[----:B------:R-:W-:Y:S01]  /*1bea0*/  LOP3.LUT R77, R3, 0x30, RZ, 0x3c, !PT ;  /* 0x00000030034d7812 */ /* 0x000fe200078e3cff */
[----:B------:R-:W3:Y:S01]  /*1beb0*/  LDL R85, [R1+0x3d0] ;  /* 0x0003d00001557983 */ /* 0x000ee20000100800 */
[----:B------:R-:W-:Y:S01]  /*1bec0*/  @!P0 IMAD.MOV.U32 R46, RZ, RZ, R84 ;  /* 0x000000ffff2e8224 */ /* 0x000fe200078e0054 */
[----:B------:R-:W-:-:S02]  /*1bed0*/  PRMT R76, RZ, 0x7610, R76 ;  /* 0x00007610ff4c7816 */ /* 0x000fc4000000004c */
[----:B------:R-:W3:Y:S04]  /*1bee0*/  LDL R84, [R1+0x3d4] ;  /* 0x0003d40001547983 */ /* 0x000ee80000100800 */
[----:B------:R4:W3:Y:S02]  /*1bef0*/  @!P0 LDG.E.U16 R57, desc[UR24][R46.64] ;  /* 0x000000182e398981 */ /* 0x0008e4000c1e1500 */
[----:B----4-:R-:W-:Y:S02]  /*1bf00*/  @!P0 IMAD.MOV.U32 R46, RZ, RZ, R78 ;  /* 0x000000ffff2e8224 */ /* 0x010fe400078e004e */
[----:B------:R-:W4:Y:S01]  /*1bf10*/  LDL R78, [R1+0x374] ;  /* 0x00037400014e7983 */ /* 0x000f220000100800 */
[----:B--2---:R-:W-:-:S03]  /*1bf20*/  @!P0 IMAD.MOV.U32 R47, RZ, RZ, R79 ;  /* 0x000000ffff2f8224 */ /* 0x004fc600078e004f */
[----:B------:R-:W2:Y:S04]  /*1bf30*/  LDL R79, [R1+0x370] ;  /* 0x00037000014f7983 */ /* 0x000ea80000100800 */
[----:B------:R-:W-:Y:S04]  /*1bf40*/  STS.U16 [R77+UR8+0x8180], R92 ;  /* 0x0081805c4d007988 */ /* 0x000fe80008000408 */
[----:B------:R0:W-:Y:S04]  /*1bf50*/  STS.U16 [R77+UR8+0x8580], R55 ;  /* 0x008580374d007988 */ /* 0x0001e80008000408 */
[----:B------:R3:W2:Y:S01]  /*1bf60*/  @!P0 LDG.E.U16 R76, desc[UR24][R46.64] ;  /* 0x000000182e4c8981 */ /* 0x0006a2000c1e1500 */
[----:B0-----:R-:W-:Y:S01]  /*1bf70*/  PRMT R55, RZ, 0x7610, R55 ;  /* 0x00007610ff377816 */ /* 0x001fe20000000037 */
[----:B---3--:R-:W-:-:S02]  /*1bf80*/  @!P0 IMAD.MOV.U32 R46, RZ, RZ, R82 ;  /* 0x000000ffff2e8224 */ /* 0x008fc400078e0052 */
[----:B------:R-:W-:Y:S01]  /*1bf90*/  @!P0 IMAD.MOV.U32 R47, RZ, RZ, R83 ;  /* 0x000000ffff2f8224 */ /* 0x000fe200078e0053 */
[----:B------:R-:W3:Y:S04]  /*1bfa0*/  LDL R82, [R1+0x404] ;  /* 0x0004040001527983 */ /* 0x000ee80000100800 */
[----:B------:R-:W3:Y:S04]  /*1bfb0*/  LDL R83, [R1+0x400] ;  /* 0x0004000001537983 */ /* 0x000ee80000100800 */
[----:B------:R0:W-:Y:S04]  /*1bfc0*/  STS.U16 [R77+UR8+0x8980], R54 ;  /* 0x008980364d007988 */ /* 0x0001e80008000408 */
[----:B------:R1:W3:Y:S01]  /*1bfd0*/  @!P0 LDG.E.U16 R55, desc[UR24][R46.64] ;  /* 0x000000182e378981 */ /* 0x0002e2000c1e1500 */
[----:B0-----:R-:W-:Y:S01]  /*1bfe0*/  PRMT R54, RZ, 0x7610, R54 ;  /* 0x00007610ff367816 */ /* 0x001fe20000000036 */
[----:B-1----:R-:W-:-:S02]  /*1bff0*/  @!P0 IMAD.MOV.U32 R46, RZ, RZ, R80 ;  /* 0x000000ffff2e8224 */ /* 0x002fc400078e0050 */
[----:B------:R-:W-:Y:S01]  /*1c000*/  @!P0 IMAD.MOV.U32 R47, RZ, RZ, R81 ;  /* 0x000000ffff2f8224 */ /* 0x000fe200078e0051 */
[----:B------:R-:W3:Y:S04]  /*1c010*/  LDL R80, [R1+0x178] ;  /* 0x0001780001507983 */ /* 0x000ee80000100800 */
[----:B------:R-:W3:Y:S04]  /*1c020*/  LDL R81, [R1+0x174] ;  /* 0x0001740001517983 */ /* 0x000ee80000100800 */
[----:B------:R4:W3:Y:S02]  /*1c030*/  @!P0 LDG.E.U16 R54, desc[UR24][R46.64] ;  /* 0x000000182e368981 */ /* 0x0008e4000c1e1500 */
[----:B----4-:R-:W-:-:S02]  /*1c040*/  @!P0 IMAD.MOV.U32 R46, RZ, RZ, R78 ;  /* 0x000000ffff2e8224 */ /* 0x010fc400078e004e */
        /* <DEDUP_REMOVED lines=19> */
[----:B---3--:R-:W-:Y:S02]  /*1c180*/  @!P0 IMAD.MOV.U32 R46, RZ, RZ, R82 ;  /* 0x000000ffff2e8224 */ /* 0x008fe400078e0052 */
[----:B------:R-:W-:Y:S01]  /*1c190*/  @!P0 IMAD.MOV.U32 R47, RZ, RZ, R83 ;  /* 0x000000ffff2f8224 */ /* 0x000fe200078e0053 */
[----:B0-----:R-:W-:-:S04]  /*1c1a0*/  PRMT R49, RZ, 0x7610, R49 ;  /* 0x00007610ff317816 */ /* 0x001fc80000000031 */
[----:B------:R0:W3:Y:S04]  /*1c1b0*/  @!P0 LDG.E.U16 R50, desc[UR24][R46.64] ;  /* 0x000000182e328981 */ /* 0x0000e8000c1e1500 */
[----:B------:R1:W-:Y:S01]  /*1c1c0*/  STS.U16 [R77+UR8+0xa180], R74 ;  /* 0x00a1804a4d007988 */ /* 0x0003e20008000408 */
[----:B0-----:R-:W-:Y:S02]  /*1c1d0*/  @!P0 IMAD.MOV.U32 R46, RZ, RZ, R80 ;  /* 0x000000ffff2e8224 */ /* 0x001fe400078e0050 */
[----:B------:R-:W-:Y:S01]  /*1c1e0*/  @!P0 IMAD.MOV.U32 R47, RZ, RZ, R81 ;  /* 0x000000ffff2f8224 */ /* 0x000fe200078e0051 */
[----:B-1----:R-:W-:-:S04]  /*1c1f0*/  PRMT R74, RZ, 0x7610, R74 ;  /* 0x00007610ff4a7816 */ /* 0x002fc8000000004a */
[----:B------:R4:W3:Y:S02]  /*1c200*/  @!P0 LDG.E.U16 R49, desc[UR24][R46.64] ;  /* 0x000000182e318981 */ /* 0x0008e4000c1e1500 */
[----:B----4-:R-:W-:Y:S02]  /*1c210*/  @!P0 IMAD.MOV.U32 R46, RZ, RZ, R78 ;  /* 0x000000ffff2e8224 */ /* 0x010fe400078e004e */
[----:B--2---:R-:W-:-:S05]  /*1c220*/  @!P0 IMAD.MOV.U32 R47, RZ, RZ, R79 ;  /* 0x000000ffff2f8224 */ /* 0x004fca00078e004f */
[----:B------:R0:W2:Y:S01]  /*1c230*/  @!P0 LDG.E.U16 R74, desc[UR24][R46.64] ;  /* 0x000000182e4a8981 */ /* 0x0000a2000c1e1500 */
[----:B------:R-:W-:-:S03]  /*1c240*/  LOP3.LUT R78, R3, 0x40, RZ, 0x3c, !PT ;  /* 0x00000040034e7812 */ /* 0x000fc600078e3cff */
[----:B------:R-:W-:Y:S04]  /*1c250*/  STS.U16 [R77+UR8+0xa580], R75 ;  /* 0x00a5804b4d007988 */ /* 0x000fe80008000408 */
[----:B------:R-:W-:Y:S04]  /*1c260*/  STS.U16 [R77+UR8+0xa980], R73 ;  /* 0x00a980494d007988 */ /* 0x000fe80008000408 */
[----:B------:R-:W-:Y:S04]  /*1c270*/  STS.U16 [R77+UR8+0xad80], R68 ;  /* 0x00ad80444d007988 */ /* 0x000fe80008000408 */
[----:B------:R-:W-:Y:S04]  /*1c280*/  STS.U16 [R77+UR8+0xb180], R67 ;  /* 0x00b180434d007988 */ /* 0x000fe80008000408 */
[----:B------:R-:W-:Y:S04]  /*1c290*/  STS.U16 [R77+UR8+0xb580], R66 ;  /* 0x00b580424d007988 */ /* 0x000fe80008000408 */
[----:B------:R-:W-:Y:S04]  /*1c2a0*/  STS.U16 [R77+UR8+0xb980], R4 ;  /* 0x00b980044d007988 */ /* 0x000fe80008000408 */
[----:B------:R1:W-:Y:S04]  /*1c2b0*/  STS.U16 [R77+UR8+0xbd80], R5 ;  /* 0x00bd80054d007988 */ /* 0x0003e80008000408 */
[----:B------:R4:W-:Y:S04]  /*1c2c0*/  STS.U16 [R78+UR8+0x8200], R72 ;  /* 0x008200484e007988 */ /* 0x0009e80008000408 */
[----:B------:R4:W-:Y:S04]  /*1c2d0*/  STS.U16 [R78+UR8+0x8600], R71 ;  /* 0x008600474e007988 */ /* 0x0009e80008000408 */
[----:B------:R4:W-:Y:S04]  /*1c2e0*/  STS.U16 [R78+UR8+0x8a00], R70 ;  /* 0x008a00464e007988 */ /* 0x0009e80008000408 */
[----:B------:R4:W-:Y:S04]  /*1c2f0*/  STS.U16 [R78+UR8+0x8e00], R69 ;  /* 0x008e00454e007988 */ /* 0x0009e80008000408 */
[----:B------:R4:W-:Y:S04]  /*1c300*/  STS.U16 [R78+UR8+0x9200], R6 ;  /* 0x009200064e007988 */ /* 0x0009e80008000408 */
[----:B------:R4:W-:Y:S04]  /*1c310*/  STS.U16 [R78+UR8+0x9600], R7 ;  /* 0x009600074e007988 */ /* 0x0009e80008000408 */
[----:B------:R4:W-:Y:S04]  /*1c320*/  STS.U16 [R78+UR8+0x9a00], R8 ;  /* 0x009a00084e007988 */ /* 0x0009e80008000408 */
[----:B------:R4:W-:Y:S01]  /*1c330*/  STS.U16 [R78+UR8+0x9e00], R9 ;  /* 0x009e00094e007988 */ /* 0x0009e20008000408 */
[----:B-1----:R-:W-:-:S03]  /*1c340*/  LOP3.LUT R77, R3, 0x50, RZ, 0x3c, !PT ;  /* 0x00000050034d7812 */ /* 0x002fc600078e3cff */
        /* <DEDUP_REMOVED lines=16> */
[----:B0-----:R-:W-:-:S03]  /*1c450*/  LOP3.LUT R46, R3, 0x60, RZ, 0x3c, !PT ;  /* 0x00000060032e7812 */ /* 0x001fc600078e3cff */
        /* <DEDUP_REMOVED lines=16> */
[----:B------:R-:W-:-:S03]  /*1c560*/  LOP3.LUT R4, R3, 0x70, RZ, 0x3c, !PT ;  /* 0x0000007003047812 */ /* 0x000fc600078e3cff */
        /* <DEDUP_REMOVED lines=21> */
[----:B---3--:R4:W-:Y:S04]  /*1c6c0*/  STS.U16 [R4+UR8+0xb780], R50 ;  /* 0x00b7803204007988 */ /* 0x0089e80008000408 */
[----:B------:R4:W-:Y:S04]  /*1c6d0*/  STS.U16 [R4+UR8+0xbb80], R49 ;  /* 0x00bb803104007988 */ /* 0x0009e80008000408 */
[----:B--2---:R4:W-:Y:S01]  /*1c6e0*/  STS.U16 [R4+UR8+0xbf80], R74 ;  /* 0x00bf804a04007988 */ /* 0x0049e20008000408 */
[----:B------:R0:W-:Y:S06]  /*1c6f0*/  MEMBAR.ALL.CTA ;  /* 0x0000000000007992 */ /* 0x0001ec0000008000 */
[----:B0-----:R-:W0:Y:S01]  /*1c700*/  FENCE.VIEW.ASYNC.S ;  /* 0x00000000000073c6 */ /* 0x001e220000000000 */
[----:B------:R-:W-:-:S04]  /*1c710*/  ULEA UR11, UR67, UR8, 0x3 ;  /* 0x00000008430b7291 */ /* 0x000fc8000f8e18ff */
[----:B------:R-:W-:Y:S01]  /*1c720*/  UIADD3 UR11, UPT, UPT, UR11, 0x18000, URZ ;  /* 0x000180000b0b7890 */ /* 0x000fe2000fffe0ff */
[----:B0-----:R-:W-:Y:S06]  /*1c730*/  BAR.SYNC.DEFER_BLOCKING 0x0 ;  /* 0x0000000000007b1d */ /* 0x001fec0000010000 */
[----:B----4-:R-:W-:Y:S05]  /*1c740*/  BRA.U UP1, `(.L_x_9) ;  /* 0x0000000101807547 */ /* 0x010fea000b800000 */
[----:B------:R-:W-:Y:S01]  /*1c750*/  UMOV UR20, UR12 ;  /* 0x0000000c00147c82 */ /* 0x000fe20008000000 */
[----:B------:R-:W-:Y:S01]  /*1c760*/  UMOV UR21, 0x40004040 ;  /* 0x4000404000157882 */ /* 0x000fe20000000000 */
[----:B------:R-:W-:Y:S01]  /*1c770*/  UMOV UR15, 0x40004040 ;  /* 0x40004040000f7882 */ /* 0x000fe20000000000 */
[----:B------:R-:W-:Y:S01]  /*1c780*/  UMOV UR22, 0x0 ;  /* 0x0000000000167882 */ /* 0x000fe20000000000 */
[----:B------:R-:W-:Y:S01]  /*1c790*/  UMOV UR23, 0x4208010 ;  /* 0x0420801000177882 */ /* 0x000fe20000000000 */
[----:B------:R-:W-:Y:S01]  /*1c7a0*/  UMOV UR52, 0x0 ;  /* 0x0000000000347882 */ /* 0x000fe20000000000 */
[----:B------:R-:W-:Y:S01]  /*1c7b0*/  UMOV UR53, 0x4208010 ;  /* 0x0420801000357882 */ /* 0x000fe20000000000 */
        /* <DEDUP_REMOVED lines=14> */
[----:B------:R-:W-:Y:S01]  /*1c8a0*/  UMOV UR4, UR11 ;  /* 0x0000000b00047c82 */ /* 0x000fe20008000000 */
[----:B------:R-:W-:Y:S01]  /*1c8b0*/  UMOV UR5, URZ ;  /* 0x000000ff00057c82 */ /* 0x000fe20008000000 */
[----:B------:R0:W-:Y:S01]  /*1c8c0*/  UTCHMMA gdesc[UR36], gdesc[UR38], tmem[UR9], tmem[UR58], idesc[UR59], UPT ;  /* 0x00ff3a26240075ea */ /* 0x0001e2000b800009 */
[----:B------:R-:W-:Y:S01]  /*1c8d0*/  UMOV UR64, 0x0 ;  /* 0x0000000000407882 */ /* 0x000fe20000000000 */
[----:B------:R-:W-:Y:S01]  /*1c8e0*/  UMOV UR65, 0x4208010 ;  /* 0x0420801000417882 */ /* 0x000fe20000000000 */
[----:B------:R0:W-:Y:S01]  /*1c8f0*/  UTCHMMA gdesc[UR40], gdesc[UR42], tmem[UR9], tmem[UR60], idesc[UR61], UPT ;  /* 0x00ff3c2a280075ea */ /* 0x0001e2000b800009 */
[----:B------:R-:W-:Y:S01]  /*1c900*/  UMOV UR4, UR4 ;  /* 0x0000000400047c82 */ /* 0x000fe20008000000 */
[----:B------:R0:W-:Y:S01]  /*1c910*/  UTCHMMA gdesc[UR44], gdesc[UR46], tmem[UR9], tmem[UR62], idesc[UR63], UPT ;  /* 0x00ff3e2e2c0075ea */ /* 0x0001e2000b800009 */
[----:B------:R0:W-:Y:S01]  /*1c920*/  UTCHMMA gdesc[UR48], gdesc[UR50], tmem[UR9], tmem[UR64], idesc[UR65], UPT ;  /* 0x00ff4032300075ea */ /* 0x0001e2000b800009 */
[----:B------:R0:W-:Y:S01]  /*1c930*/  UTCBAR [UR4], URZ ;  /* 0x000000ff040073e9 */ /* 0x0001e200080000ff */
[----:B------:R-:W-:Y:S01]  /*1c940*/  NOP ;  /* 0x0000000000007918 */ /* 0x000fe20000000000 */
.L_x_9:
[----:B------:R-:W-:-:S04]  /*1c950*/  UIADD3 UR67, UPT, UPT, UR67, 0x1, URZ ;  /* 0x0000000143437890 */ /* 0x000fc8000fffe0ff */
[----:B------:R-:W-:-:S04]  /*1c960*/  UISETP.GT.AND UP2, UPT, UR67, 0x1, UPT ;  /* 0x000000014300788c */ /* 0x000fc8000bf44270 */
[----:B0-----:R-:W-:Y:S02]  /*1c970*/  USEL UR4, URZ, 0x1, !UP2 ;  /* 0x00000001ff047887 */ /* 0x001fe4000d000000 */
[----:B------:R-:W-:Y:S02]  /*1c980*/  USEL UR67, UR67, URZ, !UP2 ;  /* 0x000000ff43437287 */ /* 0x000fe4000d000000 */
[----:B------:R-:W-:Y:S02]  /*1c990*/  UISETP.NE.U32.AND UP2, UPT, UR6, UR13, UPT ;  /* 0x0000000d0600728c */ /* 0x000fe4000bf45070 */
[----:B------:R-:W-:-:S03]  /*1c9a0*/  ULOP3.LUT UR5, UR7, UR4, URZ, 0x3c, !UPT ;  /* 0x0000000407057292 */ /* 0x000fc6000f8e3cff */
[----:B------:R-:W-:-:S04]  /*1c9b0*/  UMOV UR4, UR7 ;  /* 0x0000000700047c82 */ /* 0x000fc80008000000 */
[----:B------:R-:W-:Y:S01]  /*1c9c0*/  UMOV UR7, UR5 ;  /* 0x0000000500077c82 */ /* 0x000fe20008000000 */
[----:B------:R-:W-:Y:S05]  /*1c9d0*/  BRA.U UP2, `(.L_x_10) ;  /* 0xffffff4d02187547 */ /* 0x000fea000b83ffff */
.L_x_7:
[----:B------:R-:W-:-:S09]  /*1c9e0*/  UISETP.GE.AND UP1, UPT, UR26, 0x80, UPT ;  /* 0x000000801a00788c */ /* 0x000fd2000bf26270 */
[----:B------:R-:W-:Y:S05]  /*1c9f0*/  BRA.U !UP1, `(.L_x_11) ;  /* 0x0000000109107547 */ /* 0x000fea000b800000 */
[----:B------:R-:W-:-:S06]  /*1ca00*/  USHF.L.U32 UR4, UR4, 0x1f, URZ ;  /* 0x0000001f04047899 */ /* 0x000fcc00080006ff */
[----:B------:R-:W-:-:S04]  /*1ca10*/  IMAD.U32 R2, RZ, RZ, UR4 ;  /* 0x00000004ff027e24 */ /* 0x000fc8000f8e00ff */
[----:B------:R-:W1:Y:S02]  /*1ca20*/  SYNCS.PHASECHK.TRANS64.TRYWAIT P0, [UR11], R2 ;  /* 0x00000002ff0075a7 */ /* 0x000e64000800110b */
[----:B-1----:R-:W-:Y:S05]  /*1ca30*/  @!P0 BRA `(.L_x_12) ;  /* 0x00000020008c8947 */ /* 0x002fea0003800000 */
.L_x_11:
[----:B------:R-:W2:Y:S01]  /*1ca40*/  LDL.LU R76, [R1+0x748] ;  /* 0x00074800014c7983 */ /* 0x000ea20000300800 */
[----:B------:R-:W2:Y:S01]  /*1ca50*/  LDCU UR4, c[0x0][0x3b4] ;  /* 0x00007680ff0477ac */ /* 0x000ea20008000800 */
[----:B------:R-:W-:Y:S06]  /*1ca60*/  BAR.SYNC.DEFER_BLOCKING 0x0 ;  /* 0x0000000000007b1d */ /* 0x000fec0000010000 */
[----:B------:R-:W1:Y:S01]  /*1ca70*/  LDCU UR5, c[0x0][0x3b8] ;  /* 0x00007700ff0577ac */ /* 0x000e620008000800 */
[----:B------:R-:W3:Y:S01]  /*1ca80*/  S2R R77, SR_TID.X ;  /* 0x00000000004d7919 */ /* 0x000ee20000002100 */
[----:B------:R-:W4:Y:S01]  /*1ca90*/  LDCU.128 UR12, c[0x0][0x390] ;  /* 0x00007200ff0c77ac */ /* 0x000f220008000c00 */
[----:B------:R-:W0:Y:S01]  /*1caa0*/  S2R R78, SR_TID.X ;  /* 0x00000000004e7919 */ /* 0x000e220000002100 */
[----:B------:R-:W1:Y:S02]  /*1cab0*/  @!P2 SYNCS.CCTL.IV [UR8+0x18000] ;  /* 0x01800000ff00a9b1 */ /* 0x000e640008000008 */
[----:B-1----:R-:W-:Y:S06]  /*1cac0*/  BAR.SYNC.DEFER_BLOCKING 0x0 ;  /* 0x0000000000007b1d */ /* 0x002fec0000010000 */
[----:B0-----:R-:W-:Y:S01]  /*1cad0*/  LDTM.16dp32bit_t0_t15.x64 R4, tmem[UR10] ;  /* 0x0000000a000479ee */ /* 0x001fe20008b00000 */
[----:B------:R-:W0:Y:S01]  /*1cae0*/  LDTM.16dp32bit_t16_t31.x64 R4, tmem[UR10+0x40] ;  /* 0x0000400a000479ee */ /* 0x000e220008b20000 */
[----:B---3--:R-:W-:-:S02]  /*1caf0*/  IMAD.SHL.U32 R2, R77, 0x10, RZ ;  /* 0x000000104d027824 */ /* 0x008fc400078e00ff */
[C---:B------:R-:W-:Y:S02]  /*1cb00*/  IMAD.SHL.U32 R68, R77.reuse, 0x80, RZ ;  /* 0x000000804d447824 */ /* 0x040fe400078e00ff */
[----:B------:R-:W-:Y:S01]  /*1cb10*/  IMAD.SHL.U32 R3, R77, 0x8, RZ ;  /* 0x000000084d037824 */ /* 0x000fe200078e00ff */
[----:B------:R-:W-:Y:S02]  /*1cb20*/  LOP3.LUT R2, R2, 0xf0, RZ, 0xc0, !PT ;  /* 0x000000f002027812 */ /* 0x000fe400078ec0ff */
[----:B------:R-:W-:Y:S02]  /*1cb30*/  LOP3.LUT R69, R68, 0x800, RZ, 0xc0, !PT ;  /* 0x0000080044457812 */ /* 0x000fe400078ec0ff */
[----:B------:R-:W-:Y:S01]  /*1cb40*/  LOP3.LUT R3, R3, 0x300, RZ, 0xc0, !PT ;  /* 0x0000030003037812 */ /* 0x000fe200078ec0ff */
[----:B------:R-:W1:Y:S01]  /*1cb50*/  @!P2 SYNCS.CCTL.IV [UR8+0x18008] ;  /* 0x01800800ff00a9b1 */ /* 0x000e620008000008 */
[----:B------:R-:W-:Y:S01]  /*1cb60*/  IADD3 R2, PT, PT, R2, UR8, R69 ;  /* 0x0000000802027c10 */ /* 0x000fe2000fffe045 */
[----:B------:R-:W-:Y:S01]  /*1cb70*/  NOP ;  /* 0x0000000000007918 */ /* 0x000fe20000000000 */
[----:B------:R-:W-:-:S03]  /*1cb80*/  LOP3.LUT R78, R78, 0x7f, RZ, 0xc0, !PT ;  /* 0x0000007f4e4e7812 */ /* 0x000fc600078ec0ff */
[----:B------:R-:W-:Y:S01]  /*1cb90*/  IMAD.IADD R2, R3, 0x1, R2 ;  /* 0x0000000103027824 */ /* 0x000fe200078e0202 */
[----:B0-----:R-:W-:Y:S02]  /*1cba0*/  F2FP.F16.F32.PACK_AB R72, R6, R4 ;  /* 0x000000040648723e */ /* 0x001fe400000000ff */
[----:B------:R-:W-:Y:S02]  /*1cbb0*/  F2FP.F16.F32.PACK_AB R68, R7, R5 ;  /* 0x000000050744723e */ /* 0x000fe400000000ff */
[----:B------:R-:W-:Y:S02]  /*1cbc0*/  F2FP.F16.F32.PACK_AB R73, R10, R8 ;  /* 0x000000080a49723e */ /* 0x000fe400000000ff */
[----:B------:R-:W-:Y:S02]  /*1cbd0*/  F2FP.F16.F32.PACK_AB R69, R11, R9 ;  /* 0x000000090b45723e */ /* 0x000fe400000000ff */
[----:B------:R-:W-:Y:S02]  /*1cbe0*/  F2FP.F16.F32.PACK_AB R74, R14, R12 ;  /* 0x0000000c0e4a723e */ /* 0x000fe400000000ff */
[----:B------:R-:W-:-:S02]  /*1cbf0*/  F2FP.F16.F32.PACK_AB R75, R18, R16 ;  /* 0x00000010124b723e */ /* 0x000fc400000000ff */
[----:B------:R-:W-:Y:S02]  /*1cc00*/  F2FP.F16.F32.PACK_AB R70, R15, R13 ;  /* 0x0000000d0f46723e */ /* 0x000fe400000000ff */
[----:B------:R-:W-:Y:S01]  /*1cc10*/  F2FP.F16.F32.PACK_AB R71, R19, R17 ;  /* 0x000000111347723e */ /* 0x000fe200000000ff */
[----:B-1----:R-:W-:Y:S01]  /*1cc20*/  STS.128 [R2], R72 ;  /* 0x0000004802007388 */ /* 0x002fe20000000c00 */
[----:B------:R-:W-:Y:S02]  /*1cc30*/  LEA R3, R78, UR8, 0x4 ;  /* 0x000000084e037c11 */ /* 0x000fe4000f8e20ff */
[----:B------:R-:W-:Y:S01]  /*1cc40*/  F2FP.F16.F32.PACK_AB R4, R23, R21 ;  /* 0x000000151704723e */ /* 0x000fe200000000ff */
[----:B------:R-:W-:Y:S01]  /*1cc50*/  STS.128 [R2+0x400], R68 ;  /* 0x0004004402007388 */ /* 0x000fe20000000c00 */
[----:B------:R-:W-:Y:S02]  /*1cc60*/  F2FP.F16.F32.PACK_AB R21, R26, R24 ;  /* 0x000000181a15723e */ /* 0x000fe400000000ff */
[----:B------:R-:W-:Y:S01]  /*1cc70*/  F2FP.F16.F32.PACK_AB R5, R27, R25 ;  /* 0x000000191b05723e */ /* 0x000fe200000000ff */
[----:B------:R-:W-:Y:S01]  /*1cc80*/  BAR.SYNC.DEFER_BLOCKING 0x0 ;  /* 0x0000000000007b1d */ /* 0x000fe20000010000 */
[----:B------:R-:W-:-:S02]  /*1cc90*/  F2FP.F16.F32.PACK_AB R20, R22, R20 ;  /* 0x000000141614723e */ /* 0x000fc400000000ff */
[----:B------:R-:W-:Y:S02]  /*1cca0*/  F2FP.F16.F32.PACK_AB R22, R30, R28 ;  /* 0x0000001c1e16723e */ /* 0x000fe400000000ff */
[----:B------:R-:W-:Y:S02]  /*1ccb0*/  F2FP.F16.F32.PACK_AB R6, R31, R29 ;  /* 0x0000001d1f06723e */ /* 0x000fe400000000ff */
[----:B------:R-:W-:Y:S02]  /*1ccc0*/  F2FP.F16.F32.PACK_AB R23, R34, R32 ;  /* 0x000000202217723e */ /* 0x000fe400000000ff */
[----:B------:R-:W-:Y:S02]  /*1ccd0*/  F2FP.F16.F32.PACK_AB R7, R35, R33 ;  /* 0x000000212307723e */ /* 0x000fe400000000ff */
[----:B------:R-:W-:Y:S02]  /*1cce0*/  F2FP.F16.F32.PACK_AB R36, R38, R36 ;  /* 0x000000242624723e */ /* 0x000fe400000000ff */
[----:B------:R-:W-:-:S02]  /*1ccf0*/  F2FP.F16.F32.PACK_AB R8, R39, R37 ;  /* 0x000000252708723e */ /* 0x000fc400000000ff */
[----:B------:R-:W-:Y:S02]  /*1cd00*/  F2FP.F16.F32.PACK_AB R37, R42, R40 ;  /* 0x000000282a25723e */ /* 0x000fe400000000ff */
[----:B------:R-:W-:Y:S02]  /*1cd10*/  F2FP.F16.F32.PACK_AB R9, R43, R41 ;  /* 0x000000292b09723e */ /* 0x000fe400000000ff */
[----:B------:R-:W-:Y:S02]  /*1cd20*/  F2FP.F16.F32.PACK_AB R38, R46, R44 ;  /* 0x0000002c2e26723e */ /* 0x000fe400000000ff */
[----:B------:R-:W-:Y:S02]  /*1cd30*/  F2FP.F16.F32.PACK_AB R10, R47, R45 ;  /* 0x0000002d2f0a723e */ /* 0x000fe400000000ff */
[----:B------:R-:W-:Y:S01]  /*1cd40*/  F2FP.F16.F32.PACK_AB R39, R50, R48 ;  /* 0x000000303227723e */ /* 0x000fe200000000ff */
[----:B------:R-:W0:Y:S01]  /*1cd50*/  LDS.128 R16, [R3] ;  /* 0x0000000003107984 */ /* 0x000e220000000c00 */
[----:B------:R-:W-:-:S02]  /*1cd60*/  F2FP.F16.F32.PACK_AB R11, R51, R49 ;  /* 0x00000031330b723e */ /* 0x000fc400000000ff */
[----:B------:R-:W-:Y:S01]  /*1cd70*/  SHF.R.U32.HI R41, RZ, 0x6, R77 ;  /* 0x00000006ff297819 */ /* 0x000fe2000001164d */
[----:B------:R-:W-:Y:S01]  /*1cd80*/  LDS.128 R24, [R3+0x800] ;  /* 0x0008000003187984 */ /* 0x000fe20000000c00 */
[----:B------:R-:W-:Y:S02]  /*1cd90*/  F2FP.F16.F32.PACK_AB R52, R54, R52 ;  /* 0x000000343634723e */ /* 0x000fe400000000ff */
[----:B------:R-:W-:Y:S01]  /*1cda0*/  SGXT.U32 R41, R41, 0x1 ;  /* 0x000000012929781a */ /* 0x000fe20000000000 */
[----:B------:R-:W-:Y:S01]  /*1cdb0*/  BAR.SYNC.DEFER_BLOCKING 0x0 ;  /* 0x0000000000007b1d */ /* 0x000fe20000010000 */
[----:B------:R-:W-:Y:S02]  /*1cdc0*/  F2FP.F16.F32.PACK_AB R12, R55, R53 ;  /* 0x00000035370c723e */ /* 0x000fe400000000ff */
[----:B-----5:R-:W-:Y:S02]  /*1cdd0*/  LOP3.LUT R43, R0, R41, RZ, 0xfc, !PT ;  /* 0x00000029002b7212 */ /* 0x020fe400078efcff */
[----:B------:R-:W-:-:S02]  /*1cde0*/  F2FP.F16.F32.PACK_AB R53, R58, R56 ;  /* 0x000000383a35723e */ /* 0x000fc400000000ff */
[----:B------:R-:W-:Y:S02]  /*1cdf0*/  F2FP.F16.F32.PACK_AB R13, R59, R57 ;  /* 0x000000393b0d723e */ /* 0x000fe400000000ff */
[----:B------:R-:W-:Y:S02]  /*1ce00*/  F2FP.F16.F32.PACK_AB R54, R62, R60 ;  /* 0x0000003c3e36723e */ /* 0x000fe400000000ff */
[----:B------:R-:W-:Y:S02]  /*1ce10*/  F2FP.F16.F32.PACK_AB R14, R63, R61 ;  /* 0x0000003d3f0e723e */ /* 0x000fe400000000ff */
[----:B------:R-:W-:Y:S02]  /*1ce20*/  F2FP.F16.F32.PACK_AB R55, R66, R64 ;  /* 0x000000404237723e */ /* 0x000fe400000000ff */
[----:B------:R-:W-:Y:S02]  /*1ce30*/  F2FP.F16.F32.PACK_AB R15, R67, R65 ;  /* 0x00000041430f723e */ /* 0x000fe400000000ff */
[C-C-:B------:R-:W-:Y:S01]  /*1ce40*/  LOP3.LUT R42, R0.reuse, 0x2, R41.reuse, 0xfe, !PT ;  /* 0x00000002002a7812 */ /* 0x140fe200078efe29 */
[----:B------:R-:W-:Y:S04]  /*1ce50*/  STS.128 [R2], R20 ;  /* 0x0000001402007388 */ /* 0x000fe80000000c00 */
[----:B------:R1:W-:Y:S01]  /*1ce60*/  STS.128 [R2+0x400], R4 ;  /* 0x0004000402007388 */ /* 0x0003e20000000c00 */
[----:B------:R-:W-:Y:S01]  /*1ce70*/  BAR.SYNC.DEFER_BLOCKING 0x0 ;  /* 0x0000000000007b1d */ /* 0x000fe20000010000 */
[----:B-1----:R-:W-:Y:S01]  /*1ce80*/  IMAD R4, R43, UR5, RZ ;  /* 0x000000052b047c24 */ /* 0x002fe2000f8e02ff */
[----:B------:R-:W-:-:S04]  /*1ce90*/  LOP3.LUT R5, R0, 0x4, R41, 0xfe, !PT ;  /* 0x0000000400057812 */ /* 0x000fc800078efe29 */
[----:B------:R-:W1:Y:S04]  /*1cea0*/  LDS.128 R32, [R3] ;  /* 0x0000000003207984 */ /* 0x000e680000000c00 */
[----:B------:R-:W-:Y:S01]  /*1ceb0*/  LDS.128 R28, [R3+0x800] ;  /* 0x00080000031c7984 */ /* 0x000fe20000000c00 */
[----:B------:R-:W-:Y:S06]  /*1cec0*/  BAR.SYNC.DEFER_BLOCKING 0x0 ;  /* 0x0000000000007b1d */ /* 0x000fec0000010000 */
[----:B------:R3:W-:Y:S04]  /*1ced0*/  STS.128 [R2], R36 ;  /* 0x0000002402007388 */ /* 0x0007e80000000c00 */
[----:B------:R-:W-:Y:S01]  /*1cee0*/  STS.128 [R2+0x400], R8 ;  /* 0x0004000802007388 */ /* 0x000fe20000000c00 */
[----:B------:R-:W-:Y:S01]  /*1cef0*/  BAR.SYNC.DEFER_BLOCKING 0x0 ;  /* 0x0000000000007b1d */ /* 0x000fe20000010000 */
[----:B---3--:R-:W-:-:S05]  /*1cf00*/  IMAD R39, R5, UR5, RZ ;  /* 0x0000000505277c24 */ /* 0x008fca000f8e02ff */
[----:B------:R-:W3:Y:S01]  /*1cf10*/  LDS.128 R8, [R3] ;  /* 0x0000000003087984 */ /* 0x000ee20000000c00 */
[C---:B--2---:R-:W-:Y:S01]  /*1cf20*/  IMAD R40, R76.reuse, UR4, RZ ;  /* 0x000000044c287c24 */ /* 0x044fe2000f8e02ff */
[----:B----4-:R-:W-:-:S04]  /*1cf30*/  ISETP.GE.AND P0, PT, R76, UR14, PT ;  /* 0x0000000e4c007c0c */ /* 0x010fc8000bf06270 */
[----:B------:R-:W-:Y:S02]  /*1cf40*/  LEA R21, P1, R40, UR12, 0x1 ;  /* 0x0000000c28157c11 */ /* 0x000fe4000f8208ff */
[C---:B------:R-:W-:Y:S01]  /*1cf50*/  ISETP.LT.AND P2, PT, R42.reuse, UR15, !P0 ;  /* 0x0000000f2a007c0c */ /* 0x040fe2000c741270 */
[----:B------:R-:W-:Y:S01]  /*1cf60*/  IMAD R42, R42, UR5, RZ ;  /* 0x000000052a2a7c24 */ /* 0x000fe2000f8e02ff */
[----:B------:R-:W-:Y:S02]  /*1cf70*/  LEA.HI.X.SX32 R20, R40, UR13, 0x1, P1 ;  /* 0x0000000d28147c11 */ /* 0x000fe400088f0eff */
[C---:B------:R-:W-:Y:S02]  /*1cf80*/  LEA R22, P4, R4.reuse, R21, 0x1 ;  /* 0x0000001504167211 */ /* 0x040fe400078808ff */
[----:B------:R-:W-:Y:S02]  /*1cf90*/  ISETP.LT.AND P1, PT, R5, UR15, !P0 ;  /* 0x0000000f05007c0c */ /* 0x000fe4000c721270 */
[----:B------:R-:W-:-:S02]  /*1cfa0*/  LEA.HI.X.SX32 R23, R4, R20, 0x1, P4 ;  /* 0x0000001404177211 */ /* 0x000fc400020f0eff */
[----:B------:R-:W-:Y:S01]  /*1cfb0*/  LDS.128 R4, [R3+0x800] ;  /* 0x0008000003047984 */ /* 0x000fe20000000c00 */
[----:B------:R-:W-:Y:S01]  /*1cfc0*/  BAR.SYNC.DEFER_BLOCKING 0x0 ;  /* 0x0000000000007b1d */ /* 0x000fe20000010000 */
[----:B------:R-:W-:Y:S02]  /*1cfd0*/  ISETP.LT.AND P3, PT, R43, UR15, !P0 ;  /* 0x0000000f2b007c0c */ /* 0x000fe4000c761270 */
[----:B------:R-:W-:Y:S02]  /*1cfe0*/  LEA R36, P5, R42, R21, 0x1 ;  /* 0x000000152a247211 */ /* 0x000fe400078a08ff */
[----:B------:R-:W-:Y:S02]  /*1cff0*/  LOP3.LUT R40, R0, 0x6, R41, 0xfe, !PT ;  /* 0x0000000600287812 */ /* 0x000fe400078efe29 */
[----:B------:R-:W-:Y:S02]  /*1d000*/  LEA.HI.X.SX32 R37, R42, R20, 0x1, P5 ;  /* 0x000000142a257211 */ /* 0x000fe400028f0eff */
[----:B0-----:R-:W-:-:S02]  /*1d010*/  PRMT R42, R16, 0x7632, R42 ;  /* 0x00007632102a7816 */ /* 0x001fc4000000002a */
[----:B------:R-:W-:-:S04]  /*1d020*/  LEA R38, P4, R39, R21, 0x1 ;  /* 0x0000001527267211 */ /* 0x000fc800078808ff */
[----:B------:R-:W-:Y:S01]  /*1d030*/  LEA.HI.X.SX32 R39, R39, R20, 0x1, P4 ;  /* 0x0000001427277211 */ /* 0x000fe200020f0eff */
[----:B------:R-:W-:Y:S04]  /*1d040*/  STS.128 [R2], R52 ;  /* 0x0000003402007388 */ /* 0x000fe80000000c00 */
[----:B------:R0:W-:Y:S01]  /*1d050*/  STS.128 [R2+0x400], R12 ;  /* 0x0004000c02007388 */ /* 0x0001e20000000c00 */
[----:B------:R-:W-:Y:S01]  /*1d060*/  BAR.SYNC.DEFER_BLOCKING 0x0 ;  /* 0x0000000000007b1d */ /* 0x000fe20000010000 */
[C-C-:B0-----:R-:W-:Y:S02]  /*1d070*/  LOP3.LUT R2, R0.reuse, 0x8, R41.reuse, 0xfe, !PT ;  /* 0x0000000800027812 */ /* 0x141fe400078efe29 */
[C-C-:B------:R-:W-:Y:S02]  /*1d080*/  LOP3.LUT R14, R0.reuse, 0xc, R41.reuse, 0xfe, !PT ;  /* 0x0000000c000e7812 */ /* 0x140fe400078efe29 */
[----:B------:R-:W-:Y:S01]  /*1d090*/  LOP3.LUT R15, R0, 0xa, R41, 0xfe, !PT ;  /* 0x0000000a000f7812 */ /* 0x000fe200078efe29 */
[----:B------:R0:W-:Y:S01]  /*1d0a0*/  @P3 STG.E.U16 desc[UR24][R22.64], R16 ;  /* 0x0000001016003986 */ /* 0x0001e2000c101518 */
[C---:B------:R-:W-:Y:S01]  /*1d0b0*/  ISETP.LT.AND P3, PT, R2.reuse, UR15, !P0 ;  /* 0x0000000f02007c0c */ /* 0x040fe2000c761270 */
[----:B------:R-:W-:-:S02]  /*1d0c0*/  IMAD R2, R2, UR5, RZ ;  /* 0x0000000502027c24 */ /* 0x000fc4000f8e02ff */
[----:B------:R2:W-:Y:S01]  /*1d0d0*/  @P2 STG.E.U16 desc[UR24][R36.64], R42 ;  /* 0x0000002a24002986 */ /* 0x0005e2000c101518 */
[C---:B------:R-:W-:Y:S01]  /*1d0e0*/  ISETP.LT.AND P2, PT, R40.reuse, UR15, !P0 ;  /* 0x0000000f28007c0c */ /* 0x040fe2000c741270 */
[----:B------:R-:W-:Y:S02]  /*1d0f0*/  IMAD R40, R40, UR5, RZ ;  /* 0x0000000528287c24 */ /* 0x000fe4000f8e02ff */
[----:B------:R4:W-:Y:S01]  /*1d100*/  @P1 STG.E.U16 desc[UR24][R38.64], R17 ;  /* 0x0000001126001986 */ /* 0x0009e2000c101518 */
[C---:B------:R-:W-:Y:S02]  /*1d110*/  ISETP.LT.AND P1, PT, R15.reuse, UR15, !P0 ;  /* 0x0000000f0f007c0c */ /* 0x040fe4000c721270 */
[----:B------:R-:W-:Y:S01]  /*1d120*/  LEA R12, P4, R40, R21, 0x1 ;  /* 0x00000015280c7211 */ /* 0x000fe200078808ff */
[----:B0-----:R-:W-:-:S03]  /*1d130*/  IMAD R23, R15, UR5, RZ ;  /* 0x000000050f177c24 */ /* 0x001fc6000f8e02ff */
[-C--:B------:R-:W-:Y:S01]  /*1d140*/  LEA.HI.X.SX32 R13, R40, R20.reuse, 0x1, P4 ;  /* 0x00000014280d7211 */ /* 0x080fe200020f0eff */
[C---:B--2---:R-:W-:Y:S01]  /*1d150*/  IMAD R36, R14.reuse, UR5, RZ ;  /* 0x000000050e247c24 */ /* 0x044fe2000f8e02ff */
[----:B------:R-:W-:Y:S02]  /*1d160*/  PRMT R37, R17, 0x7632, R37 ;  /* 0x0000763211257816 */ /* 0x000fe40000000025 */
[----:B------:R-:W-:Y:S02]  /*1d170*/  ISETP.LT.AND P4, PT, R14, UR15, !P0 ;  /* 0x0000000f0e007c0c */ /* 0x000fe4000c781270 */
[CC--:B------:R-:W-:Y:S01]  /*1d180*/  LEA R14, P5, R2.reuse, R21.reuse, 0x1 ;  /* 0x00000015020e7211 */ /* 0x0c0fe200078a08ff */
[----:B------:R0:W-:Y:S01]  /*1d190*/  @P2 STG.E.U16 desc[UR24][R12.64], R37 ;  /* 0x000000250c002986 */ /* 0x0001e2000c101518 */
[----:B------:R-:W-:Y:S02]  /*1d1a0*/  LEA R16, P2, R23, R21, 0x1 ;  /* 0x0000001517107211 */ /* 0x000fe400078408ff */
[----:B------:R-:W-:-:S02]  /*1d1b0*/  LEA.HI.X.SX32 R15, R2, R20, 0x1, P5 ;  /* 0x00000014020f7211 */ /* 0x000fc400028f0eff */
[--C-:B------:R-:W-:Y:S02]  /*1d1c0*/  LOP3.LUT R2, R0, 0xe, R41.reuse, 0xfe, !PT ;  /* 0x0000000e00027812 */ /* 0x100fe400078efe29 */
[----:B------:R-:W-:Y:S01]  /*1d1d0*/  LEA R22, P6, R36, R21, 0x1 ;  /* 0x0000001524167211 */ /* 0x000fe200078c08ff */
[----:B------:R2:W-:Y:S01]  /*1d1e0*/  @P3 STG.E.U16 desc[UR24][R14.64], R18 ;  /* 0x000000120e003986 */ /* 0x0005e2000c101518 */
[-C--:B----4-:R-:W-:Y:S02]  /*1d1f0*/  LEA.HI.X.SX32 R17, R23, R20.reuse, 0x1, P2 ;  /* 0x0000001417117211 */ /* 0x090fe400010f0eff */
[----:B------:R-:W-:Y:S02]  /*1d200*/  PRMT R38, R18, 0x7632, R38 ;  /* 0x0000763212267816 */ /* 0x000fe40000000026 */
[C---:B------:R-:W-:Y:S01]  /*1d210*/  ISETP.LT.AND P2, PT, R2.reuse, UR15, !P0 ;  /* 0x0000000f02007c0c */ /* 0x040fe2000c741270 */
[----:B------:R-:W-:Y:S01]  /*1d220*/  IMAD R2, R2, UR5, RZ ;  /* 0x0000000502027c24 */ /* 0x000fe2000f8e02ff */
[----:B------:R-:W-:Y:S01]  /*1d230*/  LEA.HI.X.SX32 R23, R36, R20, 0x1, P6 ;  /* 0x0000001424177211 */ /* 0x000fe200030f0eff */
[----:B------:R4:W-:Y:S01]  /*1d240*/  @P1 STG.E.U16 desc[UR24][R16.64], R38 ;  /* 0x0000002610001986 */ /* 0x0009e2000c101518 */
[----:B0-----:R-:W-:-:S02]  /*1d250*/  LOP3.LUT R13, R0, 0x12, R41, 0xfe, !PT ;  /* 0x00000012000d7812 */ /* 0x001fc400078efe29 */
[C-C-:B------:R-:W-:Y:S01]  /*1d260*/  LOP3.LUT R36, R0.reuse, 0x10, R41.reuse, 0xfe, !PT ;  /* 0x0000001000247812 */ /* 0x140fe200078efe29 */
[----:B------:R0:W-:Y:S01]  /*1d270*/  @P4 STG.E.U16 desc[UR24][R22.64], R19 ;  /* 0x0000001316004986 */ /* 0x0001e2000c101518 */
[----:B--2---:R-:W-:Y:S02]  /*1d280*/  LOP3.LUT R15, R0, 0x14, R41, 0xfe, !PT ;  /* 0x00000014000f7812 */ /* 0x004fe400078efe29 */
[----:B------:R-:W-:Y:S02]  /*1d290*/  LEA R12, P1, R2, R21, 0x1 ;  /* 0x00000015020c7211 */ /* 0x000fe400078208ff */
[C---:B------:R-:W-:Y:S01]  /*1d2a0*/  ISETP.LT.AND P3, PT, R36.reuse, UR15, !P0 ;  /* 0x0000000f24007c0c */ /* 0x040fe2000c761270 */
[----:B------:R-:W-:Y:S01]  /*1d2b0*/  IMAD R36, R36, UR5, RZ ;  /* 0x0000000524247c24 */ /* 0x000fe2000f8e02ff */
[C---:B------:R-:W-:Y:S01]  /*1d2c0*/  ISETP.LT.AND P4, PT, R13.reuse, UR15, !P0 ;  /* 0x0000000f0d007c0c */ /* 0x040fe2000c781270 */
[----:B----4-:R-:W-:Y:S01]  /*1d2d0*/  IMAD R17, R13, UR5, RZ ;  /* 0x000000050d117c24 */ /* 0x010fe2000f8e02ff */
[----:B------:R-:W-:-:S02]  /*1d2e0*/  PRMT R39, R19, 0x7632, R39 ;  /* 0x0000763213277816 */ /* 0x000fc40000000027 */
[----:B------:R-:W-:Y:S01]  /*1d2f0*/  LEA.HI.X.SX32 R13, R2, R20, 0x1, P1 ;  /* 0x00000014020d7211 */ /* 0x000fe200008f0eff */
[----:B------:R-:W-:Y:S01]  /*1d300*/  IMAD R2, R15, UR5, RZ ;  /* 0x000000050f027c24 */ /* 0x000fe2000f8e02ff */
[-C--:B------:R-:W-:Y:S02]  /*1d310*/  LEA R14, P5, R36, R21.reuse, 0x1 ;  /* 0x00000015240e7211 */ /* 0x080fe400078a08ff */
[-C--:B------:R-:W-:Y:S01]  /*1d320*/  LEA R16, P6, R17, R21.reuse, 0x1 ;  /* 0x0000001511107211 */ /* 0x080fe200078c08ff */
[----:B------:R2:W-:Y:S01]  /*1d330*/  @P2 STG.E.U16 desc[UR24][R12.64], R39 ;  /* 0x000000270c002986 */ /* 0x0005e2000c101518 */
[----:B------:R-:W-:Y:S02]  /*1d340*/  LEA R18, P2, R2, R21, 0x1 ;  /* 0x0000001502127211 */ /* 0x000fe400078408ff */
[----:B0-----:R-:W-:Y:S02]  /*1d350*/  LOP3.LUT R22, R0, 0x16, R41, 0xfe, !PT ;  /* 0x0000001600167812 */ /* 0x001fe400078efe29 */
[----:B------:R-:W-:-:S02]  /*1d360*/  ISETP.LT.AND P1, PT, R15, UR15, !P0 ;  /* 0x0000000f0f007c0c */ /* 0x000fc4000c721270 */
[-C--:B------:R-:W-:Y:S02]  /*1d370*/  LEA.HI.X.SX32 R15, R36, R20.reuse, 0x1, P5 ;  /* 0x00000014240f7211 */ /* 0x080fe400028f0eff */
[-C--:B------:R-:W-:Y:S02]  /*1d380*/  LEA.HI.X.SX32 R17, R17, R20.reuse, 0x1, P6 ;  /* 0x0000001411117211 */ /* 0x080fe400030f0eff */
[----:B-1----:R-:W-:Y:S01]  /*1d390*/  PRMT R36, R32, 0x7632, R36 ;  /* 0x0000763220247816 */ /* 0x002fe20000000024 */
[----:B------:R0:W-:Y:S01]  /*1d3a0*/  @P3 STG.E.U16 desc[UR24][R14.64], R32 ;  /* 0x000000200e003986 */ /* 0x0001e2000c101518 */
[----:B------:R-:W-:Y:S01]  /*1d3b0*/  LEA.HI.X.SX32 R19, R2, R20, 0x1, P2 ;  /* 0x0000001402137211 */ /* 0x000fe200010f0eff */
[C---:B------:R-:W-:Y:S01]  /*1d3c0*/  IMAD R2, R22.reuse, UR5, RZ ;  /* 0x0000000516027c24 */ /* 0x040fe2000f8e02ff */
[----:B------:R-:W-:Y:S01]  /*1d3d0*/  ISETP.LT.AND P2, PT, R22, UR15, !P0 ;  /* 0x0000000f16007c0c */ /* 0x000fe2000c741270 */
[----:B------:R1:W-:Y:S01]  /*1d3e0*/  @P4 STG.E.U16 desc[UR24][R16.64], R36 ;  /* 0x0000002410004986 */ /* 0x0003e2000c101518 */
[----:B--2---:R-:W-:-:S02]  /*1d3f0*/  LOP3.LUT R13, R0, 0x18, R41, 0xfe, !PT ;  /* 0x00000018000d7812 */ /* 0x004fc400078efe29 */
[--C-:B------:R-:W-:Y:S01]  /*1d400*/  LOP3.LUT R23, R0, 0x1a, R41.reuse, 0xfe, !PT ;  /* 0x0000001a00177812 */ /* 0x100fe200078efe29 */
[----:B------:R2:W-:Y:S01]  /*1d410*/  @P1 STG.E.U16 desc[UR24][R18.64], R33 ;  /* 0x0000002112001986 */ /* 0x0005e2000c101518 */
[C---:B------:R-:W-:Y:S02]  /*1d420*/  LEA R12, P4, R2.reuse, R21, 0x1 ;  /* 0x00000015020c7211 */ /* 0x040fe400078808ff */
[C---:B------:R-:W-:Y:S01]  /*1d430*/  ISETP.LT.AND P3, PT, R13.reuse, UR15, !P0 ;  /* 0x0000000f0d007c0c */ /* 0x040fe2000c761270 */
[----:B0-----:R-:W-:Y:S01]  /*1d440*/  IMAD R15, R13, UR5, RZ ;  /* 0x000000050d0f7c24 */ /* 0x001fe2000f8e02ff */
[----:B------:R-:W-:Y:S01]  /*1d450*/  LEA.HI.X.SX32 R13, R2, R20, 0x1, P4 ;  /* 0x00000014020d7211 */ /* 0x000fe200020f0eff */
[----:B------:R-:W-:Y:S01]  /*1d460*/  IMAD R2, R23, UR5, RZ ;  /* 0x0000000517027c24 */ /* 0x000fe2000f8e02ff */
[----:B------:R-:W-:Y:S02]  /*1d470*/  LOP3.LUT R22, R0, 0x1c, R41, 0xfe, !PT ;  /* 0x0000001c00167812 */ /* 0x000fe400078efe29 */
[----:B-1----:R-:W-:-:S02]  /*1d480*/  PRMT R17, R33, 0x7632, R17 ;  /* 0x0000763221117816 */ /* 0x002fc40000000011 */
[----:B------:R-:W-:Y:S01]  /*1d490*/  ISETP.LT.AND P1, PT, R23, UR15, !P0 ;  /* 0x0000000f17007c0c */ /* 0x000fe2000c721270 */
[C---:B--2---:R-:W-:Y:S01]  /*1d4a0*/  IMAD R19, R22.reuse, UR5, RZ ;  /* 0x0000000516137c24 */ /* 0x044fe2000f8e02ff */
[----:B------:R-:W-:Y:S01]  /*1d4b0*/  ISETP.LT.AND P4, PT, R22, UR15, !P0 ;  /* 0x0000000f16007c0c */ /* 0x000fe2000c781270 */
[----:B------:R0:W-:Y:S01]  /*1d4c0*/  @P2 STG.E.U16 desc[UR24][R12.64], R17 ;  /* 0x000000110c002986 */ /* 0x0001e2000c101518 */
[-C--:B------:R-:W-:Y:S02]  /*1d4d0*/  LEA R16, P2, R2, R21.reuse, 0x1 ;  /* 0x0000001502107211 */ /* 0x080fe400078408ff */
[-C--:B------:R-:W-:Y:S02]  /*1d4e0*/  LEA R14, P5, R15, R21.reuse, 0x1 ;  /* 0x000000150f0e7211 */ /* 0x080fe400078a08ff */
[----:B------:R-:W-:Y:S02]  /*1d4f0*/  LEA R18, P6, R19, R21, 0x1 ;  /* 0x0000001513127211 */ /* 0x000fe400078c08ff */
[----:B------:R-:W-:-:S02]  /*1d500*/  LEA.HI.X.SX32 R15, R15, R20, 0x1, P5 ;  /* 0x000000140f0f7211 */ /* 0x000fc400028f0eff */
[----:B------:R-:W-:Y:S02]  /*1d510*/  PRMT R23, R34, 0x7632, R23 ;  /* 0x0000763222177816 */ /* 0x000fe40000000017 */
[--C-:B------:R-:W-:Y:S01]  /*1d520*/  LOP3.LUT R22, R0, 0x20, R41.reuse, 0xfe, !PT ;  /* 0x0000002000167812 */ /* 0x100fe200078efe29 */
[----:B------:R1:W-:Y:S01]  /*1d530*/  @P3 STG.E.U16 desc[UR24][R14.64], R34 ;  /* 0x000000220e003986 */ /* 0x0003e2000c101518 */
[-C--:B0-----:R-:W-:Y:S02]  /*1d540*/  LEA.HI.X.SX32 R17, R2, R20.reuse, 0x1, P2 ;  /* 0x0000001402117211 */ /* 0x081fe400010f0eff */
[--C-:B------:R-:W-:Y:S02]  /*1d550*/  LOP3.LUT R2, R0, 0x1e, R41.reuse, 0xfe, !PT ;  /* 0x0000001e00027812 */ /* 0x100fe400078efe29 */
[----:B------:R-:W-:Y:S01]  /*1d560*/  LEA.HI.X.SX32 R19, R19, R20, 0x1, P6 ;  /* 0x0000001413137211 */ /* 0x000fe200030f0eff */
[----:B------:R0:W-:Y:S01]  /*1d570*/  @P1 STG.E.U16 desc[UR24][R16.64], R23 ;  /* 0x0000001710001986 */ /* 0x0001e2000c101518 */
[C---:B------:R-:W-:Y:S01]  /*1d580*/  ISETP.LT.AND P2, PT, R2.reuse, UR15, !P0 ;  /* 0x0000000f02007c0c */ /* 0x040fe2000c741270 */
[----:B------:R-:W-:Y:S01]  /*1d590*/  IMAD R2, R2, UR5, RZ ;  /* 0x0000000502027c24 */ /* 0x000fe2000f8e02ff */
[--C-:B------:R-:W-:Y:S01]  /*1d5a0*/  LOP3.LUT R13, R0, 0x22, R41.reuse, 0xfe, !PT ;  /* 0x00000022000d7812 */ /* 0x100fe200078efe29 */
[----:B------:R2:W-:Y:S01]  /*1d5b0*/  @P4 STG.E.U16 desc[UR24][R18.64], R35 ;  /* 0x0000002312004986 */ /* 0x0005e2000c101518 */
[C---:B------:R-:W-:Y:S01]  /*1d5c0*/  ISETP.LT.AND P3, PT, R22.reuse, UR15, !P0 ;  /* 0x0000000f16007c0c */ /* 0x040fe2000c761270 */
[----:B------:R-:W-:Y:S01]  /*1d5d0*/  IMAD R22, R22, UR5, RZ ;  /* 0x0000000516167c24 */ /* 0x000fe2000f8e02ff */
[----:B-1----:R-:W-:-:S02]  /*1d5e0*/  LOP3.LUT R15, R0, 0x24, R41, 0xfe, !PT ;  /* 0x00000024000f7812 */ /* 0x002fc400078efe29 */
[CC--:B------:R-:W-:Y:S02]  /*1d5f0*/  LEA R12, P1, R2.reuse, R21.reuse, 0x1 ;  /* 0x00000015020c7211 */ /* 0x0c0fe400078208ff */
[C---:B------:R-:W-:Y:S01]  /*1d600*/  ISETP.LT.AND P4, PT, R13.reuse, UR15, !P0 ;  /* 0x0000000f0d007c0c */ /* 0x040fe2000c781270 */
[----:B0-----:R-:W-:Y:S01]  /*1d610*/  IMAD R17, R13, UR5, RZ ;  /* 0x000000050d117c24 */ /* 0x001fe2000f8e02ff */
[----:B------:R-:W-:Y:S02]  /*1d620*/  PRMT R33, R35, 0x7632, R33 ;  /* 0x0000763223217816 */ /* 0x000fe40000000021 */
[-C--:B------:R-:W-:Y:S01]  /*1d630*/  LEA.HI.X.SX32 R13, R2, R20.reuse, 0x1, P1 ;  /* 0x00000014020d7211 */ /* 0x080fe200008f0eff */
[C---:B------:R-:W-:Y:S01]  /*1d640*/  IMAD R2, R15.reuse, UR5, RZ ;  /* 0x000000050f027c24 */ /* 0x040fe2000f8e02ff */
[C---:B------:R-:W-:Y:S02]  /*1d650*/  LEA R14, P5, R22.reuse, R21, 0x1 ;  /* 0x00000015160e7211 */ /* 0x040fe400078a08ff */
[----:B------:R-:W-:Y:S01]  /*1d660*/  ISETP.LT.AND P1, PT, R15, UR15, !P0 ;  /* 0x0000000f0f007c0c */ /* 0x000fe2000c721270 */
[----:B------:R0:W-:Y:S01]  /*1d670*/  @P2 STG.E.U16 desc[UR24][R12.64], R33 ;  /* 0x000000210c002986 */ /* 0x0001e2000c101518 */
[----:B------:R-:W-:-:S02]  /*1d680*/  LEA.HI.X.SX32 R15, R22, R20, 0x1, P5 ;  /* 0x00000014160f7211 */ /* 0x000fc400028f0eff */
[CC--:B------:R-:W-:Y:S02]  /*1d690*/  LEA R16, P6, R17.reuse, R21.reuse, 0x1 ;  /* 0x0000001511107211 */ /* 0x0c0fe400078c08ff */
[----:B--2---:R-:W-:Y:S01]  /*1d6a0*/  LEA R18, P2, R2, R21, 0x1 ;  /* 0x0000001502127211 */ /* 0x004fe200078408ff */
[----:B---3--:R-:W-:Y:S01]  /*1d6b0*/  @P3 STG.E.U16 desc[UR24][R14.64], R8 ;  /* 0x000000080e003986 */ /* 0x008fe2000c101518 */
[----:B------:R-:W-:Y:S02]  /*1d6c0*/  LOP3.LUT R22, R0, 0x26, R41, 0xfe, !PT ;  /* 0x0000002600167812 */ /* 0x000fe400078efe29 */
[-C--:B------:R-:W-:Y:S02]  /*1d6d0*/  LEA.HI.X.SX32 R17, R17, R20.reuse, 0x1, P6 ;  /* 0x0000001411117211 */ /* 0x080fe400030f0eff */
[----:B------:R-:W-:Y:S02]  /*1d6e0*/  PRMT R23, R8, 0x7632, R23 ;  /* 0x0000763208177816 */ /* 0x000fe40000000017 */
[----:B------:R-:W-:Y:S01]  /*1d6f0*/  LEA.HI.X.SX32 R19, R2, R20, 0x1, P2 ;  /* 0x0000001402137211 */ /* 0x000fe200010f0eff */
[C---:B------:R-:W-:Y:S01]  /*1d700*/  IMAD R2, R22.reuse, UR5, RZ ;  /* 0x0000000516027c24 */ /* 0x040fe2000f8e02ff */
[----:B------:R-:W-:Y:S01]  /*1d710*/  ISETP.LT.AND P2, PT, R22, UR15, !P0 ;  /* 0x0000000f16007c0c */ /* 0x000fe2000c741270 */
[----:B------:R1:W-:Y:S01]  /*1d720*/  @P4 STG.E.U16 desc[UR24][R16.64], R23 ;  /* 0x0000001710004986 */ /* 0x0003e2000c101518 */
[----:B0-----:R-:W-:-:S02]  /*1d730*/  LOP3.LUT R12, R0, 0x2c, R41, 0xfe, !PT ;  /* 0x0000002c000c7812 */ /* 0x001fc400078efe29 */
[--C-:B------:R-:W-:Y:S01]  /*1d740*/  LOP3.LUT R13, R0, 0x2a, R41.reuse, 0xfe, !PT ;  /* 0x0000002a000d7812 */ /* 0x100fe200078efe29 */
[----:B------:R0:W-:Y:S01]  /*1d750*/  @P1 STG.E.U16 desc[UR24][R18.64], R9 ;  /* 0x0000000912001986 */ /* 0x0001e2000c101518 */
[----:B------:R-:W-:Y:S02]  /*1d760*/  LEA R22, P4, R2, R21, 0x1 ;  /* 0x0000001502167211 */ /* 0x000fe400078808ff */
[C---:B------:R-:W-:Y:S02]  /*1d770*/  ISETP.LT.AND P1, PT, R13.reuse, UR15, !P0 ;  /* 0x0000000f0d007c0c */ /* 0x040fe4000c721270 */
[----:B------:R-:W-:Y:S02]  /*1d780*/  LOP3.LUT R32, R0, 0x28, R41, 0xfe, !PT ;  /* 0x0000002800207812 */ /* 0x000fe400078efe29 */
[----:B------:R-:W-:Y:S01]  /*1d790*/  PRMT R33, R10, 0x7632, R33 ;  /* 0x000076320a217816 */ /* 0x000fe20000000021 */
[----:B-1----:R-:W-:Y:S01]  /*1d7a0*/  IMAD R17, R13, UR5, RZ ;  /* 0x000000050d117c24 */ /* 0x002fe2000f8e02ff */
[----:B------:R-:W-:Y:S01]  /*1d7b0*/  LEA.HI.X.SX32 R23, R2, R20, 0x1, P4 ;  /* 0x0000001402177211 */ /* 0x000fe200020f0eff */
[C---:B------:R-:W-:Y:S01]  /*1d7c0*/  IMAD R2, R12.reuse, UR5, RZ ;  /* 0x000000050c027c24 */ /* 0x040fe2000f8e02ff */
[----:B------:R-:W-:-:S02]  /*1d7d0*/  ISETP.LT.AND P4, PT, R12, UR15, !P0 ;  /* 0x0000000f0c007c0c */ /* 0x000fc4000c781270 */
[----:B------:R-:W1:Y:S01]  /*1d7e0*/  LDS.128 R12, [R3] ;  /* 0x00000000030c7984 */ /* 0x000e620000000c00 */
[----:B0-----:R-:W-:Y:S02]  /*1d7f0*/  PRMT R19, R9, 0x7632, R19 ;  /* 0x0000763209137816 */ /* 0x001fe40000000013 */
[C---:B------:R-:W-:Y:S01]  /*1d800*/  ISETP.LT.AND P3, PT, R32.reuse, UR15, !P0 ;  /* 0x0000000f20007c0c */ /* 0x040fe2000c761270 */
[----:B------:R-:W-:Y:S01]  /*1d810*/  IMAD R32, R32, UR5, RZ ;  /* 0x0000000520207c24 */ /* 0x000fe2000f8e02ff */
[-C--:B------:R-:W-:Y:S01]  /*1d820*/  LEA R18, P6, R2, R21.reuse, 0x1 ;  /* 0x0000001502127211 */ /* 0x080fe200078c08ff */
[----:B------:R0:W-:Y:S01]  /*1d830*/  @P2 STG.E.U16 desc[UR24][R22.64], R19 ;  /* 0x0000001316002986 */ /* 0x0001e2000c101518 */
[CC--:B------:R-:W-:Y:S02]  /*1d840*/  LEA R16, P2, R17.reuse, R21.reuse, 0x1 ;  /* 0x0000001511107211 */ /* 0x0c0fe400078408ff */
[----:B------:R-:W-:Y:S02]  /*1d850*/  LEA R8, P5, R32, R21, 0x1 ;  /* 0x0000001520087211 */ /* 0x000fe400078a08ff */
[----:B------:R-:W-:-:S02]  /*1d860*/  LEA.HI.X.SX32 R17, R17, R20, 0x1, P2 ;  /* 0x0000001411117211 */ /* 0x000fc400010f0eff */
[-C--:B------:R-:W-:Y:S02]  /*1d870*/  LEA.HI.X.SX32 R9, R32, R20.reuse, 0x1, P5 ;  /* 0x0000001420097211 */ /* 0x080fe400028f0eff */
[--C-:B------:R-:W-:Y:S02]  /*1d880*/  LOP3.LUT R32, R0, 0x32, R41.reuse, 0xfe, !PT ;  /* 0x0000003200207812 */ /* 0x100fe400078efe29 */
[----:B------:R-:W-:Y:S01]  /*1d890*/  PRMT R34, R11, 0x7632, R34 ;  /* 0x000076320b227816 */ /* 0x000fe20000000022 */
[----:B------:R2:W-:Y:S01]  /*1d8a0*/  @P3 STG.E.U16 desc[UR24][R8.64], R10 ;  /* 0x0000000a08003986 */ /* 0x0005e2000c101518 */
[----:B0-----:R-:W-:Y:S02]  /*1d8b0*/  LEA.HI.X.SX32 R19, R2, R20, 0x1, P6 ;  /* 0x0000001402137211 */ /* 0x001fe400030f0eff */
[C-C-:B------:R-:W-:Y:S01]  /*1d8c0*/  LOP3.LUT R2, R0.reuse, 0x2e, R41.reuse, 0xfe, !PT ;  /* 0x0000002e00027812 */ /* 0x140fe200078efe29 */
[----:B------:R0:W-:Y:S01]  /*1d8d0*/  @P1 STG.E.U16 desc[UR24][R16.64], R33 ;  /* 0x0000002110001986 */ /* 0x0001e2000c101518 */
[----:B------:R-:W-:-:S02]  /*1d8e0*/  LOP3.LUT R22, R0, 0x30, R41, 0xfe, !PT ;  /* 0x0000003000167812 */ /* 0x000fc400078efe29 */
[C---:B------:R-:W-:Y:S01]  /*1d8f0*/  ISETP.LT.AND P2, PT, R2.reuse, UR15, !P0 ;  /* 0x0000000f02007c0c */ /* 0x040fe2000c741270 */
[----:B------:R-:W-:Y:S01]  /*1d900*/  IMAD R2, R2, UR5, RZ ;  /* 0x0000000502027c24 */ /* 0x000fe2000f8e02ff */
[C---:B------:R-:W-:Y:S01]  /*1d910*/  ISETP.LT.AND P3, PT, R22.reuse, UR15, !P0 ;  /* 0x0000000f16007c0c */ /* 0x040fe2000c761270 */
[----:B------:R-:W-:Y:S01]  /*1d920*/  IMAD R22, R22, UR5, RZ ;  /* 0x0000000516167c24 */ /* 0x000fe2000f8e02ff */
[----:B------:R-:W-:Y:S01]  /*1d930*/  LOP3.LUT R23, R0, 0x34, R41, 0xfe, !PT ;  /* 0x0000003400177812 */ /* 0x000fe200078efe29 */
[----:B------:R3:W-:Y:S01]  /*1d940*/  @P4 STG.E.U16 desc[UR24][R18.64], R11 ;  /* 0x0000000b12004986 */ /* 0x0007e2000c101518 */
[-C--:B--2---:R-:W-:Y:S02]  /*1d950*/  LEA R8, P1, R2, R21.reuse, 0x1 ;  /* 0x0000001502087211 */ /* 0x084fe400078208ff */
[----:B------:R-:W-:Y:S01]  /*1d960*/  LEA R10, P5, R22, R21, 0x1 ;  /* 0x00000015160a7211 */ /* 0x000fe200078a08ff */
[----:B0-----:R-:W-:Y:S01]  /*1d970*/  IMAD R17, R32, UR5, RZ ;  /* 0x0000000520117c24 */ /* 0x001fe2000f8e02ff */
[----:B------:R-:W-:Y:S01]  /*1d980*/  LEA.HI.X.SX32 R9, R2, R20, 0x1, P1 ;  /* 0x0000001402097211 */ /* 0x000fe200008f0eff */
[----:B------:R-:W-:Y:S01]  /*1d990*/  IMAD R2, R23, UR5, RZ ;  /* 0x0000000517027c24 */ /* 0x000fe2000f8e02ff */
[----:B------:R-:W-:-:S02]  /*1d9a0*/  ISETP.LT.AND P4, PT, R32, UR15, !P0 ;  /* 0x0000000f20007c0c */ /* 0x000fc4000c781270 */
[----:B------:R-:W-:Y:S01]  /*1d9b0*/  ISETP.LT.AND P1, PT, R23, UR15, !P0 ;  /* 0x0000000f17007c0c */ /* 0x000fe2000c721270 */
[----:B------:R0:W-:Y:S01]  /*1d9c0*/  @P2 STG.E.U16 desc[UR24][R8.64], R34 ;  /* 0x0000002208002986 */ /* 0x0001e2000c101518 */
[CC--:B------:R-:W-:Y:S02]  /*1d9d0*/  LEA R16, P6, R17.reuse, R21.reuse, 0x1 ;  /* 0x0000001511107211 */ /* 0x0c0fe400078c08ff */
[-C--:B---3--:R-:W-:Y:S02]  /*1d9e0*/  LEA.HI.X.SX32 R11, R22, R20.reuse, 0x1, P5 ;  /* 0x00000014160b7211 */ /* 0x088fe400028f0eff */
[----:B------:R-:W-:Y:S02]  /*1d9f0*/  LEA R18, P2, R2, R21, 0x1 ;  /* 0x0000001502127211 */ /* 0x000fe400078408ff */
[----:B------:R-:W-:Y:S01]  /*1da00*/  LOP3.LUT R22, R0, 0x36, R41, 0xfe, !PT ;  /* 0x0000003600167812 */ /* 0x000fe200078efe29 */
[----:B-1----:R1:W-:Y:S01]  /*1da10*/  @P3 STG.E.U16 desc[UR24][R10.64], R12 ;  /* 0x0000000c0a003986 */ /* 0x0023e2000c101518 */
[----:B------:R-:W-:-:S02]  /*1da20*/  LEA.HI.X.SX32 R17, R17, R20, 0x1, P6 ;  /* 0x0000001411117211 */ /* 0x000fc400030f0eff */
[----:B------:R-:W-:Y:S02]  /*1da30*/  PRMT R32, R12, 0x7632, R32 ;  /* 0x000076320c207816 */ /* 0x000fe40000000020 */
[----:B------:R-:W-:Y:S01]  /*1da40*/  LEA.HI.X.SX32 R19, R2, R20, 0x1, P2 ;  /* 0x0000001402137211 */ /* 0x000fe200010f0eff */
[C---:B------:R-:W-:Y:S01]  /*1da50*/  IMAD R2, R22.reuse, UR5, RZ ;  /* 0x0000000516027c24 */ /* 0x040fe2000f8e02ff */
[----:B------:R-:W-:Y:S01]  /*1da60*/  ISETP.LT.AND P2, PT, R22, UR15, !P0 ;  /* 0x0000000f16007c0c */ /* 0x000fe2000c741270 */
[----:B------:R2:W-:Y:S01]  /*1da70*/  @P4 STG.E.U16 desc[UR24][R16.64], R32 ;  /* 0x0000002010004986 */ /* 0x0005e2000c101518 */
[C-C-:B0-----:R-:W-:Y:S02]  /*1da80*/  LOP3.LUT R9, R0.reuse, 0x38, R41.reuse, 0xfe, !PT ;  /* 0x0000003800097812 */ /* 0x141fe400078efe29 */
[----:B------:R-:W-:Y:S01]  /*1da90*/  LOP3.LUT R23, R0, 0x3a, R41, 0xfe, !PT ;  /* 0x0000003a00177812 */ /* 0x000fe200078efe29 */
[----:B------:R0:W-:Y:S01]  /*1daa0*/  @P1 STG.E.U16 desc[UR24][R18.64], R13 ;  /* 0x0000000d12001986 */ /* 0x0001e2000c101518 */
[----:B------:R-:W-:Y:S01]  /*1dab0*/  LEA R8, P4, R2, R21, 0x1 ;  /* 0x0000001502087211 */ /* 0x000fe200078808ff */
[C---:B-1----:R-:W-:Y:S01]  /*1dac0*/  IMAD R11, R9.reuse, UR5, RZ ;  /* 0x00000005090b7c24 */ /* 0x042fe2000f8e02ff */
[----:B------:R-:W-:-:S02]  /*1dad0*/  ISETP.LT.AND P3, PT, R9, UR15, !P0 ;  /* 0x0000000f09007c0c */ /* 0x000fc4000c761270 */
[----:B------:R-:W-:Y:S01]  /*1dae0*/  LEA.HI.X.SX32 R9, R2, R20, 0x1, P4 ;  /* 0x0000001402097211 */ /* 0x000fe200020f0eff */
[C---:B------:R-:W-:Y:S01]  /*1daf0*/  IMAD R2, R23.reuse, UR5, RZ ;  /* 0x0000000517027c24 */ /* 0x040fe2000f8e02ff */
[----:B------:R-:W-:Y:S02]  /*1db00*/  LOP3.LUT R22, R0, 0x3c, R41, 0xfe, !PT ;  /* 0x0000003c00167812 */ /* 0x000fe400078efe29 */
[----:B------:R-:W-:Y:S02]  /*1db10*/  ISETP.LT.AND P1, PT, R23, UR15, !P0 ;  /* 0x0000000f17007c0c */ /* 0x000fe4000c721270 */
[C---:B------:R-:W-:Y:S01]  /*1db20*/  ISETP.LT.AND P4, PT, R22.reuse, UR15, !P0 ;  /* 0x0000000f16007c0c */ /* 0x040fe2000c781270 */
[----:B--2---:R-:W-:Y:S01]  /*1db30*/  IMAD R17, R22, UR5, RZ ;  /* 0x0000000516117c24 */ /* 0x004fe2000f8e02ff */
[----:B0-----:R-:W-:Y:S02]  /*1db40*/  PRMT R19, R13, 0x7632, R19 ;  /* 0x000076320d137816 */ /* 0x001fe40000000013 */
[----:B------:R-:W-:-:S02]  /*1db50*/  LEA R10, P5, R11, R21, 0x1 ;  /* 0x000000150b0a7211 */ /* 0x000fc400078a08ff */
[-C--:B------:R-:W-:Y:S01]  /*1db60*/  LEA R16, P6, R17, R21.reuse, 0x1 ;  /* 0x0000001511107211 */ /* 0x080fe200078c08ff */
[----:B------:R0:W-:Y:S01]  /*1db70*/  @P2 STG.E.U16 desc[UR24][R8.64], R19 ;  /* 0x0000001308002986 */ /* 0x0001e2000c101518 */
[C---:B------:R-:W-:Y:S02]  /*1db80*/  LEA R12, P2, R2.reuse, R21, 0x1 ;  /* 0x00000015020c7211 */ /* 0x040fe400078408ff */
[-C--:B------:R-:W-:Y:S02]  /*1db90*/  LEA.HI.X.SX32 R11, R11, R20.reuse, 0x1, P5 ;  /* 0x000000140b0b7211 */ /* 0x080fe400028f0eff */
[----:B------:R-:W-:Y:S02]  /*1dba0*/  LEA.HI.X.SX32 R13, R2, R20, 0x1, P2 ;  /* 0x00000014020d7211 */ /* 0x000fe400010f0eff */
[----:B------:R-:W-:Y:S01]  /*1dbb0*/  LOP3.LUT R2, R0, 0x3e, R41, 0xfe, !PT ;  /* 0x0000003e00027812 */ /* 0x000fe200078efe29 */
[----:B------:R1:W-:Y:S01]  /*1dbc0*/  @P3 STG.E.U16 desc[UR24][R10.64], R14 ;  /* 0x0000000e0a003986 */ /* 0x0003e2000c101518 */
[----:B------:R-:W-:-:S02]  /*1dbd0*/  PRMT R22, R14, 0x7632, R22 ;  /* 0x000076320e167816 */ /* 0x000fc40000000016 */
[C---:B------:R-:W-:Y:S01]  /*1dbe0*/  ISETP.LT.AND P2, PT, R2.reuse, UR15, !P0 ;  /* 0x0000000f02007c0c */ /* 0x040fe2000c741270 */
[----:B------:R-:W-:Y:S01]  /*1dbf0*/  IMAD R2, R2, UR5, RZ ;  /* 0x0000000502027c24 */ /* 0x000fe2000f8e02ff */
[----:B------:R-:W-:Y:S01]  /*1dc00*/  LEA.HI.X.SX32 R17, R17, R20, 0x1, P6 ;  /* 0x0000001411117211 */ /* 0x000fe200030f0eff */
[----:B------:R2:W-:Y:S01]  /*1dc10*/  @P1 STG.E.U16 desc[UR24][R12.64], R22 ;  /* 0x000000160c001986 */ /* 0x0005e2000c101518 */
[C-C-:B0-----:R-:W-:Y:S02]  /*1dc20*/  LOP3.LUT R9, R0.reuse, 0x42, R41.reuse, 0xfe, !PT ;  /* 0x0000004200097812 */ /* 0x141fe400078efe29 */
[--C-:B------:R-:W-:Y:S01]  /*1dc30*/  LOP3.LUT R18, R0, 0x40, R41.reuse, 0xfe, !PT ;  /* 0x0000004000127812 */ /* 0x100fe200078efe29 */
[----:B------:R0:W-:Y:S01]  /*1dc40*/  @P4 STG.E.U16 desc[UR24][R16.64], R15 ;  /* 0x0000000f10004986 */ /* 0x0001e2000c101518 */
[----:B------:R-:W-:Y:S02]  /*1dc50*/  LEA R8, P1, R2, R21, 0x1 ;  /* 0x0000001502087211 */ /* 0x000fe400078208ff */
[----:B-1----:R-:W-:-:S02]  /*1dc60*/  LOP3.LUT R11, R0, 0x44, R41, 0xfe, !PT ;  /* 0x00000044000b7812 */ /* 0x002fc400078efe29 */
[C---:B------:R-:W-:Y:S01]  /*1dc70*/  ISETP.LT.AND P3, PT, R18.reuse, UR15, !P0 ;  /* 0x0000000f12007c0c */ /* 0x040fe2000c761270 */
[----:B------:R-:W-:Y:S01]  /*1dc80*/  IMAD R18, R18, UR5, RZ ;  /* 0x0000000512127c24 */ /* 0x000fe2000f8e02ff */
[C---:B------:R-:W-:Y:S01]  /*1dc90*/  ISETP.LT.AND P4, PT, R9.reuse, UR15, !P0 ;  /* 0x0000000f09007c0c */ /* 0x040fe2000c781270 */
[----:B--2---:R-:W-:Y:S01]  /*1dca0*/  IMAD R13, R9, UR5, RZ ;  /* 0x00000005090d7c24 */ /* 0x004fe2000f8e02ff */
[----:B------:R-:W-:Y:S02]  /*1dcb0*/  PRMT R23, R15, 0x7632, R23 ;  /* 0x000076320f177816 */ /* 0x000fe40000000017 */
[----:B------:R-:W-:Y:S01]  /*1dcc0*/  LEA.HI.X.SX32 R9, R2, R20, 0x1, P1 ;  /* 0x0000001402097211 */ /* 0x000fe200008f0eff */
[----:B------:R-:W-:Y:S01]  /*1dcd0*/  IMAD R2, R11, UR5, RZ ;  /* 0x000000050b027c24 */ /* 0x000fe2000f8e02ff */
[-C--:B------:R-:W-:Y:S02]  /*1dce0*/  LEA R10, P5, R18, R21.reuse, 0x1 ;  /* 0x00000015120a7211 */ /* 0x080fe400078a08ff */
[-C--:B------:R-:W-:Y:S01]  /*1dcf0*/  LEA R12, P6, R13, R21.reuse, 0x1 ;  /* 0x000000150d0c7211 */ /* 0x080fe200078c08ff */
[----:B------:R1:W-:Y:S01]  /*1dd00*/  @P2 STG.E.U16 desc[UR24][R8.64], R23 ;  /* 0x0000001708002986 */ /* 0x0003e2000c101518 */
[----:B------:R-:W-:-:S02]  /*1dd10*/  LEA R14, P2, R2, R21, 0x1 ;  /* 0x00000015020e7211 */ /* 0x000fc400078408ff */
[--C-:B0-----:R-:W-:Y:S02]  /*1dd20*/  LOP3.LUT R16, R0, 0x46, R41.reuse, 0xfe, !PT ;  /* 0x0000004600107812 */ /* 0x101fe400078efe29 */
[----:B------:R-:W-:Y:S02]  /*1dd30*/  ISETP.LT.AND P1, PT, R11, UR15, !P0 ;  /* 0x0000000f0b007c0c */ /* 0x000fe4000c721270 */
[-C--:B------:R-:W-:Y:S02]  /*1dd40*/  LEA.HI.X.SX32 R11, R18, R20.reuse, 0x1, P5 ;  /* 0x00000014120b7211 */ /* 0x080fe400028f0eff */
[-C--:B------:R-:W-:Y:S02]  /*1dd50*/  LEA.HI.X.SX32 R13, R13, R20.reuse, 0x1, P6 ;  /* 0x000000140d0d7211 */ /* 0x080fe400030f0eff */
[----:B------:R-:W-:Y:S01]  /*1dd60*/  PRMT R18, R24, 0x7632, R18 ;  /* 0x0000763218127816 */ /* 0x000fe20000000012 */
[----:B------:R0:W-:Y:S01]  /*1dd70*/  @P3 STG.E.U16 desc[UR24][R10.64], R24 ;  /* 0x000000180a003986 */ /* 0x0001e2000c101518 */
[----:B------:R-:W-:Y:S01]  /*1dd80*/  LEA.HI.X.SX32 R15, R2, R20, 0x1, P2 ;  /* 0x00000014020f7211 */ /* 0x000fe200010f0eff */
[C---:B------:R-:W-:Y:S01]  /*1dd90*/  IMAD R2, R16.reuse, UR5, RZ ;  /* 0x0000000510027c24 */ /* 0x040fe2000f8e02ff */
[----:B------:R-:W-:Y:S01]  /*1dda0*/  ISETP.LT.AND P2, PT, R16, UR15, !P0 ;  /* 0x0000000f10007c0c */ /* 0x000fe2000c741270 */
[----:B------:R2:W-:Y:S01]  /*1ddb0*/  @P4 STG.E.U16 desc[UR24][R12.64], R18 ;  /* 0x000000120c004986 */ /* 0x0005e2000c101518 */
[----:B-1----:R-:W-:-:S02]  /*1ddc0*/  LOP3.LUT R9, R0, 0x48, R41, 0xfe, !PT ;  /* 0x0000004800097812 */ /* 0x002fc400078efe29 */
        /* <DEDUP_REMOVED lines=8> */
[----:B--2---:R-:W-:-:S02]  /*1de50*/  PRMT R13, R25, 0x7632, R13 ;  /* 0x00007632190d7816 */ /* 0x004fc4000000000d */
[----:B------:R-:W-:Y:S01]  /*1de60*/  ISETP.LT.AND P1, PT, R17, UR15, !P0 ;  /* 0x0000000f11007c0c */ /* 0x000fe2000c721270 */
[C---:B-1----:R-:W-:Y:S01]  /*1de70*/  IMAD R15, R16.reuse, UR5, RZ ;  /* 0x00000005100f7c24 */ /* 0x042fe2000f8e02ff */
        /* <DEDUP_REMOVED lines=32> */
[----:B------:R1:W-:Y:S01]  /*1e080*/  @P3 STG.E.U16 desc[UR24][R10.64], R28 ;  /* 0x0000001c0a003986 */ /* 0x0003e2000c101518 */
        /* <DEDUP_REMOVED lines=10> */
[C---:B------:R-:W-:Y:S01]  /*1e130*/  LEA R8, P4, R2.reuse, R21, 0x1 ;  /* 0x0000001502087211 */ /* 0x040fe200078808ff */
[C---:B-1----:R-:W-:Y:S01]  /*1e140*/  IMAD R11, R9.reuse, UR5, RZ ;  /* 0x00000005090b7c24 */ /* 0x042fe2000f8e02ff */
[----:B------:R-:W-:Y:S02]  /*1e150*/  ISETP.LT.AND P3, PT, R9, UR15, !P0 ;  /* 0x0000000f09007c0c */ /* 0x000fe4000c761270 */
[----:B------:R-:W-:Y:S01]  /*1e160*/  LEA.HI.X.SX32 R9, R2, R20, 0x1, P4 ;  /* 0x0000001402097211 */ /* 0x000fe200020f0eff */
[----:B------:R-:W-:Y:S01]  /*1e170*/  IMAD R2, R17, UR5, RZ ;  /* 0x0000000511027c24 */ /* 0x000fe2000f8e02ff */
[----:B------:R-:W-:Y:S02]  /*1e180*/  LOP3.LUT R16, R0, 0x5c, R41, 0xfe, !PT ;  /* 0x0000005c00107812 */ /* 0x000fe400078efe29 */
[----:B--2---:R-:W-:-:S02]  /*1e190*/  PRMT R13, R29, 0x7632, R13 ;  /* 0x000076321d0d7816 */ /* 0x004fc4000000000d */
[----:B------:R-:W-:Y:S01]  /*1e1a0*/  ISETP.LT.AND P1, PT, R17, UR15, !P0 ;  /* 0x0000000f11007c0c */ /* 0x000fe2000c721270 */
[C---:B0-----:R-:W-:Y:S01]  /*1e1b0*/  IMAD R15, R16.reuse, UR5, RZ ;  /* 0x00000005100f7c24 */ /* 0x041fe2000f8e02ff */
        /* <DEDUP_REMOVED lines=32> */
[----:B------:R-:W-:Y:S01]  /*1e3c0*/  @P3 STG.E.U16 desc[UR24][R10.64], R4 ;  /* 0x000000040a003986 */ /* 0x000fe2000c101518 */
        /* <DEDUP_REMOVED lines=11> */
[----:B------:R-:W-:Y:S02]  /*1e480*/  LOP3.LUT R18, R0, 0x68, R41, 0xfe, !PT ;  /* 0x0000006800127812 */ /* 0x000fe400078efe29 */
[C---:B------:R-:W-:Y:S02]  /*1e490*/  ISETP.LT.AND P1, PT, R9.reuse, UR15, !P0 ;  /* 0x0000000f09007c0c */ /* 0x040fe4000c721270 */
[----:B------:R-:W-:Y:S01]  /*1e4a0*/  ISETP.LT.AND P3, PT, R18, UR15, !P0 ;  /* 0x0000000f12007c0c */ /* 0x000fe2000c761270 */
[----:B-1----:R-:W-:Y:S01]  /*1e4b0*/  IMAD R13, R9, UR5, RZ ;  /* 0x00000005090d7c24 */ /* 0x002fe2000f8e02ff */
[----:B------:R-:W-:Y:S01]  /*1e4c0*/  LEA.HI.X.SX32 R17, R2, R20, 0x1, P4 ;  /* 0x0000001402117211 */ /* 0x000fe200020f0eff */
[C---:B------:R-:W-:Y:S01]  /*1e4d0*/  IMAD R2, R8.reuse, UR5, RZ ;  /* 0x0000000508027c24 */ /* 0x040fe2000f8e02ff */
[----:B------:R-:W-:Y:S01]  /*1e4e0*/  ISETP.LT.AND P4, PT, R8, UR15, !P0 ;  /* 0x0000000f08007c0c */ /* 0x000fe2000c781270 */
[----:B------:R-:W-:Y:S01]  /*1e4f0*/  IMAD R18, R18, UR5, RZ ;  /* 0x0000000512127c24 */ /* 0x000fe2000f8e02ff */
[----:B------:R1:W2:Y:S01]  /*1e500*/  LDS.128 R8, [R3+0x800] ;  /* 0x0008000003087984 */ /* 0x0002a20000000c00 */
[----:B0-----:R-:W-:-:S02]  /*1e510*/  PRMT R15, R5, 0x7632, R15 ;  /* 0x00007632050f7816 */ /* 0x001fc4000000000f */
[-C--:B------:R-:W-:Y:S02]  /*1e520*/  LEA R14, P6, R2, R21.reuse, 0x1 ;  /* 0x00000015020e7211 */ /* 0x080fe400078c08ff */
[CC--:B------:R-:W-:Y:S01]  /*1e530*/  LEA R4, P5, R18.reuse, R21.reuse, 0x1 ;  /* 0x0000001512047211 */ /* 0x0c0fe200078a08ff */
[----:B------:R0:W-:Y:S01]  /*1e540*/  @P2 STG.E.U16 desc[UR24][R16.64], R15 ;  /* 0x0000000f10002986 */ /* 0x0001e2000c101518 */
[C---:B------:R-:W-:Y:S02]  /*1e550*/  LEA R12, P2, R13.reuse, R21, 0x1 ;  /* 0x000000150d0c7211 */ /* 0x040fe400078408ff */
[-C--:B------:R-:W-:Y:S02]  /*1e560*/  LEA.HI.X.SX32 R5, R18, R20.reuse, 0x1, P5 ;  /* 0x0000001412057211 */ /* 0x080fe400028f0eff */
[----:B------:R-:W-:Y:S02]  /*1e570*/  LEA.HI.X.SX32 R13, R13, R20, 0x1, P2 ;  /* 0x000000140d0d7211 */ /* 0x000fe400010f0eff */
[C-C-:B-1----:R-:W-:Y:S01]  /*1e580*/  LOP3.LUT R3, R0.reuse, 0x6e, R41.reuse, 0xfe, !PT ;  /* 0x0000006e00037812 */ /* 0x142fe200078efe29 */
[----:B------:R1:W-:Y:S01]  /*1e590*/  @P3 STG.E.U16 desc[UR24][R4.64], R6 ;  /* 0x0000000604003986 */ /* 0x0003e2000c101518 */
[----:B------:R-:W-:-:S02]  /*1e5a0*/  LOP3.LUT R18, R0, 0x7e, R41, 0xfe, !PT ;  /* 0x0000007e00127812 */ /* 0x000fc400078efe29 */
[----:B------:R-:W-:Y:S02]  /*1e5b0*/  LOP3.LUT R19, R0, 0x7c, R41, 0xfe, !PT ;  /* 0x0000007c00137812 */ /* 0x000fe400078efe29 */
[----:B0-----:R-:W-:Y:S02]  /*1e5c0*/  PRMT R17, R6, 0x7632, R17 ;  /* 0x0000763206117816 */ /* 0x001fe40000000011 */
[-C--:B------:R-:W-:Y:S02]  /*1e5d0*/  LEA.HI.X.SX32 R15, R2, R20.reuse, 0x1, P6 ;  /* 0x00000014020f7211 */ /* 0x080fe400030f0eff */
[C-C-:B------:R-:W-:Y:S01]  /*1e5e0*/  LOP3.LUT R16, R0.reuse, 0x70, R41.reuse, 0xfe, !PT ;  /* 0x0000007000107812 */ /* 0x140fe200078efe29 */
[----:B------:R0:W-:Y:S01]  /*1e5f0*/  @P1 STG.E.U16 desc[UR24][R12.64], R17 ;  /* 0x000000110c001986 */ /* 0x0001e2000c101518 */
[--C-:B------:R-:W-:Y:S02]  /*1e600*/  LOP3.LUT R2, R0, 0x72, R41.reuse, 0xfe, !PT ;  /* 0x0000007200027812 */ /* 0x100fe400078efe29 */
[----:B------:R-:W-:Y:S01]  /*1e610*/  ISETP.LT.AND P5, PT, R16, UR15, !P0 ;  /* 0x0000000f10007c0c */ /* 0x000fe2000c7a1270 */
[----:B------:R3:W-:Y:S01]  /*1e620*/  @P4 STG.E.U16 desc[UR24][R14.64], R7 ;  /* 0x000000070e004986 */ /* 0x0007e2000c101518 */
[C---:B------:R-:W-:Y:S01]  /*1e630*/  ISETP.LT.AND P4, PT, R3.reuse, UR15, !P0 ;  /* 0x0000000f03007c0c */ /* 0x040fe2000c781270 */
[----:B------:R-:W-:Y:S01]  /*1e640*/  IMAD R3, R3, UR5, RZ ;  /* 0x0000000503037c24 */ /* 0x000fe2000f8e02ff */
[----:B------:R-:W-:Y:S01]  /*1e650*/  ISETP.LT.AND P6, PT, R2, UR15, !P0 ;  /* 0x0000000f02007c0c */ /* 0x000fe2000c7c1270 */
[----:B-1----:R-:W-:Y:S01]  /*1e660*/  IMAD R5, R16, UR5, RZ ;  /* 0x0000000510057c24 */ /* 0x002fe2000f8e02ff */
[----:B------:R-:W-:Y:S01]  /*1e670*/  LOP3.LUT R22, R0, 0x7a, R41, 0xfe, !PT ;  /* 0x0000007a00167812 */ /* 0x000fe200078efe29 */
[----:B0-----:R-:W-:Y:S01]  /*1e680*/  IMAD R12, R2, UR5, RZ ;  /* 0x00000005020c7c24 */ /* 0x001fe2000f8e02ff */
[-C--:B------:R-:W-:Y:S01]  /*1e690*/  LEA R2, P1, R3, R21.reuse, 0x1 ;  /* 0x0000001503027211 */ /* 0x080fe200078208ff */
[----:B------:R-:W-:Y:S01]  /*1e6a0*/  IMAD R17, R19, UR5, RZ ;  /* 0x0000000513117c24 */ /* 0x000fe2000f8e02ff */
[----:B------:R-:W-:Y:S01]  /*1e6b0*/  LEA R4, P2, R5, R21, 0x1 ;  /* 0x0000001505047211 */ /* 0x000fe200078408ff */
[----:B------:R-:W-:Y:S01]  /*1e6c0*/  IMAD R16, R22, UR5, RZ ;  /* 0x0000000516107c24 */ /* 0x000fe2000f8e02ff */
[----:B------:R-:W-:-:S02]  /*1e6d0*/  LEA.HI.X.SX32 R3, R3, R20, 0x1, P1 ;  /* 0x0000001403037211 */ /* 0x000fc400008f0eff */
[----:B---3--:R-:W-:Y:S02]  /*1e6e0*/  PRMT R14, R7, 0x7632, R14 ;  /* 0x00007632070e7816 */ /* 0x008fe4000000000e */
[C-C-:B------:R-:W-:Y:S02]  /*1e6f0*/  LOP3.LUT R13, R0.reuse, 0x76, R41.reuse, 0xfe, !PT ;  /* 0x00000076000d7812 */ /* 0x140fe400078efe29 */
[----:B------:R-:W-:Y:S01]  /*1e700*/  LEA.HI.X.SX32 R5, R5, R20, 0x1, P2 ;  /* 0x0000001405057211 */ /* 0x000fe200010f0eff */
[----:B------:R-:W-:Y:S01]  /*1e710*/  @P4 STG.E.U16 desc[UR24][R2.64], R14 ;  /* 0x0000000e02004986 */ /* 0x000fe2000c101518 */
[--C-:B------:R-:W-:Y:S02]  /*1e720*/  LOP3.LUT R15, R0, 0x78, R41.reuse, 0xfe, !PT ;  /* 0x00000078000f7812 */ /* 0x100fe400078efe29 */
[----:B------:R-:W-:Y:S01]  /*1e730*/  LEA R6, P3, R12, R21, 0x1 ;  /* 0x000000150c067211 */ /* 0x000fe200078608ff */
[----:B--2---:R0:W-:Y:S01]  /*1e740*/  @P5 STG.E.U16 desc[UR24][R4.64], R8 ;  /* 0x0000000804005986 */ /* 0x0041e2000c101518 */
[----:B------:R-:W-:-:S02]  /*1e750*/  LOP3.LUT R0, R0, 0x74, R41, 0xfe, !PT ;  /* 0x0000007400007812 */ /* 0x000fc400078efe29 */
[C---:B------:R-:W-:Y:S01]  /*1e760*/  ISETP.LT.AND P4, PT, R13.reuse, UR15, !P0 ;  /* 0x0000000f0d007c0c */ /* 0x040fe2000c781270 */
[----:B------:R-:W-:Y:S01]  /*1e770*/  IMAD R13, R13, UR5, RZ ;  /* 0x000000050d0d7c24 */ /* 0x000fe2000f8e02ff */
[-C--:B------:R-:W-:Y:S02]  /*1e780*/  LEA.HI.X.SX32 R7, R12, R20.reuse, 0x1, P3 ;  /* 0x000000140c077211 */ /* 0x080fe400018f0eff */
[----:B------:R-:W-:Y:S02]  /*1e790*/  PRMT R12, R8, 0x7632, R12 ;  /* 0x00007632080c7816 */ /* 0x000fe4000000000c */
[C---:B------:R-:W-:Y:S01]  /*1e7a0*/  ISETP.LT.AND P5, PT, R0.reuse, UR15, !P0 ;  /* 0x0000000f00007c0c */ /* 0x040fe2000c7a1270 */
[----:B------:R-:W-:Y:S01]  /*1e7b0*/  IMAD R0, R0, UR5, RZ ;  /* 0x0000000500007c24 */ /* 0x000fe2000f8e02ff */
[C---:B------:R-:W-:Y:S01]  /*1e7c0*/  ISETP.LT.AND P3, PT, R15.reuse, UR15, !P0 ;  /* 0x0000000f0f007c0c */ /* 0x040fe2000c761270 */
[----:B------:R-:W-:Y:S01]  /*1e7d0*/  IMAD R15, R15, UR5, RZ ;  /* 0x000000050f0f7c24 */ /* 0x000fe2000f8e02ff */
[CC--:B0-----:R-:W-:Y:S01]  /*1e7e0*/  LEA R4, P1, R13.reuse, R21.reuse, 0x1 ;  /* 0x000000150d047211 */ /* 0x0c1fe200078208ff */
[----:B------:R0:W-:Y:S01]  /*1e7f0*/  @P6 STG.E.U16 desc[UR24][R6.64], R12 ;  /* 0x0000000c06006986 */ /* 0x0001e2000c101518 */
[----:B------:R-:W-:Y:S01]  /*1e800*/  LEA R2, P6, R0, R21, 0x1 ;  /* 0x0000001500027211 */ /* 0x000fe200078c08ff */
[----:B------:R-:W-:Y:S01]  /*1e810*/  IMAD R8, R18, UR5, RZ ;  /* 0x0000000512087c24 */ /* 0x000fe2000f8e02ff */
[----:B------:R-:W-:-:S02]  /*1e820*/  LEA.HI.X.SX32 R5, R13, R20, 0x1, P1 ;  /* 0x000000140d057211 */ /* 0x000fc400008f0eff */
[-C--:B------:R-:W-:Y:S02]  /*1e830*/  LEA R14, P1, R17, R21.reuse, 0x1 ;  /* 0x00000015110e7211 */ /* 0x080fe400078208ff */
[-C--:B------:R-:W-:Y:S02]  /*1e840*/  LEA.HI.X.SX32 R3, R0, R20.reuse, 0x1, P6 ;  /* 0x0000001400037211 */ /* 0x080fe400030f0eff */
[----:B------:R-:W-:Y:S02]  /*1e850*/  PRMT R0, R9, 0x7632, R0 ;  /* 0x0000763209007816 */ /* 0x000fe40000000000 */
[CC--:B0-----:R-:W-:Y:S01]  /*1e860*/  LEA R6, P2, R15.reuse, R21.reuse, 0x1 ;  /* 0x000000150f067211 */ /* 0x0c1fe200078408ff */
[----:B------:R0:W-:Y:S01]  /*1e870*/  @P5 STG.E.U16 desc[UR24][R2.64], R9 ;  /* 0x0000000902005986 */ /* 0x0001e2000c101518 */
[----:B------:R-:W-:Y:S02]  /*1e880*/  LEA R12, P6, R16, R21, 0x1 ;  /* 0x00000015100c7211 */ /* 0x000fe400078c08ff */
[----:B------:R-:W-:Y:S01]  /*1e890*/  LEA.HI.X.SX32 R7, R15, R20, 0x1, P2 ;  /* 0x000000140f077211 */ /* 0x000fe200010f0eff */
[----:B------:R1:W-:Y:S01]  /*1e8a0*/  @P4 STG.E.U16 desc[UR24][R4.64], R0 ;  /* 0x0000000004004986 */ /* 0x0003e2000c101518 */
[----:B------:R-:W-:-:S02]  /*1e8b0*/  ISETP.LT.AND P2, PT, R22, UR15, !P0 ;  /* 0x0000000f16007c0c */ /* 0x000fc4000c741270 */
[-C--:B------:R-:W-:Y:S01]  /*1e8c0*/  LEA.HI.X.SX32 R15, R17, R20.reuse, 0x1, P1 ;  /* 0x00000014110f7211 */ /* 0x080fe200008f0eff */
[----:B------:R1:W-:Y:S01]  /*1e8d0*/  @P3 STG.E.U16 desc[UR24][R6.64], R10 ;  /* 0x0000000a06003986 */ /* 0x0003e2000c101518 */
[----:B------:R-:W-:Y:S02]  /*1e8e0*/  ISETP.LT.AND P1, PT, R19, UR15, !P0 ;  /* 0x0000000f13007c0c */ /* 0x000fe4000c721270 */
[----:B------:R-:W-:Y:S02]  /*1e8f0*/  ISETP.LT.AND P0, PT, R18, UR15, !P0 ;  /* 0x0000000f12007c0c */ /* 0x000fe4000c701270 */
[----:B------:R-:W-:Y:S02]  /*1e900*/  LEA.HI.X.SX32 R13, R16, R20, 0x1, P6 ;  /* 0x00000014100d7211 */ /* 0x000fe400030f0eff */
[----:B------:R-:W-:Y:S02]  /*1e910*/  LEA R16, P6, R8, R21, 0x1 ;  /* 0x0000001508107211 */ /* 0x000fe400078c08ff */
[----:B0-----:R-:W-:-:S02]  /*1e920*/  PRMT R3, R10, 0x7632, R3 ;  /* 0x000076320a037816 */ /* 0x001fc40000000003 */
[----:B------:R-:W-:Y:S02]  /*1e930*/  LEA.HI.X.SX32 R17, R8, R20, 0x1, P6 ;  /* 0x0000001408117211 */ /* 0x000fe400030f0eff */
[----:B------:R-:W-:Y:S01]  /*1e940*/  PRMT R8, R11, 0x7632, R8 ;  /* 0x000076320b087816 */ /* 0x000fe20000000008 */
[----:B------:R1:W-:Y:S04]  /*1e950*/  @P2 STG.E.U16 desc[UR24][R12.64], R3 ;  /* 0x000000030c002986 */ /* 0x0003e8000c101518 */
[----:B------:R1:W-:Y:S04]  /*1e960*/  @P1 STG.E.U16 desc[UR24][R14.64], R11 ;  /* 0x0000000b0e001986 */ /* 0x0003e8000c101518 */
[----:B------:R1:W-:Y:S01]  /*1e970*/  @P0 STG.E.U16 desc[UR24][R16.64], R8 ;  /* 0x0000000810000986 */ /* 0x0003e2000c101518 */
[----:B------:R-:W-:Y:S06]  /*1e980*/  BAR.SYNC.DEFER_BLOCKING 0x0 ;  /* 0x0000000000007b1d */ /* 0x000fec0000010000 */
[----:B------:R-:W-:Y:S05]  /*1e990*/  BRA.U UP0, `(.L_x_13) ;  /* 0x0000000100a07547 */ /* 0x000fea000b800000 */
[----:B------:R-:W0:Y:S01]  /*1e9a0*/  S2UR UR5, SR_CgaCtaId ;  /* 0x00000000000579c3 */ /* 0x000e220000008800 */
[----:B------:R-:W-:Y:S01]  /*1e9b0*/  NOP ;  /* 0x0000000000007918 */ /* 0x000fe20000000000 */
[----:B------:R-:W-:Y:S01]  /*1e9c0*/  UMOV UR4, 0x50 ;  /* 0x0000005000047882 */ /* 0x000fe20000000000 */
[----:B-1----:R-:W-:Y:S02]  /*1e9d0*/  IMAD.U32 R0, RZ, RZ, UR9 ;  /* 0x00000009ff007e24 */ /* 0x002fe4000f8e00ff */
[----:B------:R-:W-:Y:S02]  /*1e9e0*/  IMAD.MOV.U32 R3, RZ, RZ, 0xf ;  /* 0x0000000fff037424 */ /* 0x000fe400078e00ff */
[----:B------:R-:W-:Y:S01]  /*1e9f0*/  IMAD.MOV.U32 R7, RZ, RZ, 0x1 ;  /* 0x00000001ff077424 */ /* 0x000fe200078e00ff */
[----:B------:R-:W-:-:S04]  /*1ea00*/  LOP3.LUT R0, R0, 0xffff, RZ, 0xc0, !PT ;  /* 0x0000ffff00007812 */ /* 0x000fc800078ec0ff */
[----:B------:R-:W-:-:S05]  /*1ea10*/  SHF.R.U32.HI R0, RZ, 0x5, R0 ;  /* 0x00000005ff007819 */ /* 0x000fca0000011600 */
[----:B------:R-:W-:Y:S01]  /*1ea20*/  VIADD R2, R0, 0x10 ;  /* 0x0000001000027836 */ /* 0x000fe20000000000 */
[----:B------:R-:W-:Y:S01]  /*1ea30*/  SHF.L.U32 R0, R3, R0, RZ ;  /* 0x0000000003007219 */ /* 0x000fe200000006ff */
[----:B0-----:R-:W-:-:S03]  /*1ea40*/  ULEA UR6, UR5, UR4, 0x18 ;  /* 0x0000000405067291 */ /* 0x001fc6000f8ec0ff */
[----:B------:R-:W-:-:S04]  /*1ea50*/  SHF.L.U32 R3, R7, R2, RZ ;  /* 0x0000000207037219 */ /* 0x000fc800000006ff */
[----:B------:R-:W-:Y:S02]  /*1ea60*/  LOP3.LUT R0, R3, R0, RZ, 0xfc, !PT ;  /* 0x0000000003007212 */ /* 0x000fe400078efcff */
[----:B------:R-:W0:Y:S02]  /*1ea70*/  LDS R5, [UR6] ;  /* 0x00000006ff057984 */ /* 0x000e240008000800 */
[C---:B------:R-:W-:Y:S02]  /*1ea80*/  LOP3.LUT R2, R0.reuse, 0xffff, RZ, 0xc0, !PT ;  /* 0x0000ffff00027812 */ /* 0x040fe400078ec0ff */
[----:B0-----:R-:W-:-:S04]  /*1ea90*/  LOP3.LUT R3, R0, 0xffff, R5, 0x80, !PT ;  /* 0x0000ffff00037812 */ /* 0x001fc800078e8005 */
[----:B------:R-:W-:-:S13]  /*1eaa0*/  ISETP.NE.AND P0, PT, R3, R2, PT ;  /* 0x000000020300720c */ /* 0x000fda0003f05270 */
[----:B------:R-:W-:Y:S05]  /*1eab0*/  @P0 BRA `(.L_x_14) ;  /* 0x0000000000500947 */ /* 0x000fea0003800000 */
[----:B------:R-:W-:Y:S02]  /*1eac0*/  SHF.R.U32.HI R5, RZ, 0x10, R5 ;  /* 0x00000010ff057819 */ /* 0x000fe40000011605 */
[----:B------:R-:W-:-:S04]  /*1ead0*/  SHF.R.U32.HI R2, RZ, 0x10, R0 ;  /* 0x00000010ff027819 */ /* 0x000fc80000011600 */
[----:B------:R-:W-:-:S04]  /*1eae0*/  LOP3.LUT R5, R5, R2, RZ, 0xc0, !PT ;  /* 0x0000000205057212 */ /* 0x000fc800078ec0ff */
[----:B------:R-:W-:-:S13]  /*1eaf0*/  ISETP.NE.AND P0, PT, R5, R2, PT ;  /* 0x000000020500720c */ /* 0x000fda0003f05270 */
[----:B------:R-:W-:Y:S05]  /*1eb00*/  @P0 BRA `(.L_x_15) ;  /* 0x0000000000300947 */ /* 0x000fea0003800000 */
[----:B------:R-:W-:Y:S01]  /*1eb10*/  R2UR UR4, R0 ;  /* 0x00000000000472ca */ /* 0x000fe200000e0000 */
[----:B------:R-:W-:Y:S01]  /*1eb20*/  VOTEU.ANY UR5, UPT, PT ;  /* 0x0000000000057886 */ /* 0x000fe200038e0100 */
[----:B------:R-:W0:Y:S01]  /*1eb30*/  S2R R0, SR_LANEID ;  /* 0x0000000000007919 */ /* 0x000e220000000000 */
[----:B------:R-:W-:-:S10]  /*1eb40*/  UFLO.U32 UR5, UR5 ;  /* 0x00000005000572bd */ /* 0x000fd400080e0000 */
[----:B------:R-:W-:-:S06]  /*1eb50*/  ULOP3.LUT UR4, URZ, UR4, URZ, 0x33, !UPT ;  /* 0x00000004ff047292 */ /* 0x000fcc000f8e33ff */
[----:B------:R-:W-:-:S04]  /*1eb60*/  IMAD.U32 R2, RZ, RZ, UR4 ;  /* 0x00000004ff027e24 */ /* 0x000fc8000f8e00ff */
[----:B------:R-:W1:Y:S02]  /*1eb70*/  REDUX UR7, R2 ;  /* 0x00000000020773c4 */ /* 0x000e640000000000 */
[----:B------:R2:W-:Y:S01]  /*1eb80*/  UTCATOMSWS.AND URZ, UR4 ;  /* 0x0000000400ff79e3 */ /* 0x0005e20008000000 */
[----:B0-----:R-:W-:Y:S01]  /*1eb90*/  ISETP.EQ.U32.AND P0, PT, R0, UR5, PT ;  /* 0x0000000500007c0c */ /* 0x001fe2000bf02070 */
[----:B-1----:R-:W-:-:S12]  /*1eba0*/  IMAD.U32 R0, RZ, RZ, UR7 ;  /* 0x00000007ff007e24 */ /* 0x002fd8000f8e00ff */
[----:B------:R2:W-:Y:S01]  /*1ebb0*/  @P0 ATOMS.AND RZ, [UR6], R0 ;  /* 0x00000000ffff098c */ /* 0x0005e2000a800006 */
[----:B------:R-:W-:Y:S05]  /*1ebc0*/  BRA `(.L_x_13) ;  /* 0x0000000000147947 */ /* 0x000fea0003800000 */
.L_x_15:
[----:B------:R-:W-:-:S07]  /*1ebd0*/  MOV R2, 0x1ebf0 ;  /* 0x0001ebf000027802 */ /* 0x000fce0000000f00 */
[----:B------:R-:W-:Y:S05]  /*1ebe0*/  CALL.REL.NOINC `($__internal_0_$__cuda_sm10x_tcgen05_guardrail_trap_col_being_dealloced_not_returned_by_alloc) ;  /* 0x00000000002c7944 */ /* 0x000fea0003c00000 */
[----:B------:R-:W-:Y:S05]  /*1ebf0*/  BRA `(.L_x_13) ;  /* 0x0000000000087947 */ /* 0x000fea0003800000 */
.L_x_14:
[----:B------:R-:W-:-:S07]  /*1ec00*/  MOV R2, 0x1ec20 ;  /* 0x0001ec2000027802 */ /* 0x000fce0000000f00 */
[----:B------:R-:W-:Y:S05]  /*1ec10*/  CALL.REL.NOINC `($__internal_2_$__cuda_sm10x_tcgen05_guardrail_trap_unallocated_columns_being_dealloced) ;  /* 0x0000000000387944 */ /* 0x000fea0003c00000 */
.L_x_13:
[----:B------:R-:W-:Y:S01]  /*1ec20*/  NOP ;  /* 0x0000000000007918 */ /* 0x000fe20000000000 */
[----:B--2---:R-:W-:Y:S05]  /*1ec30*/  EXIT ;  /* 0x000000000000794d */ /* 0x004fea0003800000 */
.L_x_8:
[----:B------:R-:W0:Y:S02]  /*1ec40*/  SYNCS.PHASECHK.TRANS64.TRYWAIT P4, [UR11], R4 ;  /* 0x00000004ff0075a7 */ /* 0x000e24000808110b */
[----:B0-----:R-:W-:Y:S05]  /*1ec50*/  @!P4 BRA `(.L_x_8) ;  /* 0xfffffffc00f8c947 */ /* 0x001fea000383ffff */
[----:B------:R-:W-:Y:S05]  /*1ec60*/  BRA `(.L_x_16) ;  /* 0xffffff7000d47947 */ /* 0x000fea000383ffff */
.L_x_12:
[----:B------:R-:W1:Y:S02]  /*1ec70*/  SYNCS.PHASECHK.TRANS64.TRYWAIT P0, [UR11], R2 ;  /* 0x00000002ff0075a7 */ /* 0x000e64000800110b */
[----:B-1----:R-:W-:Y:S05]  /*1ec80*/  @!P0 BRA `(.L_x_12) ;  /* 0xfffffffc00f88947 */ /* 0x002fea000383ffff */
[----:B------:R-:W-:Y:S05]  /*1ec90*/  BRA `(.L_x_11) ;  /* 0xffffffdc00687947 */ /* 0x000fea000383ffff */
        .weak           $__internal_0_$__cuda_sm10x_tcgen05_guardrail_trap_col_being_dealloced_not_returned_by_alloc
        .type           $__internal_0_$__cuda_sm10x_tcgen05_guardrail_trap_col_being_dealloced_not_returned_by_alloc,@function
        .size           $__internal_0_$__cuda_sm10x_tcgen05_guardrail_trap_col_being_dealloced_not_returned_by_alloc,($__internal_1_$__cuda_sm10x_tcgen05_guardrail_trap_phase_invalid_during_alloc - $__internal_0_$__cuda_sm10x_tcgen05_guardrail_trap_col_being_dealloced_not_returned_by_alloc)
$__internal_0_$__cuda_sm10x_tcgen05_guardrail_trap_col_being_dealloced_not_returned_by_alloc:
[----:B------:R-:W-:Y:S05]  /*1eca0*/  BPT.TRAP 0x1 ;  /* 0x000000040000795c */ /* 0x000fea0000300000 */
[----:B------:R-:W-:-:S04]  /*1ecb0*/  IMAD.MOV.U32 R3, RZ, RZ, 0x0 ;  /* 0x00000000ff037424 */ /* 0x000fc800078e00ff */
[----:B------:R-:W-:Y:S05]  /*1ecc0*/  RET.REL.NODEC R2 `(matmul_kernel) ;  /* 0xfffffe1002cc7950 */ /* 0x000fea0003c3ffff */
        .weak           $__internal_1_$__cuda_sm10x_tcgen05_guardrail_trap_phase_invalid_during_alloc
        .type           $__internal_1_$__cuda_sm10x_tcgen05_guardrail_trap_phase_invalid_during_alloc,@function
        .size           $__internal_1_$__cuda_sm10x_tcgen05_guardrail_trap_phase_invalid_during_alloc,($__internal_2_$__cuda_sm10x_tcgen05_guardrail_trap_unallocated_columns_being_dealloced - $__internal_1_$__cuda_sm10x_tcgen05_guardrail_trap_phase_invalid_during_alloc)
$__internal_1_$__cuda_sm10x_tcgen05_guardrail_trap_phase_invalid_during_alloc:
[----:B------:R-:W-:Y:S05]  /*1ecd0*/  BPT.TRAP 0x1 ;  /* 0x000000040000795c */ /* 0x000fea0000300000 */
[----:B------:R-:W-:-:S04]  /*1ece0*/  IMAD.MOV.U32 R3, RZ, RZ, 0x0 ;  /* 0x00000000ff037424 */ /* 0x000fc800078e00ff */
[----:B------:R-:W-:Y:S05]  /*1ecf0*/  RET.REL.NODEC R2 `(matmul_kernel) ;  /* 0xfffffe1002c07950 */ /* 0x000fea0003c3ffff */
        .weak           $__internal_2_$__cuda_sm10x_tcgen05_guardrail_trap_unallocated_columns_being_dealloced
        .type           $__internal_2_$__cuda_sm10x_tcgen05_guardrail_trap_unallocated_columns_being_dealloced,@function
        .size           $__internal_2_$__cuda_sm10x_tcgen05_guardrail_trap_unallocated_columns_being_dealloced,(.L_x_20 - $__internal_2_$__cuda_sm10x_tcgen05_guardrail_trap_unallocated_columns_being_dealloced)
$__internal_2_$__cuda_sm10x_tcgen05_guardrail_trap_unallocated_columns_being_dealloced:
[----:B------:R-:W-:Y:S05]  /*1ed00*/  BPT.TRAP 0x1 ;  /* 0x000000040000795c */ /* 0x000fea0000300000 */
[----:B------:R-:W-:-:S04]  /*1ed10*/  IMAD.MOV.U32 R3, RZ, RZ, 0x0 ;  /* 0x00000000ff037424 */ /* 0x000fc800078e00ff */
[----:B------:R-:W-:Y:S05]  /*1ed20*/  RET.REL.NODEC R2 `(matmul_kernel) ;  /* 0xfffffe1002b47950 */ /* 0x000fea0003c3ffff */
.L_x_17:
[----:B------:R-:W-:-:S00]  /*1ed30*/  BRA `(.L_x_17) ;  /* 0xfffffffc00fc7947 */ /* 0x000fc0000383ffff */
[----:B------:R-:W-:-:S00]  /*1ed40*/  NOP ;  /* 0x0000000000007918 */ /* 0x000fc00000000000 */
        /* <DEDUP_REMOVED lines=11> */
.L_x_20:


//--------------------- .nv.shared.matmul_kernel  --------------------------
	.section	.nv.shared.matmul_kernel,"aw",@nobits
	.sectionflags	@""
	.align	16
	.zero		1024


//--------------------- .nv.shared.reserved.0     --------------------------
	.section	.nv.shared.reserved.0,"aw",@nobits
	.align	8
	.weak		__nv_reservedSMEM_offset_0_alias
	.size		__nv_reservedSMEM_offset_0_alias, 0, 64
	.other		__nv_reservedSMEM_offset_0_alias,@"STO_CUDA_RESERVED_SHARED STV_DEFAULT"
__nv_reservedSMEM_offset_0_alias:
	.zero		0
.nv.shared.reserved.0:
	.zero		64
	.weak		__nv_reservedSMEM_allocation_phase
	.type		__nv_reservedSMEM_allocation_phase,@object
	.size		__nv_reservedSMEM_allocation_phase,(.L_0 - __nv_reservedSMEM_allocation_phase)
__nv_reservedSMEM_allocation_phase:
	.zero		1
.L_0:
	.zero		7
	.weak		__nv_reservedSMEM_devtool_atexit_pc
	.type		__nv_reservedSMEM_devtool_atexit_pc,@object
	.size		__nv_reservedSMEM_devtool_atexit_pc,(__nv_reservedSMEM_allocation_mask - __nv_reservedSMEM_devtool_atexit_pc)
__nv_reservedSMEM_devtool_atexit_pc:
	.zero		8
	.weak		__nv_reservedSMEM_allocation_mask
	.type		__nv_reservedSMEM_allocation_mask,@object
	.size		__nv_reservedSMEM_allocation_mask,(.L_2 - __nv_reservedSMEM_allocation_mask)
__nv_reservedSMEM_allocation_mask:
	.zero		4
.L_2:


//--------------------- .nv.constant0.matmul_kernel --------------------------
	.section	.nv.constant0.matmul_kernel,"a",@progbits
	.sectionflags	@""
	.align	4
.nv.constant0.matmul_kernel:
	.zero		976


//--------------------- SYMBOLS --------------------------

	.type		.nv.reservedSmem.offset0,@object
	.size		.nv.reservedSmem.offset0,0x4
	.type		.nv.reservedSmem.cap,@object
	.size		.nv.reservedSmem.cap,0x4
